//
// Generated by NVIDIA NVVM Compiler
//
// Compiler Build ID: CL-36424714
// Cuda compilation tools, release 13.0, V13.0.88
// Based on NVVM 20.0.0
//

.version 9.0
.target sm_100
.address_size 64

	// .globl	fused_reshape_cast_pad_kernel
// _ZZ18fused_gemm1_kernelE18placeholder_shared has been demoted
// _ZZ18fused_gemm1_kernelE20placeholder_d_shared has been demoted
// _ZZ34fused_gemm_bn_relu_max_tile_kernelE18placeholder_shared has been demoted
// _ZZ34fused_gemm_bn_relu_max_tile_kernelE20placeholder_d_shared has been demoted
// _ZZ37fused_gemm_bn_relu_max_tile_v2_kernelE18placeholder_shared has been demoted
// _ZZ37fused_gemm_bn_relu_max_tile_v2_kernelE20placeholder_d_shared has been demoted
// _ZZ37fused_gemm_bn_relu_max_tile_v3_kernelE18placeholder_shared has been demoted
// _ZZ37fused_gemm_bn_relu_max_tile_v3_kernelE20placeholder_d_shared has been demoted
// _ZZ18fused_gemm2_kernelE18placeholder_shared has been demoted
// _ZZ18fused_gemm2_kernelE20placeholder_d_shared has been demoted
// _ZZ29fused_gemm_bn_relu_max_kernelE18placeholder_shared has been demoted
// _ZZ29fused_gemm_bn_relu_max_kernelE20placeholder_d_shared has been demoted
// _ZZ32fused_gemm_bn_relu_max_v2_kernelE18placeholder_shared has been demoted
// _ZZ32fused_gemm_bn_relu_max_v2_kernelE20placeholder_d_shared has been demoted
// _ZZ32fused_gemm_bn_relu_max_v3_kernelE18placeholder_shared has been demoted
// _ZZ32fused_gemm_bn_relu_max_v3_kernelE20placeholder_d_shared has been demoted

.visible .entry fused_reshape_cast_pad_kernel(
	.param .u32 fused_reshape_cast_pad_kernel_param_0,
	.param .u64 .ptr .align 1 fused_reshape_cast_pad_kernel_param_1,
	.param .u64 .ptr .align 1 fused_reshape_cast_pad_kernel_param_2
)
.maxntid 1024
{
	.reg .pred 	%p<22>;
	.reg .b16 	%rs<85>;
	.reg .b32 	%r<46>;
	.reg .b32 	%f<29>;
	.reg .b64 	%rd<33>;

	ld.param.u32 	%r21, [fused_reshape_cast_pad_kernel_param_0];
	ld.param.u64 	%rd17, [fused_reshape_cast_pad_kernel_param_1];
	ld.param.u64 	%rd18, [fused_reshape_cast_pad_kernel_param_2];
	cvta.to.global.u64 	%rd1, %rd17;
	cvta.to.global.u64 	%rd2, %rd18;
	setp.lt.s32 	%p1, %r21, 1;
	@%p1 bra 	$L__BB0_51;
	mov.u32 	%r23, %tid.x;
	and.b32  	%r1, %r23, 7;
	mov.u32 	%r24, %ctaid.x;
	mul.lo.s32 	%r25, %r24, 1280;
	shr.u32 	%r26, %r23, 3;
	shl.b32 	%r27, %r23, 1;
	and.b32  	%r28, %r27, 14;
	mad.lo.s32 	%r29, %r26, 10, %r25;
	add.s32 	%r2, %r29, %r28;
	shl.b32 	%r30, %r24, 11;
	or.b32  	%r3, %r27, %r30;
	and.b32  	%r4, %r21, 3;
	setp.lt.u32 	%p2, %r21, 4;
	mov.b32 	%r45, 0;
	@%p2 bra 	$L__BB0_28;
	and.b32  	%r45, %r21, 2147483644;
	neg.s32 	%r43, %r45;
	add.s32 	%r42, %r2, 640000;
	add.s32 	%r41, %r3, 1024000;
$L__BB0_3:
	.pragma "nounroll";
	setp.gt.u32 	%p3, %r1, 4;
	add.s32 	%r31, %r42, -640000;
	mul.wide.u32 	%rd19, %r31, 4;
	add.s64 	%rd3, %rd2, %rd19;
	@%p3 bra 	$L__BB0_5;
	ld.global.nc.f32 	%f2, [%rd3];
	// begin inline asm
	{  cvt.rn.f16.f32 %rs71, %f2;}

	// end inline asm
	bra.uni 	$L__BB0_6;
$L__BB0_5:
	mov.f32 	%f1, 0f00000000;
	// begin inline asm
	{  cvt.rn.f16.f32 %rs71, %f1;}

	// end inline asm
$L__BB0_6:
	setp.lt.u32 	%p4, %r1, 5;
	add.s32 	%r32, %r41, -1024000;
	mul.wide.u32 	%rd20, %r32, 2;
	add.s64 	%rd4, %rd1, %rd20;
	st.global.u16 	[%rd4], %rs71;
	@%p4 bra 	$L__BB0_8;
	mov.f32 	%f3, 0f00000000;
	// begin inline asm
	{  cvt.rn.f16.f32 %rs72, %f3;}

	// end inline asm
	bra.uni 	$L__BB0_9;
$L__BB0_8:
	ld.global.nc.f32 	%f4, [%rd3+4];
	// begin inline asm
	{  cvt.rn.f16.f32 %rs72, %f4;}

	// end inline asm
$L__BB0_9:
	setp.lt.u32 	%p5, %r1, 5;
	st.global.u16 	[%rd4+2], %rs72;
	add.s32 	%r33, %r42, -320000;
	mul.wide.u32 	%rd21, %r33, 4;
	add.s64 	%rd5, %rd2, %rd21;
	@%p5 bra 	$L__BB0_11;
	mov.f32 	%f5, 0f00000000;
	// begin inline asm
	{  cvt.rn.f16.f32 %rs73, %f5;}

	// end inline asm
	bra.uni 	$L__BB0_12;
$L__BB0_11:
	ld.global.nc.f32 	%f6, [%rd5];
	// begin inline asm
	{  cvt.rn.f16.f32 %rs73, %f6;}

	// end inline asm
$L__BB0_12:
	setp.lt.u32 	%p6, %r1, 5;
	add.s32 	%r34, %r41, -512000;
	mul.wide.u32 	%rd22, %r34, 2;
	add.s64 	%rd6, %rd1, %rd22;
	st.global.u16 	[%rd6], %rs73;
	@%p6 bra 	$L__BB0_14;
	mov.f32 	%f7, 0f00000000;
	// begin inline asm
	{  cvt.rn.f16.f32 %rs74, %f7;}

	// end inline asm
	bra.uni 	$L__BB0_15;
$L__BB0_14:
	ld.global.nc.f32 	%f8, [%rd5+4];
	// begin inline asm
	{  cvt.rn.f16.f32 %rs74, %f8;}

	// end inline asm
$L__BB0_15:
	setp.lt.u32 	%p7, %r1, 5;
	st.global.u16 	[%rd6+2], %rs74;
	mul.wide.u32 	%rd23, %r42, 4;
	add.s64 	%rd7, %rd2, %rd23;
	@%p7 bra 	$L__BB0_17;
	mov.f32 	%f9, 0f00000000;
	// begin inline asm
	{  cvt.rn.f16.f32 %rs75, %f9;}

	// end inline asm
	bra.uni 	$L__BB0_18;
$L__BB0_17:
	ld.global.nc.f32 	%f10, [%rd7];
	// begin inline asm
	{  cvt.rn.f16.f32 %rs75, %f10;}

	// end inline asm
$L__BB0_18:
	setp.lt.u32 	%p8, %r1, 5;
	mul.wide.u32 	%rd24, %r41, 2;
	add.s64 	%rd8, %rd1, %rd24;
	st.global.u16 	[%rd8], %rs75;
	@%p8 bra 	$L__BB0_20;
	mov.f32 	%f11, 0f00000000;
	// begin inline asm
	{  cvt.rn.f16.f32 %rs76, %f11;}

	// end inline asm
	bra.uni 	$L__BB0_21;
$L__BB0_20:
	ld.global.nc.f32 	%f12, [%rd7+4];
	// begin inline asm
	{  cvt.rn.f16.f32 %rs76, %f12;}

	// end inline asm
$L__BB0_21:
	setp.lt.u32 	%p9, %r1, 5;
	st.global.u16 	[%rd8+2], %rs76;
	add.s32 	%r35, %r42, 320000;
	mul.wide.u32 	%rd25, %r35, 4;
	add.s64 	%rd9, %rd2, %rd25;
	@%p9 bra 	$L__BB0_23;
	mov.f32 	%f13, 0f00000000;
	// begin inline asm
	{  cvt.rn.f16.f32 %rs77, %f13;}

	// end inline asm
	bra.uni 	$L__BB0_24;
$L__BB0_23:
	ld.global.nc.f32 	%f14, [%rd9];
	// begin inline asm
	{  cvt.rn.f16.f32 %rs77, %f14;}

	// end inline asm
$L__BB0_24:
	setp.lt.u32 	%p10, %r1, 5;
	add.s32 	%r36, %r41, 512000;
	mul.wide.u32 	%rd26, %r36, 2;
	add.s64 	%rd10, %rd1, %rd26;
	st.global.u16 	[%rd10], %rs77;
	@%p10 bra 	$L__BB0_26;
	mov.f32 	%f15, 0f00000000;
	// begin inline asm
	{  cvt.rn.f16.f32 %rs78, %f15;}

	// end inline asm
	bra.uni 	$L__BB0_27;
$L__BB0_26:
	ld.global.nc.f32 	%f16, [%rd9+4];
	// begin inline asm
	{  cvt.rn.f16.f32 %rs78, %f16;}

	// end inline asm
$L__BB0_27:
	st.global.u16 	[%rd10+2], %rs78;
	add.s32 	%r43, %r43, 4;
	add.s32 	%r42, %r42, 1280000;
	add.s32 	%r41, %r41, 2048000;
	setp.ne.s32 	%p11, %r43, 0;
	@%p11 bra 	$L__BB0_3;
$L__BB0_28:
	setp.eq.s32 	%p12, %r4, 0;
	@%p12 bra 	$L__BB0_51;
	setp.eq.s32 	%p13, %r4, 1;
	@%p13 bra 	$L__BB0_43;
	setp.lt.u32 	%p14, %r1, 5;
	mad.lo.s32 	%r16, %r45, 320000, %r2;
	mad.lo.s32 	%r17, %r45, 512000, %r3;
	mul.wide.u32 	%rd27, %r16, 4;
	add.s64 	%rd11, %rd2, %rd27;
	@%p14 bra 	$L__BB0_32;
	mov.f32 	%f17, 0f00000000;
	// begin inline asm
	{  cvt.rn.f16.f32 %rs79, %f17;}

	// end inline asm
	bra.uni 	$L__BB0_33;
$L__BB0_32:
	ld.global.nc.f32 	%f18, [%rd11];
	// begin inline asm
	{  cvt.rn.f16.f32 %rs79, %f18;}

	// end inline asm
$L__BB0_33:
	setp.lt.u32 	%p15, %r1, 5;
	mul.wide.u32 	%rd28, %r17, 2;
	add.s64 	%rd12, %rd1, %rd28;
	st.global.u16 	[%rd12], %rs79;
	@%p15 bra 	$L__BB0_35;
	mov.f32 	%f19, 0f00000000;
	// begin inline asm
	{  cvt.rn.f16.f32 %rs80, %f19;}

	// end inline asm
	bra.uni 	$L__BB0_36;
$L__BB0_35:
	ld.global.nc.f32 	%f20, [%rd11+4];
	// begin inline asm
	{  cvt.rn.f16.f32 %rs80, %f20;}

	// end inline asm
$L__BB0_36:
	setp.lt.u32 	%p16, %r1, 5;
	st.global.u16 	[%rd12+2], %rs80;
	add.s32 	%r37, %r16, 320000;
	mul.wide.u32 	%rd29, %r37, 4;
	add.s64 	%rd13, %rd2, %rd29;
	@%p16 bra 	$L__BB0_38;
	mov.f32 	%f21, 0f00000000;
	// begin inline asm
	{  cvt.rn.f16.f32 %rs81, %f21;}

	// end inline asm
	bra.uni 	$L__BB0_39;
$L__BB0_38:
	ld.global.nc.f32 	%f22, [%rd13];
	// begin inline asm
	{  cvt.rn.f16.f32 %rs81, %f22;}

	// end inline asm
$L__BB0_39:
	setp.lt.u32 	%p17, %r1, 5;
	add.s32 	%r38, %r17, 512000;
	mul.wide.u32 	%rd30, %r38, 2;
	add.s64 	%rd14, %rd1, %rd30;
	st.global.u16 	[%rd14], %rs81;
	@%p17 bra 	$L__BB0_41;
	mov.f32 	%f23, 0f00000000;
	// begin inline asm
	{  cvt.rn.f16.f32 %rs82, %f23;}

	// end inline asm
	bra.uni 	$L__BB0_42;
$L__BB0_41:
	ld.global.nc.f32 	%f24, [%rd13+4];
	// begin inline asm
	{  cvt.rn.f16.f32 %rs82, %f24;}

	// end inline asm
$L__BB0_42:
	st.global.u16 	[%rd14+2], %rs82;
	add.s32 	%r45, %r45, 2;
$L__BB0_43:
	and.b32  	%r39, %r21, 1;
	setp.eq.b32 	%p18, %r39, 1;
	not.pred 	%p19, %p18;
	@%p19 bra 	$L__BB0_51;
	setp.lt.u32 	%p20, %r1, 5;
	mad.lo.s32 	%r40, %r45, 320000, %r2;
	mad.lo.s32 	%r20, %r45, 512000, %r3;
	mul.wide.u32 	%rd31, %r40, 4;
	add.s64 	%rd15, %rd2, %rd31;
	@%p20 bra 	$L__BB0_46;
	mov.f32 	%f25, 0f00000000;
	// begin inline asm
	{  cvt.rn.f16.f32 %rs83, %f25;}

	// end inline asm
	bra.uni 	$L__BB0_47;
$L__BB0_46:
	ld.global.nc.f32 	%f26, [%rd15];
	// begin inline asm
	{  cvt.rn.f16.f32 %rs83, %f26;}

	// end inline asm
$L__BB0_47:
	setp.lt.u32 	%p21, %r1, 5;
	mul.wide.u32 	%rd32, %r20, 2;
	add.s64 	%rd16, %rd1, %rd32;
	st.global.u16 	[%rd16], %rs83;
	@%p21 bra 	$L__BB0_49;
	mov.f32 	%f27, 0f00000000;
	// begin inline asm
	{  cvt.rn.f16.f32 %rs84, %f27;}

	// end inline asm
	bra.uni 	$L__BB0_50;
$L__BB0_49:
	ld.global.nc.f32 	%f28, [%rd15+4];
	// begin inline asm
	{  cvt.rn.f16.f32 %rs84, %f28;}

	// end inline asm
$L__BB0_50:
	st.global.u16 	[%rd16+2], %rs84;
$L__BB0_51:
	ret;

}
	// .globl	fused_gemm1_kernel
.visible .entry fused_gemm1_kernel(
	.param .u64 .ptr .align 1 fused_gemm1_kernel_param_0,
	.param .u64 .ptr .align 1 fused_gemm1_kernel_param_1,
	.param .u64 .ptr .align 1 fused_gemm1_kernel_param_2,
	.param .u64 .ptr .align 1 fused_gemm1_kernel_param_3,
	.param .u64 .ptr .align 1 fused_gemm1_kernel_param_4
)
.maxntid 256
{
	.reg .b16 	%rs<2>;
	.reg .b32 	%r<69>;
	.reg .b32 	%f<2>;
	.reg .b64 	%rd<13>;
	// demoted variable
	.shared .align 2 .b8 _ZZ18fused_gemm1_kernelE18placeholder_shared[17408];
	// demoted variable
	.shared .align 2 .b8 _ZZ18fused_gemm1_kernelE20placeholder_d_shared[8704];
	ld.param.u64 	%rd1, [fused_gemm1_kernel_param_0];
	ld.param.u64 	%rd2, [fused_gemm1_kernel_param_1];
	ld.param.u64 	%rd3, [fused_gemm1_kernel_param_4];
	cvta.to.global.u64 	%rd4, %rd1;
	cvta.to.global.u64 	%rd5, %rd2;
	mov.f32 	%f1, 0f00000000;
	// begin inline asm
	{  cvt.rn.f16.f32 %rs1, %f1;}

	// end inline asm
	mov.b32 	%r1, {%rs1, %rs1};
	mov.u32 	%r2, %tid.z;
	mul.lo.s32 	%r3, %r2, 2176;
	mov.u32 	%r4, %tid.y;
	mov.u32 	%r5, %tid.x;
	shr.u32 	%r6, %r5, 3;
	shl.b32 	%r7, %r5, 1;
	and.b32  	%r8, %r7, 14;
	mad.lo.s32 	%r9, %r4, 544, %r3;
	mad.lo.s32 	%r10, %r6, 136, %r9;
	add.s32 	%r11, %r10, %r8;
	mov.u32 	%r12, %ctaid.x;
	shl.b32 	%r13, %r12, 10;
	shl.b32 	%r14, %r2, 8;
	shl.b32 	%r15, %r4, 6;
	add.s32 	%r16, %r14, %r15;
	add.s32 	%r17, %r16, %r7;
	add.s32 	%r18, %r17, %r13;
	shl.b32 	%r19, %r11, 1;
	mov.u32 	%r20, _ZZ18fused_gemm1_kernelE18placeholder_shared;
	add.s32 	%r21, %r20, %r19;
	mul.wide.u32 	%rd6, %r18, 2;
	add.s64 	%rd7, %rd4, %rd6;
	ld.global.nc.u32 	%r22, [%rd7];
	st.shared.u32 	[%r21], %r22;
	ld.global.nc.u32 	%r23, [%rd7+1024];
	st.shared.u32 	[%r21+8704], %r23;
	mov.u32 	%r24, _ZZ18fused_gemm1_kernelE20placeholder_d_shared;
	add.s32 	%r25, %r24, %r19;
	mul.wide.u32 	%rd8, %r17, 2;
	add.s64 	%rd9, %rd5, %rd8;
	ld.global.nc.u32 	%r26, [%rd9];
	st.shared.u32 	[%r25], %r26;
	bar.sync 	0;
	mad.lo.s32 	%r27, %r4, 4352, %r20;
	mov.b32 	%r28, 136;
	wmma.load.a.sync.aligned.row.m16n16k16.shared.f16 	{%r29, %r30, %r31, %r32, %r33, %r34, %r35, %r36}, [%r27], %r28;
	mad.lo.s32 	%r37, %r2, 4352, %r24;
	wmma.load.b.sync.aligned.col.m16n16k16.shared.f16 	{%r38, %r39, %r40, %r41, %r42, %r43, %r44, %r45}, [%r37], %r28;
	wmma.mma.sync.aligned.row.col.m16n16k16.f16.f16 {%r46, %r47, %r48, %r49}, {%r29, %r30, %r31, %r32, %r33, %r34, %r35, %r36}, {%r38, %r39, %r40, %r41, %r42, %r43, %r44, %r45}, {%r1, %r1, %r1, %r1};
	bar.sync 	0;
	shl.b32 	%r50, %r2, 4;
	mad.lo.s32 	%r51, %r4, 640, %r50;
	shl.b32 	%r52, %r51, 1;
	add.s32 	%r53, %r24, %r52;
	mov.b32 	%r54, 40;
	wmma.store.d.sync.aligned.row.m16n16k16.shared.f16 	[%r53], {%r46, %r47, %r48, %r49}, %r54;
	bar.sync 	0;
	shl.b32 	%r55, %r12, 11;
	add.s32 	%r56, %r17, %r55;
	mul.lo.s32 	%r57, %r2, 320;
	shr.u32 	%r58, %r5, 4;
	and.b32  	%r59, %r7, 30;
	mad.lo.s32 	%r60, %r4, 80, %r57;
	mad.lo.s32 	%r61, %r58, 40, %r60;
	add.s32 	%r62, %r61, %r59;
	cvta.to.global.u64 	%rd10, %rd3;
	mul.wide.u32 	%rd11, %r56, 2;
	add.s64 	%rd12, %rd10, %rd11;
	shl.b32 	%r63, %r62, 1;
	add.s32 	%r64, %r24, %r63;
	ld.shared.u32 	%r65, [%r64];
	st.global.u32 	[%rd12], %r65;
	ld.shared.u32 	%r66, [%r64+1280];
	st.global.u32 	[%rd12+1024], %r66;
	ld.shared.u32 	%r67, [%r64+2560];
	st.global.u32 	[%rd12+2048], %r67;
	ld.shared.u32 	%r68, [%r64+3840];
	st.global.u32 	[%rd12+3072], %r68;
	ret;

}
	// .globl	fused_gemm_bn_relu_max_tile_kernel
.visible .entry fused_gemm_bn_relu_max_tile_kernel(
	.param .u64 .ptr .align 1 fused_gemm_bn_relu_max_tile_kernel_param_0,
	.param .u64 .ptr .align 1 fused_gemm_bn_relu_max_tile_kernel_param_1,
	.param .u64 .ptr .align 1 fused_gemm_bn_relu_max_tile_kernel_param_2,
	.param .u64 .ptr .align 1 fused_gemm_bn_relu_max_tile_kernel_param_3,
	.param .u64 .ptr .align 1 fused_gemm_bn_relu_max_tile_kernel_param_4
)
.maxntid 256
{
	.reg .pred 	%p<49>;
	.reg .b16 	%rs<203>;
	.reg .b32 	%r<185>;
	.reg .b32 	%f<2>;
	.reg .b64 	%rd<21>;
	// demoted variable
	.shared .align 2 .b8 _ZZ34fused_gemm_bn_relu_max_tile_kernelE18placeholder_shared[17408];
	// demoted variable
	.shared .align 2 .b8 _ZZ34fused_gemm_bn_relu_max_tile_kernelE20placeholder_d_shared[8704];
	ld.param.u64 	%rd1, [fused_gemm_bn_relu_max_tile_kernel_param_0];
	ld.param.u64 	%rd2, [fused_gemm_bn_relu_max_tile_kernel_param_1];
	ld.param.u64 	%rd3, [fused_gemm_bn_relu_max_tile_kernel_param_2];
	ld.param.u64 	%rd4, [fused_gemm_bn_relu_max_tile_kernel_param_3];
	ld.param.u64 	%rd5, [fused_gemm_bn_relu_max_tile_kernel_param_4];
	cvta.to.global.u64 	%rd6, %rd1;
	cvta.to.global.u64 	%rd7, %rd5;
	cvta.to.global.u64 	%rd8, %rd4;
	cvta.to.global.u64 	%rd9, %rd3;
	cvta.to.global.u64 	%rd10, %rd2;
	mov.f32 	%f1, 0f00000000;
	// begin inline asm
	{  cvt.rn.f16.f32 %rs1, %f1;}

	// end inline asm
	mov.b32 	%r103, {%rs1, %rs1};
	mov.u32 	%r104, %tid.z;
	mul.lo.s32 	%r105, %r104, 2176;
	mov.u32 	%r106, %tid.y;
	mov.u32 	%r107, %tid.x;
	shr.u32 	%r108, %r107, 3;
	shl.b32 	%r109, %r107, 1;
	and.b32  	%r110, %r109, 14;
	mad.lo.s32 	%r111, %r106, 544, %r105;
	mad.lo.s32 	%r112, %r108, 136, %r111;
	add.s32 	%r113, %r112, %r110;
	mov.u32 	%r114, %ctaid.x;
	shl.b32 	%r115, %r114, 10;
	shl.b32 	%r116, %r104, 8;
	shl.b32 	%r117, %r106, 6;
	add.s32 	%r118, %r116, %r117;
	add.s32 	%r119, %r118, %r109;
	add.s32 	%r120, %r119, %r115;
	shl.b32 	%r121, %r113, 1;
	mov.u32 	%r122, _ZZ34fused_gemm_bn_relu_max_tile_kernelE18placeholder_shared;
	add.s32 	%r123, %r122, %r121;
	mul.wide.u32 	%rd11, %r120, 2;
	add.s64 	%rd12, %rd6, %rd11;
	ld.global.nc.u32 	%r124, [%rd12];
	st.shared.u32 	[%r123], %r124;
	ld.global.nc.u32 	%r125, [%rd12+1024];
	st.shared.u32 	[%r123+8704], %r125;
	mov.u32 	%r126, _ZZ34fused_gemm_bn_relu_max_tile_kernelE20placeholder_d_shared;
	add.s32 	%r127, %r126, %r121;
	mul.wide.u32 	%rd13, %r119, 2;
	add.s64 	%rd14, %rd10, %rd13;
	ld.global.nc.u32 	%r128, [%rd14];
	st.shared.u32 	[%r127], %r128;
	bar.sync 	0;
	mad.lo.s32 	%r129, %r106, 4352, %r122;
	mov.b32 	%r130, 136;
	wmma.load.a.sync.aligned.row.m16n16k16.shared.f16 	{%r131, %r132, %r133, %r134, %r135, %r136, %r137, %r138}, [%r129], %r130;
	mad.lo.s32 	%r139, %r104, 4352, %r126;
	wmma.load.b.sync.aligned.col.m16n16k16.shared.f16 	{%r140, %r141, %r142, %r143, %r144, %r145, %r146, %r147}, [%r139], %r130;
	wmma.mma.sync.aligned.row.col.m16n16k16.f16.f16 {%r148, %r149, %r150, %r151}, {%r131, %r132, %r133, %r134, %r135, %r136, %r137, %r138}, {%r140, %r141, %r142, %r143, %r144, %r145, %r146, %r147}, {%r103, %r103, %r103, %r103};
	bar.sync 	0;
	shl.b32 	%r152, %r104, 4;
	mad.lo.s32 	%r153, %r106, 640, %r152;
	shl.b32 	%r154, %r153, 1;
	add.s32 	%r155, %r126, %r154;
	mov.b32 	%r156, 40;
	wmma.store.d.sync.aligned.row.m16n16k16.shared.f16 	[%r155], {%r148, %r149, %r150, %r151}, %r156;
	bar.sync 	0;
	shl.b32 	%r157, %r114, 12;
	shl.b32 	%r158, %r104, 11;
	add.s32 	%r159, %r157, %r158;
	shl.b32 	%r160, %r107, 6;
	add.s32 	%r161, %r159, %r160;
	mul.lo.s32 	%r162, %r107, 40;
	mad.lo.s32 	%r163, %r104, 1280, %r162;
	shl.b32 	%r164, %r106, 1;
	add.s32 	%r165, %r163, %r164;
	mov.b32 	%r1, 0;
	// begin inline asm
	cvt.rn.f16.s32 %rs2, %r1;
	// end inline asm
	// begin inline asm
	{mov.u32 %r2, WARP_SZ;
}
	// end inline asm
	shl.b32 	%r166, %r2, 8;
	add.s32 	%r101, %r166, -8161;
	mul.wide.s32 	%rd15, %r161, 2;
	add.s64 	%rd16, %rd7, %rd15;
	shl.b32 	%r167, %r165, 1;
	add.s32 	%r168, %r126, %r167;
	ld.shared.u32 	%r169, [%r168];
	mov.b32 	{%rs4, %rs13}, %r169;
	mul.wide.u32 	%rd17, %r164, 2;
	add.s64 	%rd18, %rd9, %rd17;
	ld.global.nc.u32 	%r170, [%rd18];
	mov.b32 	{%rs5, %rs14}, %r170;
	add.s64 	%rd19, %rd8, %rd17;
	ld.global.nc.u32 	%r171, [%rd19];
	mov.b32 	{%rs8, %rs17}, %r171;
	// begin inline asm
	{mul.f16 %rs3,%rs4,%rs5;
}
	// end inline asm
	// begin inline asm
	{add.f16 %rs6,%rs3,%rs8;
}
	// end inline asm
	// begin inline asm
	{ .reg .pred __$temp3;
  setp.gt.f16  __$temp3, %rs2, %rs6;
  selp.u16 %rs9, 1, 0, __$temp3;}
	// end inline asm
	setp.eq.s16 	%p1, %rs9, 0;
	selp.b16 	%rs22, %rs6, %rs2, %p1;
	// begin inline asm
	{mul.f16 %rs12,%rs13,%rs14;
}
	// end inline asm
	// begin inline asm
	{add.f16 %rs15,%rs12,%rs17;
}
	// end inline asm
	// begin inline asm
	{ .reg .pred __$temp3;
  setp.gt.f16  __$temp3, %rs2, %rs15;
  selp.u16 %rs18, 1, 0, __$temp3;}
	// end inline asm
	setp.eq.s16 	%p2, %rs18, 0;
	selp.b16 	%rs25, %rs15, %rs2, %p2;
	mov.b32 	%r4, {%rs22, %rs25};
	mov.b32 	%r80, 1;
	mov.b32 	%r102, -1;
	// begin inline asm
	{shfl.sync.bfly.b32 %r3,%r4,%r80,%r101,%r102;
}
	// end inline asm
	mov.b32 	{%rs23, %rs26}, %r3;
	// begin inline asm
	{ .reg .pred __$temp3;
  setp.gt.f16  __$temp3, %rs22, %rs23;
  selp.u16 %rs21, 1, 0, __$temp3;}
	// end inline asm
	setp.eq.s16 	%p3, %rs21, 0;
	selp.b16 	%rs28, %rs23, %rs22, %p3;
	// begin inline asm
	{ .reg .pred __$temp3;
  setp.gt.f16  __$temp3, %rs25, %rs26;
  selp.u16 %rs24, 1, 0, __$temp3;}
	// end inline asm
	setp.eq.s16 	%p4, %rs24, 0;
	selp.b16 	%rs31, %rs26, %rs25, %p4;
	mov.b32 	%r9, {%rs28, %rs31};
	mov.b32 	%r85, 2;
	// begin inline asm
	{shfl.sync.bfly.b32 %r8,%r9,%r85,%r101,%r102;
}
	// end inline asm
	mov.b32 	{%rs29, %rs32}, %r8;
	// begin inline asm
	{ .reg .pred __$temp3;
  setp.gt.f16  __$temp3, %rs28, %rs29;
  selp.u16 %rs27, 1, 0, __$temp3;}
	// end inline asm
	setp.eq.s16 	%p5, %rs27, 0;
	selp.b16 	%rs34, %rs29, %rs28, %p5;
	// begin inline asm
	{ .reg .pred __$temp3;
  setp.gt.f16  __$temp3, %rs31, %rs32;
  selp.u16 %rs30, 1, 0, __$temp3;}
	// end inline asm
	setp.eq.s16 	%p6, %rs30, 0;
	selp.b16 	%rs37, %rs32, %rs31, %p6;
	mov.b32 	%r14, {%rs34, %rs37};
	mov.b32 	%r90, 4;
	// begin inline asm
	{shfl.sync.bfly.b32 %r13,%r14,%r90,%r101,%r102;
}
	// end inline asm
	mov.b32 	{%rs35, %rs38}, %r13;
	// begin inline asm
	{ .reg .pred __$temp3;
  setp.gt.f16  __$temp3, %rs34, %rs35;
  selp.u16 %rs33, 1, 0, __$temp3;}
	// end inline asm
	setp.eq.s16 	%p7, %rs33, 0;
	selp.b16 	%rs40, %rs35, %rs34, %p7;
	// begin inline asm
	{ .reg .pred __$temp3;
  setp.gt.f16  __$temp3, %rs37, %rs38;
  selp.u16 %rs36, 1, 0, __$temp3;}
	// end inline asm
	setp.eq.s16 	%p8, %rs36, 0;
	selp.b16 	%rs43, %rs38, %rs37, %p8;
	mov.b32 	%r19, {%rs40, %rs43};
	mov.b32 	%r95, 8;
	// begin inline asm
	{shfl.sync.bfly.b32 %r18,%r19,%r95,%r101,%r102;
}
	// end inline asm
	mov.b32 	{%rs41, %rs44}, %r18;
	// begin inline asm
	{ .reg .pred __$temp3;
  setp.gt.f16  __$temp3, %rs40, %rs41;
  selp.u16 %rs39, 1, 0, __$temp3;}
	// end inline asm
	setp.eq.s16 	%p9, %rs39, 0;
	selp.b16 	%rs46, %rs41, %rs40, %p9;
	// begin inline asm
	{ .reg .pred __$temp3;
  setp.gt.f16  __$temp3, %rs43, %rs44;
  selp.u16 %rs42, 1, 0, __$temp3;}
	// end inline asm
	setp.eq.s16 	%p10, %rs42, 0;
	selp.b16 	%rs49, %rs44, %rs43, %p10;
	mov.b32 	%r24, {%rs46, %rs49};
	mov.b32 	%r100, 16;
	// begin inline asm
	{shfl.sync.bfly.b32 %r23,%r24,%r100,%r101,%r102;
}
	// end inline asm
	mov.b32 	{%rs47, %rs50}, %r23;
	// begin inline asm
	{ .reg .pred __$temp3;
  setp.gt.f16  __$temp3, %rs46, %rs47;
  selp.u16 %rs45, 1, 0, __$temp3;}
	// end inline asm
	setp.eq.s16 	%p11, %rs45, 0;
	selp.b16 	%rs195, %rs47, %rs46, %p11;
	// begin inline asm
	{ .reg .pred __$temp3;
  setp.gt.f16  __$temp3, %rs49, %rs50;
  selp.u16 %rs48, 1, 0, __$temp3;}
	// end inline asm
	setp.eq.s16 	%p12, %rs48, 0;
	selp.b16 	%rs196, %rs50, %rs49, %p12;
	add.s64 	%rd20, %rd16, %rd17;
	st.global.u32 	[%rd20], %r4;
	mov.b32 	%r172, {%rs195, %rs196};
	st.global.u32 	[%rd20+64], %r172;
	ld.shared.u32 	%r173, [%r168+16];
	mov.b32 	{%rs52, %rs61}, %r173;
	ld.global.nc.u32 	%r174, [%rd18+16];
	mov.b32 	{%rs53, %rs62}, %r174;
	ld.global.nc.u32 	%r175, [%rd19+16];
	mov.b32 	{%rs56, %rs65}, %r175;
	// begin inline asm
	{mul.f16 %rs51,%rs52,%rs53;
}
	// end inline asm
	// begin inline asm
	{add.f16 %rs54,%rs51,%rs56;
}
	// end inline asm
	// begin inline asm
	{ .reg .pred __$temp3;
  setp.gt.f16  __$temp3, %rs2, %rs54;
  selp.u16 %rs57, 1, 0, __$temp3;}
	// end inline asm
	setp.eq.s16 	%p13, %rs57, 0;
	selp.b16 	%rs70, %rs54, %rs2, %p13;
	// begin inline asm
	{mul.f16 %rs60,%rs61,%rs62;
}
	// end inline asm
	// begin inline asm
	{add.f16 %rs63,%rs60,%rs65;
}
	// end inline asm
	// begin inline asm
	{ .reg .pred __$temp3;
  setp.gt.f16  __$temp3, %rs2, %rs63;
  selp.u16 %rs66, 1, 0, __$temp3;}
	// end inline asm
	setp.eq.s16 	%p14, %rs66, 0;
	selp.b16 	%rs73, %rs63, %rs2, %p14;
	mov.b32 	%r29, {%rs70, %rs73};
	// begin inline asm
	{shfl.sync.bfly.b32 %r28,%r29,%r80,%r101,%r102;
}
	// end inline asm
	mov.b32 	{%rs71, %rs74}, %r28;
	// begin inline asm
	{ .reg .pred __$temp3;
  setp.gt.f16  __$temp3, %rs70, %rs71;
  selp.u16 %rs69, 1, 0, __$temp3;}
	// end inline asm
	setp.eq.s16 	%p15, %rs69, 0;
	selp.b16 	%rs76, %rs71, %rs70, %p15;
	// begin inline asm
	{ .reg .pred __$temp3;
  setp.gt.f16  __$temp3, %rs73, %rs74;
  selp.u16 %rs72, 1, 0, __$temp3;}
	// end inline asm
	setp.eq.s16 	%p16, %rs72, 0;
	selp.b16 	%rs79, %rs74, %rs73, %p16;
	mov.b32 	%r34, {%rs76, %rs79};
	// begin inline asm
	{shfl.sync.bfly.b32 %r33,%r34,%r85,%r101,%r102;
}
	// end inline asm
	mov.b32 	{%rs77, %rs80}, %r33;
	// begin inline asm
	{ .reg .pred __$temp3;
  setp.gt.f16  __$temp3, %rs76, %rs77;
  selp.u16 %rs75, 1, 0, __$temp3;}
	// end inline asm
	setp.eq.s16 	%p17, %rs75, 0;
	selp.b16 	%rs82, %rs77, %rs76, %p17;
	// begin inline asm
	{ .reg .pred __$temp3;
  setp.gt.f16  __$temp3, %rs79, %rs80;
  selp.u16 %rs78, 1, 0, __$temp3;}
	// end inline asm
	setp.eq.s16 	%p18, %rs78, 0;
	selp.b16 	%rs85, %rs80, %rs79, %p18;
	mov.b32 	%r39, {%rs82, %rs85};
	// begin inline asm
	{shfl.sync.bfly.b32 %r38,%r39,%r90,%r101,%r102;
}
	// end inline asm
	mov.b32 	{%rs83, %rs86}, %r38;
	// begin inline asm
	{ .reg .pred __$temp3;
  setp.gt.f16  __$temp3, %rs82, %rs83;
  selp.u16 %rs81, 1, 0, __$temp3;}
	// end inline asm
	setp.eq.s16 	%p19, %rs81, 0;
	selp.b16 	%rs88, %rs83, %rs82, %p19;
	// begin inline asm
	{ .reg .pred __$temp3;
  setp.gt.f16  __$temp3, %rs85, %rs86;
  selp.u16 %rs84, 1, 0, __$temp3;}
	// end inline asm
	setp.eq.s16 	%p20, %rs84, 0;
	selp.b16 	%rs91, %rs86, %rs85, %p20;
	mov.b32 	%r44, {%rs88, %rs91};
	// begin inline asm
	{shfl.sync.bfly.b32 %r43,%r44,%r95,%r101,%r102;
}
	// end inline asm
	mov.b32 	{%rs89, %rs92}, %r43;
	// begin inline asm
	{ .reg .pred __$temp3;
  setp.gt.f16  __$temp3, %rs88, %rs89;
  selp.u16 %rs87, 1, 0, __$temp3;}
	// end inline asm
	setp.eq.s16 	%p21, %rs87, 0;
	selp.b16 	%rs94, %rs89, %rs88, %p21;
	// begin inline asm
	{ .reg .pred __$temp3;
  setp.gt.f16  __$temp3, %rs91, %rs92;
  selp.u16 %rs90, 1, 0, __$temp3;}
	// end inline asm
	setp.eq.s16 	%p22, %rs90, 0;
	selp.b16 	%rs97, %rs92, %rs91, %p22;
	mov.b32 	%r49, {%rs94, %rs97};
	// begin inline asm
	{shfl.sync.bfly.b32 %r48,%r49,%r100,%r101,%r102;
}
	// end inline asm
	mov.b32 	{%rs95, %rs98}, %r48;
	// begin inline asm
	{ .reg .pred __$temp3;
  setp.gt.f16  __$temp3, %rs94, %rs95;
  selp.u16 %rs93, 1, 0, __$temp3;}
	// end inline asm
	setp.eq.s16 	%p23, %rs93, 0;
	selp.b16 	%rs197, %rs95, %rs94, %p23;
	// begin inline asm
	{ .reg .pred __$temp3;
  setp.gt.f16  __$temp3, %rs97, %rs98;
  selp.u16 %rs96, 1, 0, __$temp3;}
	// end inline asm
	setp.eq.s16 	%p24, %rs96, 0;
	selp.b16 	%rs198, %rs98, %rs97, %p24;
	st.global.u32 	[%rd20+16], %r29;
	mov.b32 	%r176, {%rs197, %rs198};
	st.global.u32 	[%rd20+80], %r176;
	ld.shared.u32 	%r177, [%r168+32];
	mov.b32 	{%rs100, %rs109}, %r177;
	ld.global.nc.u32 	%r178, [%rd18+32];
	mov.b32 	{%rs101, %rs110}, %r178;
	ld.global.nc.u32 	%r179, [%rd19+32];
	mov.b32 	{%rs104, %rs113}, %r179;
	// begin inline asm
	{mul.f16 %rs99,%rs100,%rs101;
}
	// end inline asm
	// begin inline asm
	{add.f16 %rs102,%rs99,%rs104;
}
	// end inline asm
	// begin inline asm
	{ .reg .pred __$temp3;
  setp.gt.f16  __$temp3, %rs2, %rs102;
  selp.u16 %rs105, 1, 0, __$temp3;}
	// end inline asm
	setp.eq.s16 	%p25, %rs105, 0;
	selp.b16 	%rs118, %rs102, %rs2, %p25;
	// begin inline asm
	{mul.f16 %rs108,%rs109,%rs110;
}
	// end inline asm
	// begin inline asm
	{add.f16 %rs111,%rs108,%rs113;
}
	// end inline asm
	// begin inline asm
	{ .reg .pred __$temp3;
  setp.gt.f16  __$temp3, %rs2, %rs111;
  selp.u16 %rs114, 1, 0, __$temp3;}
	// end inline asm
	setp.eq.s16 	%p26, %rs114, 0;
	selp.b16 	%rs121, %rs111, %rs2, %p26;
	mov.b32 	%r54, {%rs118, %rs121};
	// begin inline asm
	{shfl.sync.bfly.b32 %r53,%r54,%r80,%r101,%r102;
}
	// end inline asm
	mov.b32 	{%rs119, %rs122}, %r53;
	// begin inline asm
	{ .reg .pred __$temp3;
  setp.gt.f16  __$temp3, %rs118, %rs119;
  selp.u16 %rs117, 1, 0, __$temp3;}
	// end inline asm
	setp.eq.s16 	%p27, %rs117, 0;
	selp.b16 	%rs124, %rs119, %rs118, %p27;
	// begin inline asm
	{ .reg .pred __$temp3;
  setp.gt.f16  __$temp3, %rs121, %rs122;
  selp.u16 %rs120, 1, 0, __$temp3;}
	// end inline asm
	setp.eq.s16 	%p28, %rs120, 0;
	selp.b16 	%rs127, %rs122, %rs121, %p28;
	mov.b32 	%r59, {%rs124, %rs127};
	// begin inline asm
	{shfl.sync.bfly.b32 %r58,%r59,%r85,%r101,%r102;
}
	// end inline asm
	mov.b32 	{%rs125, %rs128}, %r58;
	// begin inline asm
	{ .reg .pred __$temp3;
  setp.gt.f16  __$temp3, %rs124, %rs125;
  selp.u16 %rs123, 1, 0, __$temp3;}
	// end inline asm
	setp.eq.s16 	%p29, %rs123, 0;
	selp.b16 	%rs130, %rs125, %rs124, %p29;
	// begin inline asm
	{ .reg .pred __$temp3;
  setp.gt.f16  __$temp3, %rs127, %rs128;
  selp.u16 %rs126, 1, 0, __$temp3;}
	// end inline asm
	setp.eq.s16 	%p30, %rs126, 0;
	selp.b16 	%rs133, %rs128, %rs127, %p30;
	mov.b32 	%r64, {%rs130, %rs133};
	// begin inline asm
	{shfl.sync.bfly.b32 %r63,%r64,%r90,%r101,%r102;
}
	// end inline asm
	mov.b32 	{%rs131, %rs134}, %r63;
	// begin inline asm
	{ .reg .pred __$temp3;
  setp.gt.f16  __$temp3, %rs130, %rs131;
  selp.u16 %rs129, 1, 0, __$temp3;}
	// end inline asm
	setp.eq.s16 	%p31, %rs129, 0;
	selp.b16 	%rs136, %rs131, %rs130, %p31;
	// begin inline asm
	{ .reg .pred __$temp3;
  setp.gt.f16  __$temp3, %rs133, %rs134;
  selp.u16 %rs132, 1, 0, __$temp3;}
	// end inline asm
	setp.eq.s16 	%p32, %rs132, 0;
	selp.b16 	%rs139, %rs134, %rs133, %p32;
	mov.b32 	%r69, {%rs136, %rs139};
	// begin inline asm
	{shfl.sync.bfly.b32 %r68,%r69,%r95,%r101,%r102;
}
	// end inline asm
	mov.b32 	{%rs137, %rs140}, %r68;
	// begin inline asm
	{ .reg .pred __$temp3;
  setp.gt.f16  __$temp3, %rs136, %rs137;
  selp.u16 %rs135, 1, 0, __$temp3;}
	// end inline asm
	setp.eq.s16 	%p33, %rs135, 0;
	selp.b16 	%rs142, %rs137, %rs136, %p33;
	// begin inline asm
	{ .reg .pred __$temp3;
  setp.gt.f16  __$temp3, %rs139, %rs140;
  selp.u16 %rs138, 1, 0, __$temp3;}
	// end inline asm
	setp.eq.s16 	%p34, %rs138, 0;
	selp.b16 	%rs145, %rs140, %rs139, %p34;
	mov.b32 	%r74, {%rs142, %rs145};
	// begin inline asm
	{shfl.sync.bfly.b32 %r73,%r74,%r100,%r101,%r102;
}
	// end inline asm
	mov.b32 	{%rs143, %rs146}, %r73;
	// begin inline asm
	{ .reg .pred __$temp3;
  setp.gt.f16  __$temp3, %rs142, %rs143;
  selp.u16 %rs141, 1, 0, __$temp3;}
	// end inline asm
	setp.eq.s16 	%p35, %rs141, 0;
	selp.b16 	%rs199, %rs143, %rs142, %p35;
	// begin inline asm
	{ .reg .pred __$temp3;
  setp.gt.f16  __$temp3, %rs145, %rs146;
  selp.u16 %rs144, 1, 0, __$temp3;}
	// end inline asm
	setp.eq.s16 	%p36, %rs144, 0;
	selp.b16 	%rs200, %rs146, %rs145, %p36;
	st.global.u32 	[%rd20+32], %r54;
	mov.b32 	%r180, {%rs199, %rs200};
	st.global.u32 	[%rd20+96], %r180;
	ld.shared.u32 	%r181, [%r168+48];
	mov.b32 	{%rs148, %rs157}, %r181;
	ld.global.nc.u32 	%r182, [%rd18+48];
	mov.b32 	{%rs149, %rs158}, %r182;
	ld.global.nc.u32 	%r183, [%rd19+48];
	mov.b32 	{%rs152, %rs161}, %r183;
	// begin inline asm
	{mul.f16 %rs147,%rs148,%rs149;
}
	// end inline asm
	// begin inline asm
	{add.f16 %rs150,%rs147,%rs152;
}
	// end inline asm
	// begin inline asm
	{ .reg .pred __$temp3;
  setp.gt.f16  __$temp3, %rs2, %rs150;
  selp.u16 %rs153, 1, 0, __$temp3;}
	// end inline asm
	setp.eq.s16 	%p37, %rs153, 0;
	selp.b16 	%rs166, %rs150, %rs2, %p37;
	// begin inline asm
	{mul.f16 %rs156,%rs157,%rs158;
}
	// end inline asm
	// begin inline asm
	{add.f16 %rs159,%rs156,%rs161;
}
	// end inline asm
	// begin inline asm
	{ .reg .pred __$temp3;
  setp.gt.f16  __$temp3, %rs2, %rs159;
  selp.u16 %rs162, 1, 0, __$temp3;}
	// end inline asm
	setp.eq.s16 	%p38, %rs162, 0;
	selp.b16 	%rs169, %rs159, %rs2, %p38;
	mov.b32 	%r79, {%rs166, %rs169};
	// begin inline asm
	{shfl.sync.bfly.b32 %r78,%r79,%r80,%r101,%r102;
}
	// end inline asm
	mov.b32 	{%rs167, %rs170}, %r78;
	// begin inline asm
	{ .reg .pred __$temp3;
  setp.gt.f16  __$temp3, %rs166, %rs167;
  selp.u16 %rs165, 1, 0, __$temp3;}
	// end inline asm
	setp.eq.s16 	%p39, %rs165, 0;
	selp.b16 	%rs172, %rs167, %rs166, %p39;
	// begin inline asm
	{ .reg .pred __$temp3;
  setp.gt.f16  __$temp3, %rs169, %rs170;
  selp.u16 %rs168, 1, 0, __$temp3;}
	// end inline asm
	setp.eq.s16 	%p40, %rs168, 0;
	selp.b16 	%rs175, %rs170, %rs169, %p40;
	mov.b32 	%r84, {%rs172, %rs175};
	// begin inline asm
	{shfl.sync.bfly.b32 %r83,%r84,%r85,%r101,%r102;
}
	// end inline asm
	mov.b32 	{%rs173, %rs176}, %r83;
	// begin inline asm
	{ .reg .pred __$temp3;
  setp.gt.f16  __$temp3, %rs172, %rs173;
  selp.u16 %rs171, 1, 0, __$temp3;}
	// end inline asm
	setp.eq.s16 	%p41, %rs171, 0;
	selp.b16 	%rs178, %rs173, %rs172, %p41;
	// begin inline asm
	{ .reg .pred __$temp3;
  setp.gt.f16  __$temp3, %rs175, %rs176;
  selp.u16 %rs174, 1, 0, __$temp3;}
	// end inline asm
	setp.eq.s16 	%p42, %rs174, 0;
	selp.b16 	%rs181, %rs176, %rs175, %p42;
	mov.b32 	%r89, {%rs178, %rs181};
	// begin inline asm
	{shfl.sync.bfly.b32 %r88,%r89,%r90,%r101,%r102;
}
	// end inline asm
	mov.b32 	{%rs179, %rs182}, %r88;
	// begin inline asm
	{ .reg .pred __$temp3;
  setp.gt.f16  __$temp3, %rs178, %rs179;
  selp.u16 %rs177, 1, 0, __$temp3;}
	// end inline asm
	setp.eq.s16 	%p43, %rs177, 0;
	selp.b16 	%rs184, %rs179, %rs178, %p43;
	// begin inline asm
	{ .reg .pred __$temp3;
  setp.gt.f16  __$temp3, %rs181, %rs182;
  selp.u16 %rs180, 1, 0, __$temp3;}
	// end inline asm
	setp.eq.s16 	%p44, %rs180, 0;
	selp.b16 	%rs187, %rs182, %rs181, %p44;
	mov.b32 	%r94, {%rs184, %rs187};
	// begin inline asm
	{shfl.sync.bfly.b32 %r93,%r94,%r95,%r101,%r102;
}
	// end inline asm
	mov.b32 	{%rs185, %rs188}, %r93;
	// begin inline asm
	{ .reg .pred __$temp3;
  setp.gt.f16  __$temp3, %rs184, %rs185;
  selp.u16 %rs183, 1, 0, __$temp3;}
	// end inline asm
	setp.eq.s16 	%p45, %rs183, 0;
	selp.b16 	%rs190, %rs185, %rs184, %p45;
	// begin inline asm
	{ .reg .pred __$temp3;
  setp.gt.f16  __$temp3, %rs187, %rs188;
  selp.u16 %rs186, 1, 0, __$temp3;}
	// end inline asm
	setp.eq.s16 	%p46, %rs186, 0;
	selp.b16 	%rs193, %rs188, %rs187, %p46;
	mov.b32 	%r99, {%rs190, %rs193};
	// begin inline asm
	{shfl.sync.bfly.b32 %r98,%r99,%r100,%r101,%r102;
}
	// end inline asm
	mov.b32 	{%rs191, %rs194}, %r98;
	// begin inline asm
	{ .reg .pred __$temp3;
  setp.gt.f16  __$temp3, %rs190, %rs191;
  selp.u16 %rs189, 1, 0, __$temp3;}
	// end inline asm
	setp.eq.s16 	%p47, %rs189, 0;
	selp.b16 	%rs201, %rs191, %rs190, %p47;
	// begin inline asm
	{ .reg .pred __$temp3;
  setp.gt.f16  __$temp3, %rs193, %rs194;
  selp.u16 %rs192, 1, 0, __$temp3;}
	// end inline asm
	setp.eq.s16 	%p48, %rs192, 0;
	selp.b16 	%rs202, %rs194, %rs193, %p48;
	st.global.u32 	[%rd20+48], %r79;
	mov.b32 	%r184, {%rs201, %rs202};
	st.global.u32 	[%rd20+112], %r184;
	ret;

}
	// .globl	fused_gemm_bn_relu_max_tile_v2_kernel
.visible .entry fused_gemm_bn_relu_max_tile_v2_kernel(
	.param .u64 .ptr .align 1 fused_gemm_bn_relu_max_tile_v2_kernel_param_0,
	.param .u64 .ptr .align 1 fused_gemm_bn_relu_max_tile_v2_kernel_param_1,
	.param .u64 .ptr .align 1 fused_gemm_bn_relu_max_tile_v2_kernel_param_2,
	.param .u64 .ptr .align 1 fused_gemm_bn_relu_max_tile_v2_kernel_param_3,
	.param .u64 .ptr .align 1 fused_gemm_bn_relu_max_tile_v2_kernel_param_4
)
.maxntid 256
{
	.reg .pred 	%p<49>;
	.reg .b16 	%rs<203>;
	.reg .b32 	%r<199>;
	.reg .b32 	%f<2>;
	.reg .b64 	%rd<27>;
	// demoted variable
	.shared .align 2 .b8 _ZZ37fused_gemm_bn_relu_max_tile_v2_kernelE18placeholder_shared[17408];
	// demoted variable
	.shared .align 2 .b8 _ZZ37fused_gemm_bn_relu_max_tile_v2_kernelE20placeholder_d_shared[8704];
	ld.param.u64 	%rd1, [fused_gemm_bn_relu_max_tile_v2_kernel_param_0];
	ld.param.u64 	%rd2, [fused_gemm_bn_relu_max_tile_v2_kernel_param_1];
	ld.param.u64 	%rd3, [fused_gemm_bn_relu_max_tile_v2_kernel_param_2];
	ld.param.u64 	%rd4, [fused_gemm_bn_relu_max_tile_v2_kernel_param_3];
	ld.param.u64 	%rd5, [fused_gemm_bn_relu_max_tile_v2_kernel_param_4];
	cvta.to.global.u64 	%rd6, %rd1;
	cvta.to.global.u64 	%rd7, %rd4;
	cvta.to.global.u64 	%rd8, %rd3;
	cvta.to.global.u64 	%rd9, %rd2;
	mov.f32 	%f1, 0f00000000;
	// begin inline asm
	{  cvt.rn.f16.f32 %rs1, %f1;}

	// end inline asm
	mov.b32 	%r103, {%rs1, %rs1};
	mov.u32 	%r104, %tid.z;
	mul.lo.s32 	%r105, %r104, 2176;
	mov.u32 	%r106, %tid.y;
	mov.u32 	%r107, %tid.x;
	shr.u32 	%r108, %r107, 3;
	shl.b32 	%r109, %r107, 1;
	and.b32  	%r110, %r109, 14;
	mad.lo.s32 	%r111, %r106, 544, %r105;
	mad.lo.s32 	%r112, %r108, 136, %r111;
	add.s32 	%r113, %r112, %r110;
	mov.u32 	%r114, %ctaid.x;
	shl.b32 	%r115, %r114, 10;
	shl.b32 	%r116, %r104, 8;
	shl.b32 	%r117, %r106, 6;
	add.s32 	%r118, %r116, %r117;
	add.s32 	%r119, %r118, %r109;
	add.s32 	%r120, %r119, %r115;
	shl.b32 	%r121, %r113, 1;
	mov.u32 	%r122, _ZZ37fused_gemm_bn_relu_max_tile_v2_kernelE18placeholder_shared;
	add.s32 	%r123, %r122, %r121;
	mul.wide.u32 	%rd10, %r120, 2;
	add.s64 	%rd11, %rd6, %rd10;
	ld.global.nc.u32 	%r124, [%rd11];
	st.shared.u32 	[%r123], %r124;
	ld.global.nc.u32 	%r125, [%rd11+1024];
	st.shared.u32 	[%r123+8704], %r125;
	mov.u32 	%r126, _ZZ37fused_gemm_bn_relu_max_tile_v2_kernelE20placeholder_d_shared;
	add.s32 	%r127, %r126, %r121;
	mul.wide.u32 	%rd12, %r119, 2;
	add.s64 	%rd13, %rd9, %rd12;
	ld.global.nc.u32 	%r128, [%rd13];
	st.shared.u32 	[%r127], %r128;
	bar.sync 	0;
	mad.lo.s32 	%r129, %r106, 4352, %r122;
	mov.b32 	%r130, 136;
	wmma.load.a.sync.aligned.row.m16n16k16.shared.f16 	{%r131, %r132, %r133, %r134, %r135, %r136, %r137, %r138}, [%r129], %r130;
	mad.lo.s32 	%r139, %r104, 4352, %r126;
	wmma.load.b.sync.aligned.col.m16n16k16.shared.f16 	{%r140, %r141, %r142, %r143, %r144, %r145, %r146, %r147}, [%r139], %r130;
	wmma.mma.sync.aligned.row.col.m16n16k16.f16.f16 {%r148, %r149, %r150, %r151}, {%r131, %r132, %r133, %r134, %r135, %r136, %r137, %r138}, {%r140, %r141, %r142, %r143, %r144, %r145, %r146, %r147}, {%r103, %r103, %r103, %r103};
	bar.sync 	0;
	shl.b32 	%r152, %r104, 4;
	mad.lo.s32 	%r153, %r106, 640, %r152;
	shl.b32 	%r154, %r153, 1;
	add.s32 	%r155, %r126, %r154;
	mov.b32 	%r156, 40;
	wmma.store.d.sync.aligned.row.m16n16k16.shared.f16 	[%r155], {%r148, %r149, %r150, %r151}, %r156;
	bar.sync 	0;
	mul.lo.s32 	%r157, %r104, 2112;
	mad.lo.s32 	%r158, %r107, 66, %r157;
	mul.lo.s32 	%r159, %r107, 40;
	mad.lo.s32 	%r160, %r104, 1280, %r159;
	shl.b32 	%r161, %r106, 1;
	add.s32 	%r162, %r160, %r161;
	mov.b32 	%r1, 0;
	// begin inline asm
	cvt.rn.f16.s32 %rs2, %r1;
	// end inline asm
	// begin inline asm
	{mov.u32 %r2, WARP_SZ;
}
	// end inline asm
	shl.b32 	%r163, %r2, 8;
	add.s32 	%r101, %r163, -8161;
	shl.b32 	%r164, %r162, 1;
	add.s32 	%r165, %r126, %r164;
	ld.shared.u32 	%r166, [%r165];
	mov.b32 	{%rs4, %rs13}, %r166;
	mul.wide.u32 	%rd14, %r161, 2;
	add.s64 	%rd15, %rd8, %rd14;
	ld.global.nc.u32 	%r167, [%rd15];
	mov.b32 	{%rs5, %rs14}, %r167;
	add.s64 	%rd16, %rd7, %rd14;
	ld.global.nc.u32 	%r168, [%rd16];
	mov.b32 	{%rs8, %rs17}, %r168;
	// begin inline asm
	{mul.f16 %rs3,%rs4,%rs5;
}
	// end inline asm
	// begin inline asm
	{add.f16 %rs6,%rs3,%rs8;
}
	// end inline asm
	// begin inline asm
	{ .reg .pred __$temp3;
  setp.gt.f16  __$temp3, %rs2, %rs6;
  selp.u16 %rs9, 1, 0, __$temp3;}
	// end inline asm
	setp.eq.s16 	%p1, %rs9, 0;
	selp.b16 	%rs22, %rs6, %rs2, %p1;
	// begin inline asm
	{mul.f16 %rs12,%rs13,%rs14;
}
	// end inline asm
	// begin inline asm
	{add.f16 %rs15,%rs12,%rs17;
}
	// end inline asm
	// begin inline asm
	{ .reg .pred __$temp3;
  setp.gt.f16  __$temp3, %rs2, %rs15;
  selp.u16 %rs18, 1, 0, __$temp3;}
	// end inline asm
	setp.eq.s16 	%p2, %rs18, 0;
	selp.b16 	%rs25, %rs15, %rs2, %p2;
	mov.b32 	%r4, {%rs22, %rs25};
	mov.b32 	%r80, 1;
	mov.b32 	%r102, -1;
	// begin inline asm
	{shfl.sync.bfly.b32 %r3,%r4,%r80,%r101,%r102;
}
	// end inline asm
	mov.b32 	{%rs23, %rs26}, %r3;
	// begin inline asm
	{ .reg .pred __$temp3;
  setp.gt.f16  __$temp3, %rs22, %rs23;
  selp.u16 %rs21, 1, 0, __$temp3;}
	// end inline asm
	setp.eq.s16 	%p3, %rs21, 0;
	selp.b16 	%rs28, %rs23, %rs22, %p3;
	// begin inline asm
	{ .reg .pred __$temp3;
  setp.gt.f16  __$temp3, %rs25, %rs26;
  selp.u16 %rs24, 1, 0, __$temp3;}
	// end inline asm
	setp.eq.s16 	%p4, %rs24, 0;
	selp.b16 	%rs31, %rs26, %rs25, %p4;
	mov.b32 	%r9, {%rs28, %rs31};
	mov.b32 	%r85, 2;
	// begin inline asm
	{shfl.sync.bfly.b32 %r8,%r9,%r85,%r101,%r102;
}
	// end inline asm
	mov.b32 	{%rs29, %rs32}, %r8;
	// begin inline asm
	{ .reg .pred __$temp3;
  setp.gt.f16  __$temp3, %rs28, %rs29;
  selp.u16 %rs27, 1, 0, __$temp3;}
	// end inline asm
	setp.eq.s16 	%p5, %rs27, 0;
	selp.b16 	%rs34, %rs29, %rs28, %p5;
	// begin inline asm
	{ .reg .pred __$temp3;
  setp.gt.f16  __$temp3, %rs31, %rs32;
  selp.u16 %rs30, 1, 0, __$temp3;}
	// end inline asm
	setp.eq.s16 	%p6, %rs30, 0;
	selp.b16 	%rs37, %rs32, %rs31, %p6;
	mov.b32 	%r14, {%rs34, %rs37};
	mov.b32 	%r90, 4;
	// begin inline asm
	{shfl.sync.bfly.b32 %r13,%r14,%r90,%r101,%r102;
}
	// end inline asm
	mov.b32 	{%rs35, %rs38}, %r13;
	// begin inline asm
	{ .reg .pred __$temp3;
  setp.gt.f16  __$temp3, %rs34, %rs35;
  selp.u16 %rs33, 1, 0, __$temp3;}
	// end inline asm
	setp.eq.s16 	%p7, %rs33, 0;
	selp.b16 	%rs40, %rs35, %rs34, %p7;
	// begin inline asm
	{ .reg .pred __$temp3;
  setp.gt.f16  __$temp3, %rs37, %rs38;
  selp.u16 %rs36, 1, 0, __$temp3;}
	// end inline asm
	setp.eq.s16 	%p8, %rs36, 0;
	selp.b16 	%rs43, %rs38, %rs37, %p8;
	mov.b32 	%r19, {%rs40, %rs43};
	mov.b32 	%r95, 8;
	// begin inline asm
	{shfl.sync.bfly.b32 %r18,%r19,%r95,%r101,%r102;
}
	// end inline asm
	mov.b32 	{%rs41, %rs44}, %r18;
	// begin inline asm
	{ .reg .pred __$temp3;
  setp.gt.f16  __$temp3, %rs40, %rs41;
  selp.u16 %rs39, 1, 0, __$temp3;}
	// end inline asm
	setp.eq.s16 	%p9, %rs39, 0;
	selp.b16 	%rs46, %rs41, %rs40, %p9;
	// begin inline asm
	{ .reg .pred __$temp3;
  setp.gt.f16  __$temp3, %rs43, %rs44;
  selp.u16 %rs42, 1, 0, __$temp3;}
	// end inline asm
	setp.eq.s16 	%p10, %rs42, 0;
	selp.b16 	%rs49, %rs44, %rs43, %p10;
	mov.b32 	%r24, {%rs46, %rs49};
	mov.b32 	%r100, 16;
	// begin inline asm
	{shfl.sync.bfly.b32 %r23,%r24,%r100,%r101,%r102;
}
	// end inline asm
	mov.b32 	{%rs47, %rs50}, %r23;
	// begin inline asm
	{ .reg .pred __$temp3;
  setp.gt.f16  __$temp3, %rs46, %rs47;
  selp.u16 %rs45, 1, 0, __$temp3;}
	// end inline asm
	setp.eq.s16 	%p11, %rs45, 0;
	selp.b16 	%rs195, %rs47, %rs46, %p11;
	// begin inline asm
	{ .reg .pred __$temp3;
  setp.gt.f16  __$temp3, %rs49, %rs50;
  selp.u16 %rs48, 1, 0, __$temp3;}
	// end inline asm
	setp.eq.s16 	%p12, %rs48, 0;
	selp.b16 	%rs196, %rs50, %rs49, %p12;
	add.s32 	%r169, %r161, %r158;
	shl.b32 	%r170, %r169, 1;
	add.s32 	%r171, %r122, %r170;
	st.shared.u32 	[%r171], %r4;
	mov.b32 	%r172, {%rs195, %rs196};
	st.shared.u32 	[%r171+64], %r172;
	ld.shared.u32 	%r173, [%r165+16];
	mov.b32 	{%rs52, %rs61}, %r173;
	ld.global.nc.u32 	%r174, [%rd15+16];
	mov.b32 	{%rs53, %rs62}, %r174;
	ld.global.nc.u32 	%r175, [%rd16+16];
	mov.b32 	{%rs56, %rs65}, %r175;
	// begin inline asm
	{mul.f16 %rs51,%rs52,%rs53;
}
	// end inline asm
	// begin inline asm
	{add.f16 %rs54,%rs51,%rs56;
}
	// end inline asm
	// begin inline asm
	{ .reg .pred __$temp3;
  setp.gt.f16  __$temp3, %rs2, %rs54;
  selp.u16 %rs57, 1, 0, __$temp3;}
	// end inline asm
	setp.eq.s16 	%p13, %rs57, 0;
	selp.b16 	%rs70, %rs54, %rs2, %p13;
	// begin inline asm
	{mul.f16 %rs60,%rs61,%rs62;
}
	// end inline asm
	// begin inline asm
	{add.f16 %rs63,%rs60,%rs65;
}
	// end inline asm
	// begin inline asm
	{ .reg .pred __$temp3;
  setp.gt.f16  __$temp3, %rs2, %rs63;
  selp.u16 %rs66, 1, 0, __$temp3;}
	// end inline asm
	setp.eq.s16 	%p14, %rs66, 0;
	selp.b16 	%rs73, %rs63, %rs2, %p14;
	mov.b32 	%r29, {%rs70, %rs73};
	// begin inline asm
	{shfl.sync.bfly.b32 %r28,%r29,%r80,%r101,%r102;
}
	// end inline asm
	mov.b32 	{%rs71, %rs74}, %r28;
	// begin inline asm
	{ .reg .pred __$temp3;
  setp.gt.f16  __$temp3, %rs70, %rs71;
  selp.u16 %rs69, 1, 0, __$temp3;}
	// end inline asm
	setp.eq.s16 	%p15, %rs69, 0;
	selp.b16 	%rs76, %rs71, %rs70, %p15;
	// begin inline asm
	{ .reg .pred __$temp3;
  setp.gt.f16  __$temp3, %rs73, %rs74;
  selp.u16 %rs72, 1, 0, __$temp3;}
	// end inline asm
	setp.eq.s16 	%p16, %rs72, 0;
	selp.b16 	%rs79, %rs74, %rs73, %p16;
	mov.b32 	%r34, {%rs76, %rs79};
	// begin inline asm
	{shfl.sync.bfly.b32 %r33,%r34,%r85,%r101,%r102;
}
	// end inline asm
	mov.b32 	{%rs77, %rs80}, %r33;
	// begin inline asm
	{ .reg .pred __$temp3;
  setp.gt.f16  __$temp3, %rs76, %rs77;
  selp.u16 %rs75, 1, 0, __$temp3;}
	// end inline asm
	setp.eq.s16 	%p17, %rs75, 0;
	selp.b16 	%rs82, %rs77, %rs76, %p17;
	// begin inline asm
	{ .reg .pred __$temp3;
  setp.gt.f16  __$temp3, %rs79, %rs80;
  selp.u16 %rs78, 1, 0, __$temp3;}
	// end inline asm
	setp.eq.s16 	%p18, %rs78, 0;
	selp.b16 	%rs85, %rs80, %rs79, %p18;
	mov.b32 	%r39, {%rs82, %rs85};
	// begin inline asm
	{shfl.sync.bfly.b32 %r38,%r39,%r90,%r101,%r102;
}
	// end inline asm
	mov.b32 	{%rs83, %rs86}, %r38;
	// begin inline asm
	{ .reg .pred __$temp3;
  setp.gt.f16  __$temp3, %rs82, %rs83;
  selp.u16 %rs81, 1, 0, __$temp3;}
	// end inline asm
	setp.eq.s16 	%p19, %rs81, 0;
	selp.b16 	%rs88, %rs83, %rs82, %p19;
	// begin inline asm
	{ .reg .pred __$temp3;
  setp.gt.f16  __$temp3, %rs85, %rs86;
  selp.u16 %rs84, 1, 0, __$temp3;}
	// end inline asm
	setp.eq.s16 	%p20, %rs84, 0;
	selp.b16 	%rs91, %rs86, %rs85, %p20;
	mov.b32 	%r44, {%rs88, %rs91};
	// begin inline asm
	{shfl.sync.bfly.b32 %r43,%r44,%r95,%r101,%r102;
}
	// end inline asm
	mov.b32 	{%rs89, %rs92}, %r43;
	// begin inline asm
	{ .reg .pred __$temp3;
  setp.gt.f16  __$temp3, %rs88, %rs89;
  selp.u16 %rs87, 1, 0, __$temp3;}
	// end inline asm
	setp.eq.s16 	%p21, %rs87, 0;
	selp.b16 	%rs94, %rs89, %rs88, %p21;
	// begin inline asm
	{ .reg .pred __$temp3;
  setp.gt.f16  __$temp3, %rs91, %rs92;
  selp.u16 %rs90, 1, 0, __$temp3;}
	// end inline asm
	setp.eq.s16 	%p22, %rs90, 0;
	selp.b16 	%rs97, %rs92, %rs91, %p22;
	mov.b32 	%r49, {%rs94, %rs97};
	// begin inline asm
	{shfl.sync.bfly.b32 %r48,%r49,%r100,%r101,%r102;
}
	// end inline asm
	mov.b32 	{%rs95, %rs98}, %r48;
	// begin inline asm
	{ .reg .pred __$temp3;
  setp.gt.f16  __$temp3, %rs94, %rs95;
  selp.u16 %rs93, 1, 0, __$temp3;}
	// end inline asm
	setp.eq.s16 	%p23, %rs93, 0;
	selp.b16 	%rs197, %rs95, %rs94, %p23;
	// begin inline asm
	{ .reg .pred __$temp3;
  setp.gt.f16  __$temp3, %rs97, %rs98;
  selp.u16 %rs96, 1, 0, __$temp3;}
	// end inline asm
	setp.eq.s16 	%p24, %rs96, 0;
	selp.b16 	%rs198, %rs98, %rs97, %p24;
	st.shared.u32 	[%r171+16], %r29;
	mov.b32 	%r176, {%rs197, %rs198};
	st.shared.u32 	[%r171+80], %r176;
	ld.shared.u32 	%r177, [%r165+32];
	mov.b32 	{%rs100, %rs109}, %r177;
	ld.global.nc.u32 	%r178, [%rd15+32];
	mov.b32 	{%rs101, %rs110}, %r178;
	ld.global.nc.u32 	%r179, [%rd16+32];
	mov.b32 	{%rs104, %rs113}, %r179;
	// begin inline asm
	{mul.f16 %rs99,%rs100,%rs101;
}
	// end inline asm
	// begin inline asm
	{add.f16 %rs102,%rs99,%rs104;
}
	// end inline asm
	// begin inline asm
	{ .reg .pred __$temp3;
  setp.gt.f16  __$temp3, %rs2, %rs102;
  selp.u16 %rs105, 1, 0, __$temp3;}
	// end inline asm
	setp.eq.s16 	%p25, %rs105, 0;
	selp.b16 	%rs118, %rs102, %rs2, %p25;
	// begin inline asm
	{mul.f16 %rs108,%rs109,%rs110;
}
	// end inline asm
	// begin inline asm
	{add.f16 %rs111,%rs108,%rs113;
}
	// end inline asm
	// begin inline asm
	{ .reg .pred __$temp3;
  setp.gt.f16  __$temp3, %rs2, %rs111;
  selp.u16 %rs114, 1, 0, __$temp3;}
	// end inline asm
	setp.eq.s16 	%p26, %rs114, 0;
	selp.b16 	%rs121, %rs111, %rs2, %p26;
	mov.b32 	%r54, {%rs118, %rs121};
	// begin inline asm
	{shfl.sync.bfly.b32 %r53,%r54,%r80,%r101,%r102;
}
	// end inline asm
	mov.b32 	{%rs119, %rs122}, %r53;
	// begin inline asm
	{ .reg .pred __$temp3;
  setp.gt.f16  __$temp3, %rs118, %rs119;
  selp.u16 %rs117, 1, 0, __$temp3;}
	// end inline asm
	setp.eq.s16 	%p27, %rs117, 0;
	selp.b16 	%rs124, %rs119, %rs118, %p27;
	// begin inline asm
	{ .reg .pred __$temp3;
  setp.gt.f16  __$temp3, %rs121, %rs122;
  selp.u16 %rs120, 1, 0, __$temp3;}
	// end inline asm
	setp.eq.s16 	%p28, %rs120, 0;
	selp.b16 	%rs127, %rs122, %rs121, %p28;
	mov.b32 	%r59, {%rs124, %rs127};
	// begin inline asm
	{shfl.sync.bfly.b32 %r58,%r59,%r85,%r101,%r102;
}
	// end inline asm
	mov.b32 	{%rs125, %rs128}, %r58;
	// begin inline asm
	{ .reg .pred __$temp3;
  setp.gt.f16  __$temp3, %rs124, %rs125;
  selp.u16 %rs123, 1, 0, __$temp3;}
	// end inline asm
	setp.eq.s16 	%p29, %rs123, 0;
	selp.b16 	%rs130, %rs125, %rs124, %p29;
	// begin inline asm
	{ .reg .pred __$temp3;
  setp.gt.f16  __$temp3, %rs127, %rs128;
  selp.u16 %rs126, 1, 0, __$temp3;}
	// end inline asm
	setp.eq.s16 	%p30, %rs126, 0;
	selp.b16 	%rs133, %rs128, %rs127, %p30;
	mov.b32 	%r64, {%rs130, %rs133};
	// begin inline asm
	{shfl.sync.bfly.b32 %r63,%r64,%r90,%r101,%r102;
}
	// end inline asm
	mov.b32 	{%rs131, %rs134}, %r63;
	// begin inline asm
	{ .reg .pred __$temp3;
  setp.gt.f16  __$temp3, %rs130, %rs131;
  selp.u16 %rs129, 1, 0, __$temp3;}
	// end inline asm
	setp.eq.s16 	%p31, %rs129, 0;
	selp.b16 	%rs136, %rs131, %rs130, %p31;
	// begin inline asm
	{ .reg .pred __$temp3;
  setp.gt.f16  __$temp3, %rs133, %rs134;
  selp.u16 %rs132, 1, 0, __$temp3;}
	// end inline asm
	setp.eq.s16 	%p32, %rs132, 0;
	selp.b16 	%rs139, %rs134, %rs133, %p32;
	mov.b32 	%r69, {%rs136, %rs139};
	// begin inline asm
	{shfl.sync.bfly.b32 %r68,%r69,%r95,%r101,%r102;
}
	// end inline asm
	mov.b32 	{%rs137, %rs140}, %r68;
	// begin inline asm
	{ .reg .pred __$temp3;
  setp.gt.f16  __$temp3, %rs136, %rs137;
  selp.u16 %rs135, 1, 0, __$temp3;}
	// end inline asm
	setp.eq.s16 	%p33, %rs135, 0;
	selp.b16 	%rs142, %rs137, %rs136, %p33;
	// begin inline asm
	{ .reg .pred __$temp3;
  setp.gt.f16  __$temp3, %rs139, %rs140;
  selp.u16 %rs138, 1, 0, __$temp3;}
	// end inline asm
	setp.eq.s16 	%p34, %rs138, 0;
	selp.b16 	%rs145, %rs140, %rs139, %p34;
	mov.b32 	%r74, {%rs142, %rs145};
	// begin inline asm
	{shfl.sync.bfly.b32 %r73,%r74,%r100,%r101,%r102;
}
	// end inline asm
	mov.b32 	{%rs143, %rs146}, %r73;
	// begin inline asm
	{ .reg .pred __$temp3;
  setp.gt.f16  __$temp3, %rs142, %rs143;
  selp.u16 %rs141, 1, 0, __$temp3;}
	// end inline asm
	setp.eq.s16 	%p35, %rs141, 0;
	selp.b16 	%rs199, %rs143, %rs142, %p35;
	// begin inline asm
	{ .reg .pred __$temp3;
  setp.gt.f16  __$temp3, %rs145, %rs146;
  selp.u16 %rs144, 1, 0, __$temp3;}
	// end inline asm
	setp.eq.s16 	%p36, %rs144, 0;
	selp.b16 	%rs200, %rs146, %rs145, %p36;
	st.shared.u32 	[%r171+32], %r54;
	mov.b32 	%r180, {%rs199, %rs200};
	st.shared.u32 	[%r171+96], %r180;
	ld.shared.u32 	%r181, [%r165+48];
	mov.b32 	{%rs148, %rs157}, %r181;
	ld.global.nc.u32 	%r182, [%rd15+48];
	mov.b32 	{%rs149, %rs158}, %r182;
	ld.global.nc.u32 	%r183, [%rd16+48];
	mov.b32 	{%rs152, %rs161}, %r183;
	// begin inline asm
	{mul.f16 %rs147,%rs148,%rs149;
}
	// end inline asm
	// begin inline asm
	{add.f16 %rs150,%rs147,%rs152;
}
	// end inline asm
	// begin inline asm
	{ .reg .pred __$temp3;
  setp.gt.f16  __$temp3, %rs2, %rs150;
  selp.u16 %rs153, 1, 0, __$temp3;}
	// end inline asm
	setp.eq.s16 	%p37, %rs153, 0;
	selp.b16 	%rs166, %rs150, %rs2, %p37;
	// begin inline asm
	{mul.f16 %rs156,%rs157,%rs158;
}
	// end inline asm
	// begin inline asm
	{add.f16 %rs159,%rs156,%rs161;
}
	// end inline asm
	// begin inline asm
	{ .reg .pred __$temp3;
  setp.gt.f16  __$temp3, %rs2, %rs159;
  selp.u16 %rs162, 1, 0, __$temp3;}
	// end inline asm
	setp.eq.s16 	%p38, %rs162, 0;
	selp.b16 	%rs169, %rs159, %rs2, %p38;
	mov.b32 	%r79, {%rs166, %rs169};
	// begin inline asm
	{shfl.sync.bfly.b32 %r78,%r79,%r80,%r101,%r102;
}
	// end inline asm
	mov.b32 	{%rs167, %rs170}, %r78;
	// begin inline asm
	{ .reg .pred __$temp3;
  setp.gt.f16  __$temp3, %rs166, %rs167;
  selp.u16 %rs165, 1, 0, __$temp3;}
	// end inline asm
	setp.eq.s16 	%p39, %rs165, 0;
	selp.b16 	%rs172, %rs167, %rs166, %p39;
	// begin inline asm
	{ .reg .pred __$temp3;
  setp.gt.f16  __$temp3, %rs169, %rs170;
  selp.u16 %rs168, 1, 0, __$temp3;}
	// end inline asm
	setp.eq.s16 	%p40, %rs168, 0;
	selp.b16 	%rs175, %rs170, %rs169, %p40;
	mov.b32 	%r84, {%rs172, %rs175};
	// begin inline asm
	{shfl.sync.bfly.b32 %r83,%r84,%r85,%r101,%r102;
}
	// end inline asm
	mov.b32 	{%rs173, %rs176}, %r83;
	// begin inline asm
	{ .reg .pred __$temp3;
  setp.gt.f16  __$temp3, %rs172, %rs173;
  selp.u16 %rs171, 1, 0, __$temp3;}
	// end inline asm
	setp.eq.s16 	%p41, %rs171, 0;
	selp.b16 	%rs178, %rs173, %rs172, %p41;
	// begin inline asm
	{ .reg .pred __$temp3;
  setp.gt.f16  __$temp3, %rs175, %rs176;
  selp.u16 %rs174, 1, 0, __$temp3;}
	// end inline asm
	setp.eq.s16 	%p42, %rs174, 0;
	selp.b16 	%rs181, %rs176, %rs175, %p42;
	mov.b32 	%r89, {%rs178, %rs181};
	// begin inline asm
	{shfl.sync.bfly.b32 %r88,%r89,%r90,%r101,%r102;
}
	// end inline asm
	mov.b32 	{%rs179, %rs182}, %r88;
	// begin inline asm
	{ .reg .pred __$temp3;
  setp.gt.f16  __$temp3, %rs178, %rs179;
  selp.u16 %rs177, 1, 0, __$temp3;}
	// end inline asm
	setp.eq.s16 	%p43, %rs177, 0;
	selp.b16 	%rs184, %rs179, %rs178, %p43;
	// begin inline asm
	{ .reg .pred __$temp3;
  setp.gt.f16  __$temp3, %rs181, %rs182;
  selp.u16 %rs180, 1, 0, __$temp3;}
	// end inline asm
	setp.eq.s16 	%p44, %rs180, 0;
	selp.b16 	%rs187, %rs182, %rs181, %p44;
	mov.b32 	%r94, {%rs184, %rs187};
	// begin inline asm
	{shfl.sync.bfly.b32 %r93,%r94,%r95,%r101,%r102;
}
	// end inline asm
	mov.b32 	{%rs185, %rs188}, %r93;
	// begin inline asm
	{ .reg .pred __$temp3;
  setp.gt.f16  __$temp3, %rs184, %rs185;
  selp.u16 %rs183, 1, 0, __$temp3;}
	// end inline asm
	setp.eq.s16 	%p45, %rs183, 0;
	selp.b16 	%rs190, %rs185, %rs184, %p45;
	// begin inline asm
	{ .reg .pred __$temp3;
  setp.gt.f16  __$temp3, %rs187, %rs188;
  selp.u16 %rs186, 1, 0, __$temp3;}
	// end inline asm
	setp.eq.s16 	%p46, %rs186, 0;
	selp.b16 	%rs193, %rs188, %rs187, %p46;
	mov.b32 	%r99, {%rs190, %rs193};
	// begin inline asm
	{shfl.sync.bfly.b32 %r98,%r99,%r100,%r101,%r102;
}
	// end inline asm
	mov.b32 	{%rs191, %rs194}, %r98;
	// begin inline asm
	{ .reg .pred __$temp3;
  setp.gt.f16  __$temp3, %rs190, %rs191;
  selp.u16 %rs189, 1, 0, __$temp3;}
	// end inline asm
	setp.eq.s16 	%p47, %rs189, 0;
	selp.b16 	%rs201, %rs191, %rs190, %p47;
	// begin inline asm
	{ .reg .pred __$temp3;
  setp.gt.f16  __$temp3, %rs193, %rs194;
  selp.u16 %rs192, 1, 0, __$temp3;}
	// end inline asm
	setp.eq.s16 	%p48, %rs192, 0;
	selp.b16 	%rs202, %rs194, %rs193, %p48;
	st.shared.u32 	[%r171+48], %r79;
	mov.b32 	%r184, {%rs201, %rs202};
	st.shared.u32 	[%r171+112], %r184;
	bar.sync 	0;
	shl.b32 	%r185, %r114, 12;
	cvt.u64.u32 	%rd17, %r185;
	shl.b32 	%r186, %r104, 11;
	cvt.u64.u32 	%rd18, %r186;
	add.s64 	%rd19, %rd17, %rd18;
	cvt.u64.u32 	%rd20, %r117;
	cvt.u64.u32 	%rd21, %r109;
	add.s64 	%rd22, %rd19, %rd20;
	add.s64 	%rd23, %rd22, %rd21;
	mad.lo.s32 	%r187, %r106, 66, %r157;
	add.s32 	%r188, %r187, %r109;
	cvta.to.global.u64 	%rd24, %rd5;
	shl.b64 	%rd25, %rd23, 1;
	add.s64 	%rd26, %rd24, %rd25;
	shl.b32 	%r189, %r188, 1;
	add.s32 	%r190, %r122, %r189;
	ld.shared.u32 	%r191, [%r190];
	st.global.u32 	[%rd26], %r191;
	ld.shared.u32 	%r192, [%r190+528];
	st.global.u32 	[%rd26+512], %r192;
	ld.shared.u32 	%r193, [%r190+1056];
	st.global.u32 	[%rd26+1024], %r193;
	ld.shared.u32 	%r194, [%r190+1584];
	st.global.u32 	[%rd26+1536], %r194;
	ld.shared.u32 	%r195, [%r190+2112];
	st.global.u32 	[%rd26+2048], %r195;
	ld.shared.u32 	%r196, [%r190+2640];
	st.global.u32 	[%rd26+2560], %r196;
	ld.shared.u32 	%r197, [%r190+3168];
	st.global.u32 	[%rd26+3072], %r197;
	ld.shared.u32 	%r198, [%r190+3696];
	st.global.u32 	[%rd26+3584], %r198;
	ret;

}
	// .globl	fused_gemm_bn_relu_max_tile_v3_kernel
.visible .entry fused_gemm_bn_relu_max_tile_v3_kernel(
	.param .u64 .ptr .align 1 fused_gemm_bn_relu_max_tile_v3_kernel_param_0,
	.param .u64 .ptr .align 1 fused_gemm_bn_relu_max_tile_v3_kernel_param_1,
	.param .u64 .ptr .align 1 fused_gemm_bn_relu_max_tile_v3_kernel_param_2,
	.param .u64 .ptr .align 1 fused_gemm_bn_relu_max_tile_v3_kernel_param_3,
	.param .u64 .ptr .align 1 fused_gemm_bn_relu_max_tile_v3_kernel_param_4
)
.maxntid 256
{
	.reg .pred 	%p<49>;
	.reg .b16 	%rs<203>;
	.reg .b32 	%r<199>;
	.reg .b32 	%f<2>;
	.reg .b64 	%rd<27>;
	// demoted variable
	.shared .align 2 .b8 _ZZ37fused_gemm_bn_relu_max_tile_v3_kernelE18placeholder_shared[17408];
	// demoted variable
	.shared .align 2 .b8 _ZZ37fused_gemm_bn_relu_max_tile_v3_kernelE20placeholder_d_shared[8704];
	ld.param.u64 	%rd1, [fused_gemm_bn_relu_max_tile_v3_kernel_param_0];
	ld.param.u64 	%rd2, [fused_gemm_bn_relu_max_tile_v3_kernel_param_1];
	ld.param.u64 	%rd3, [fused_gemm_bn_relu_max_tile_v3_kernel_param_2];
	ld.param.u64 	%rd4, [fused_gemm_bn_relu_max_tile_v3_kernel_param_3];
	ld.param.u64 	%rd5, [fused_gemm_bn_relu_max_tile_v3_kernel_param_4];
	cvta.to.global.u64 	%rd6, %rd1;
	cvta.to.global.u64 	%rd7, %rd4;
	cvta.to.global.u64 	%rd8, %rd3;
	cvta.to.global.u64 	%rd9, %rd2;
	mov.f32 	%f1, 0f00000000;
	// begin inline asm
	{  cvt.rn.f16.f32 %rs1, %f1;}

	// end inline asm
	mov.b32 	%r103, {%rs1, %rs1};
	mov.u32 	%r104, %tid.z;
	mul.lo.s32 	%r105, %r104, 2176;
	mov.u32 	%r106, %tid.y;
	mov.u32 	%r107, %tid.x;
	shr.u32 	%r108, %r107, 3;
	shl.b32 	%r109, %r107, 1;
	and.b32  	%r110, %r109, 14;
	mad.lo.s32 	%r111, %r106, 544, %r105;
	mad.lo.s32 	%r112, %r108, 136, %r111;
	add.s32 	%r113, %r112, %r110;
	mov.u32 	%r114, %ctaid.x;
	shl.b32 	%r115, %r114, 10;
	shl.b32 	%r116, %r104, 8;
	shl.b32 	%r117, %r106, 6;
	add.s32 	%r118, %r116, %r117;
	add.s32 	%r119, %r118, %r109;
	add.s32 	%r120, %r119, %r115;
	shl.b32 	%r121, %r113, 1;
	mov.u32 	%r122, _ZZ37fused_gemm_bn_relu_max_tile_v3_kernelE18placeholder_shared;
	add.s32 	%r123, %r122, %r121;
	mul.wide.u32 	%rd10, %r120, 2;
	add.s64 	%rd11, %rd6, %rd10;
	ld.global.nc.u32 	%r124, [%rd11];
	st.shared.u32 	[%r123], %r124;
	ld.global.nc.u32 	%r125, [%rd11+1024];
	st.shared.u32 	[%r123+8704], %r125;
	mov.u32 	%r126, _ZZ37fused_gemm_bn_relu_max_tile_v3_kernelE20placeholder_d_shared;
	add.s32 	%r127, %r126, %r121;
	mul.wide.u32 	%rd12, %r119, 2;
	add.s64 	%rd13, %rd9, %rd12;
	ld.global.nc.u32 	%r128, [%rd13];
	st.shared.u32 	[%r127], %r128;
	bar.sync 	0;
	mad.lo.s32 	%r129, %r106, 4352, %r122;
	mov.b32 	%r130, 136;
	wmma.load.a.sync.aligned.row.m16n16k16.shared.f16 	{%r131, %r132, %r133, %r134, %r135, %r136, %r137, %r138}, [%r129], %r130;
	mad.lo.s32 	%r139, %r104, 4352, %r126;
	wmma.load.b.sync.aligned.col.m16n16k16.shared.f16 	{%r140, %r141, %r142, %r143, %r144, %r145, %r146, %r147}, [%r139], %r130;
	wmma.mma.sync.aligned.row.col.m16n16k16.f16.f16 {%r148, %r149, %r150, %r151}, {%r131, %r132, %r133, %r134, %r135, %r136, %r137, %r138}, {%r140, %r141, %r142, %r143, %r144, %r145, %r146, %r147}, {%r103, %r103, %r103, %r103};
	bar.sync 	0;
	shl.b32 	%r152, %r104, 4;
	mad.lo.s32 	%r153, %r106, 640, %r152;
	shl.b32 	%r154, %r153, 1;
	add.s32 	%r155, %r126, %r154;
	mov.b32 	%r156, 40;
	wmma.store.d.sync.aligned.row.m16n16k16.shared.f16 	[%r155], {%r148, %r149, %r150, %r151}, %r156;
	bar.sync 	0;
	mul.lo.s32 	%r157, %r104, 2112;
	mad.lo.s32 	%r158, %r107, 66, %r157;
	mul.lo.s32 	%r159, %r107, 40;
	mad.lo.s32 	%r160, %r104, 1280, %r159;
	shl.b32 	%r161, %r106, 1;
	add.s32 	%r162, %r160, %r161;
	mov.b32 	%r1, 0;
	// begin inline asm
	cvt.rn.f16.s32 %rs2, %r1;
	// end inline asm
	// begin inline asm
	{mov.u32 %r2, WARP_SZ;
}
	// end inline asm
	shl.b32 	%r163, %r2, 8;
	add.s32 	%r101, %r163, -8161;
	shl.b32 	%r164, %r162, 1;
	add.s32 	%r165, %r126, %r164;
	ld.shared.u32 	%r166, [%r165];
	mov.b32 	{%rs4, %rs13}, %r166;
	mul.wide.u32 	%rd14, %r161, 2;
	add.s64 	%rd15, %rd8, %rd14;
	ld.global.nc.u32 	%r167, [%rd15];
	mov.b32 	{%rs5, %rs14}, %r167;
	add.s64 	%rd16, %rd7, %rd14;
	ld.global.nc.u32 	%r168, [%rd16];
	mov.b32 	{%rs8, %rs17}, %r168;
	// begin inline asm
	{mul.f16 %rs3,%rs4,%rs5;
}
	// end inline asm
	// begin inline asm
	{add.f16 %rs6,%rs3,%rs8;
}
	// end inline asm
	// begin inline asm
	{ .reg .pred __$temp3;
  setp.gt.f16  __$temp3, %rs2, %rs6;
  selp.u16 %rs9, 1, 0, __$temp3;}
	// end inline asm
	setp.eq.s16 	%p1, %rs9, 0;
	selp.b16 	%rs22, %rs6, %rs2, %p1;
	// begin inline asm
	{mul.f16 %rs12,%rs13,%rs14;
}
	// end inline asm
	// begin inline asm
	{add.f16 %rs15,%rs12,%rs17;
}
	// end inline asm
	// begin inline asm
	{ .reg .pred __$temp3;
  setp.gt.f16  __$temp3, %rs2, %rs15;
  selp.u16 %rs18, 1, 0, __$temp3;}
	// end inline asm
	setp.eq.s16 	%p2, %rs18, 0;
	selp.b16 	%rs25, %rs15, %rs2, %p2;
	mov.b32 	%r4, {%rs22, %rs25};
	mov.b32 	%r80, 1;
	mov.b32 	%r102, -1;
	// begin inline asm
	{shfl.sync.bfly.b32 %r3,%r4,%r80,%r101,%r102;
}
	// end inline asm
	mov.b32 	{%rs23, %rs26}, %r3;
	// begin inline asm
	{ .reg .pred __$temp3;
  setp.gt.f16  __$temp3, %rs22, %rs23;
  selp.u16 %rs21, 1, 0, __$temp3;}
	// end inline asm
	setp.eq.s16 	%p3, %rs21, 0;
	selp.b16 	%rs28, %rs23, %rs22, %p3;
	// begin inline asm
	{ .reg .pred __$temp3;
  setp.gt.f16  __$temp3, %rs25, %rs26;
  selp.u16 %rs24, 1, 0, __$temp3;}
	// end inline asm
	setp.eq.s16 	%p4, %rs24, 0;
	selp.b16 	%rs31, %rs26, %rs25, %p4;
	mov.b32 	%r9, {%rs28, %rs31};
	mov.b32 	%r85, 2;
	// begin inline asm
	{shfl.sync.bfly.b32 %r8,%r9,%r85,%r101,%r102;
}
	// end inline asm
	mov.b32 	{%rs29, %rs32}, %r8;
	// begin inline asm
	{ .reg .pred __$temp3;
  setp.gt.f16  __$temp3, %rs28, %rs29;
  selp.u16 %rs27, 1, 0, __$temp3;}
	// end inline asm
	setp.eq.s16 	%p5, %rs27, 0;
	selp.b16 	%rs34, %rs29, %rs28, %p5;
	// begin inline asm
	{ .reg .pred __$temp3;
  setp.gt.f16  __$temp3, %rs31, %rs32;
  selp.u16 %rs30, 1, 0, __$temp3;}
	// end inline asm
	setp.eq.s16 	%p6, %rs30, 0;
	selp.b16 	%rs37, %rs32, %rs31, %p6;
	mov.b32 	%r14, {%rs34, %rs37};
	mov.b32 	%r90, 4;
	// begin inline asm
	{shfl.sync.bfly.b32 %r13,%r14,%r90,%r101,%r102;
}
	// end inline asm
	mov.b32 	{%rs35, %rs38}, %r13;
	// begin inline asm
	{ .reg .pred __$temp3;
  setp.gt.f16  __$temp3, %rs34, %rs35;
  selp.u16 %rs33, 1, 0, __$temp3;}
	// end inline asm
	setp.eq.s16 	%p7, %rs33, 0;
	selp.b16 	%rs40, %rs35, %rs34, %p7;
	// begin inline asm
	{ .reg .pred __$temp3;
  setp.gt.f16  __$temp3, %rs37, %rs38;
  selp.u16 %rs36, 1, 0, __$temp3;}
	// end inline asm
	setp.eq.s16 	%p8, %rs36, 0;
	selp.b16 	%rs43, %rs38, %rs37, %p8;
	mov.b32 	%r19, {%rs40, %rs43};
	mov.b32 	%r95, 8;
	// begin inline asm
	{shfl.sync.bfly.b32 %r18,%r19,%r95,%r101,%r102;
}
	// end inline asm
	mov.b32 	{%rs41, %rs44}, %r18;
	// begin inline asm
	{ .reg .pred __$temp3;
  setp.gt.f16  __$temp3, %rs40, %rs41;
  selp.u16 %rs39, 1, 0, __$temp3;}
	// end inline asm
	setp.eq.s16 	%p9, %rs39, 0;
	selp.b16 	%rs46, %rs41, %rs40, %p9;
	// begin inline asm
	{ .reg .pred __$temp3;
  setp.gt.f16  __$temp3, %rs43, %rs44;
  selp.u16 %rs42, 1, 0, __$temp3;}
	// end inline asm
	setp.eq.s16 	%p10, %rs42, 0;
	selp.b16 	%rs49, %rs44, %rs43, %p10;
	mov.b32 	%r24, {%rs46, %rs49};
	mov.b32 	%r100, 16;
	// begin inline asm
	{shfl.sync.bfly.b32 %r23,%r24,%r100,%r101,%r102;
}
	// end inline asm
	mov.b32 	{%rs47, %rs50}, %r23;
	// begin inline asm
	{ .reg .pred __$temp3;
  setp.gt.f16  __$temp3, %rs46, %rs47;
  selp.u16 %rs45, 1, 0, __$temp3;}
	// end inline asm
	setp.eq.s16 	%p11, %rs45, 0;
	selp.b16 	%rs195, %rs47, %rs46, %p11;
	// begin inline asm
	{ .reg .pred __$temp3;
  setp.gt.f16  __$temp3, %rs49, %rs50;
  selp.u16 %rs48, 1, 0, __$temp3;}
	// end inline asm
	setp.eq.s16 	%p12, %rs48, 0;
	selp.b16 	%rs196, %rs50, %rs49, %p12;
	add.s32 	%r169, %r161, %r158;
	shl.b32 	%r170, %r169, 1;
	add.s32 	%r171, %r122, %r170;
	st.shared.u32 	[%r171], %r4;
	mov.b32 	%r172, {%rs195, %rs196};
	st.shared.u32 	[%r171+64], %r172;
	ld.shared.u32 	%r173, [%r165+16];
	mov.b32 	{%rs52, %rs61}, %r173;
	ld.global.nc.u32 	%r174, [%rd15+16];
	mov.b32 	{%rs53, %rs62}, %r174;
	ld.global.nc.u32 	%r175, [%rd16+16];
	mov.b32 	{%rs56, %rs65}, %r175;
	// begin inline asm
	{mul.f16 %rs51,%rs52,%rs53;
}
	// end inline asm
	// begin inline asm
	{add.f16 %rs54,%rs51,%rs56;
}
	// end inline asm
	// begin inline asm
	{ .reg .pred __$temp3;
  setp.gt.f16  __$temp3, %rs2, %rs54;
  selp.u16 %rs57, 1, 0, __$temp3;}
	// end inline asm
	setp.eq.s16 	%p13, %rs57, 0;
	selp.b16 	%rs70, %rs54, %rs2, %p13;
	// begin inline asm
	{mul.f16 %rs60,%rs61,%rs62;
}
	// end inline asm
	// begin inline asm
	{add.f16 %rs63,%rs60,%rs65;
}
	// end inline asm
	// begin inline asm
	{ .reg .pred __$temp3;
  setp.gt.f16  __$temp3, %rs2, %rs63;
  selp.u16 %rs66, 1, 0, __$temp3;}
	// end inline asm
	setp.eq.s16 	%p14, %rs66, 0;
	selp.b16 	%rs73, %rs63, %rs2, %p14;
	mov.b32 	%r29, {%rs70, %rs73};
	// begin inline asm
	{shfl.sync.bfly.b32 %r28,%r29,%r80,%r101,%r102;
}
	// end inline asm
	mov.b32 	{%rs71, %rs74}, %r28;
	// begin inline asm
	{ .reg .pred __$temp3;
  setp.gt.f16  __$temp3, %rs70, %rs71;
  selp.u16 %rs69, 1, 0, __$temp3;}
	// end inline asm
	setp.eq.s16 	%p15, %rs69, 0;
	selp.b16 	%rs76, %rs71, %rs70, %p15;
	// begin inline asm
	{ .reg .pred __$temp3;
  setp.gt.f16  __$temp3, %rs73, %rs74;
  selp.u16 %rs72, 1, 0, __$temp3;}
	// end inline asm
	setp.eq.s16 	%p16, %rs72, 0;
	selp.b16 	%rs79, %rs74, %rs73, %p16;
	mov.b32 	%r34, {%rs76, %rs79};
	// begin inline asm
	{shfl.sync.bfly.b32 %r33,%r34,%r85,%r101,%r102;
}
	// end inline asm
	mov.b32 	{%rs77, %rs80}, %r33;
	// begin inline asm
	{ .reg .pred __$temp3;
  setp.gt.f16  __$temp3, %rs76, %rs77;
  selp.u16 %rs75, 1, 0, __$temp3;}
	// end inline asm
	setp.eq.s16 	%p17, %rs75, 0;
	selp.b16 	%rs82, %rs77, %rs76, %p17;
	// begin inline asm
	{ .reg .pred __$temp3;
  setp.gt.f16  __$temp3, %rs79, %rs80;
  selp.u16 %rs78, 1, 0, __$temp3;}
	// end inline asm
	setp.eq.s16 	%p18, %rs78, 0;
	selp.b16 	%rs85, %rs80, %rs79, %p18;
	mov.b32 	%r39, {%rs82, %rs85};
	// begin inline asm
	{shfl.sync.bfly.b32 %r38,%r39,%r90,%r101,%r102;
}
	// end inline asm
	mov.b32 	{%rs83, %rs86}, %r38;
	// begin inline asm
	{ .reg .pred __$temp3;
  setp.gt.f16  __$temp3, %rs82, %rs83;
  selp.u16 %rs81, 1, 0, __$temp3;}
	// end inline asm
	setp.eq.s16 	%p19, %rs81, 0;
	selp.b16 	%rs88, %rs83, %rs82, %p19;
	// begin inline asm
	{ .reg .pred __$temp3;
  setp.gt.f16  __$temp3, %rs85, %rs86;
  selp.u16 %rs84, 1, 0, __$temp3;}
	// end inline asm
	setp.eq.s16 	%p20, %rs84, 0;
	selp.b16 	%rs91, %rs86, %rs85, %p20;
	mov.b32 	%r44, {%rs88, %rs91};
	// begin inline asm
	{shfl.sync.bfly.b32 %r43,%r44,%r95,%r101,%r102;
}
	// end inline asm
	mov.b32 	{%rs89, %rs92}, %r43;
	// begin inline asm
	{ .reg .pred __$temp3;
  setp.gt.f16  __$temp3, %rs88, %rs89;
  selp.u16 %rs87, 1, 0, __$temp3;}
	// end inline asm
	setp.eq.s16 	%p21, %rs87, 0;
	selp.b16 	%rs94, %rs89, %rs88, %p21;
	// begin inline asm
	{ .reg .pred __$temp3;
  setp.gt.f16  __$temp3, %rs91, %rs92;
  selp.u16 %rs90, 1, 0, __$temp3;}
	// end inline asm
	setp.eq.s16 	%p22, %rs90, 0;
	selp.b16 	%rs97, %rs92, %rs91, %p22;
	mov.b32 	%r49, {%rs94, %rs97};
	// begin inline asm
	{shfl.sync.bfly.b32 %r48,%r49,%r100,%r101,%r102;
}
	// end inline asm
	mov.b32 	{%rs95, %rs98}, %r48;
	// begin inline asm
	{ .reg .pred __$temp3;
  setp.gt.f16  __$temp3, %rs94, %rs95;
  selp.u16 %rs93, 1, 0, __$temp3;}
	// end inline asm
	setp.eq.s16 	%p23, %rs93, 0;
	selp.b16 	%rs197, %rs95, %rs94, %p23;
	// begin inline asm
	{ .reg .pred __$temp3;
  setp.gt.f16  __$temp3, %rs97, %rs98;
  selp.u16 %rs96, 1, 0, __$temp3;}
	// end inline asm
	setp.eq.s16 	%p24, %rs96, 0;
	selp.b16 	%rs198, %rs98, %rs97, %p24;
	st.shared.u32 	[%r171+16], %r29;
	mov.b32 	%r176, {%rs197, %rs198};
	st.shared.u32 	[%r171+80], %r176;
	ld.shared.u32 	%r177, [%r165+32];
	mov.b32 	{%rs100, %rs109}, %r177;
	ld.global.nc.u32 	%r178, [%rd15+32];
	mov.b32 	{%rs101, %rs110}, %r178;
	ld.global.nc.u32 	%r179, [%rd16+32];
	mov.b32 	{%rs104, %rs113}, %r179;
	// begin inline asm
	{mul.f16 %rs99,%rs100,%rs101;
}
	// end inline asm
	// begin inline asm
	{add.f16 %rs102,%rs99,%rs104;
}
	// end inline asm
	// begin inline asm
	{ .reg .pred __$temp3;
  setp.gt.f16  __$temp3, %rs2, %rs102;
  selp.u16 %rs105, 1, 0, __$temp3;}
	// end inline asm
	setp.eq.s16 	%p25, %rs105, 0;
	selp.b16 	%rs118, %rs102, %rs2, %p25;
	// begin inline asm
	{mul.f16 %rs108,%rs109,%rs110;
}
	// end inline asm
	// begin inline asm
	{add.f16 %rs111,%rs108,%rs113;
}
	// end inline asm
	// begin inline asm
	{ .reg .pred __$temp3;
  setp.gt.f16  __$temp3, %rs2, %rs111;
  selp.u16 %rs114, 1, 0, __$temp3;}
	// end inline asm
	setp.eq.s16 	%p26, %rs114, 0;
	selp.b16 	%rs121, %rs111, %rs2, %p26;
	mov.b32 	%r54, {%rs118, %rs121};
	// begin inline asm
	{shfl.sync.bfly.b32 %r53,%r54,%r80,%r101,%r102;
}
	// end inline asm
	mov.b32 	{%rs119, %rs122}, %r53;
	// begin inline asm
	{ .reg .pred __$temp3;
  setp.gt.f16  __$temp3, %rs118, %rs119;
  selp.u16 %rs117, 1, 0, __$temp3;}
	// end inline asm
	setp.eq.s16 	%p27, %rs117, 0;
	selp.b16 	%rs124, %rs119, %rs118, %p27;
	// begin inline asm
	{ .reg .pred __$temp3;
  setp.gt.f16  __$temp3, %rs121, %rs122;
  selp.u16 %rs120, 1, 0, __$temp3;}
	// end inline asm
	setp.eq.s16 	%p28, %rs120, 0;
	selp.b16 	%rs127, %rs122, %rs121, %p28;
	mov.b32 	%r59, {%rs124, %rs127};
	// begin inline asm
	{shfl.sync.bfly.b32 %r58,%r59,%r85,%r101,%r102;
}
	// end inline asm
	mov.b32 	{%rs125, %rs128}, %r58;
	// begin inline asm
	{ .reg .pred __$temp3;
  setp.gt.f16  __$temp3, %rs124, %rs125;
  selp.u16 %rs123, 1, 0, __$temp3;}
	// end inline asm
	setp.eq.s16 	%p29, %rs123, 0;
	selp.b16 	%rs130, %rs125, %rs124, %p29;
	// begin inline asm
	{ .reg .pred __$temp3;
  setp.gt.f16  __$temp3, %rs127, %rs128;
  selp.u16 %rs126, 1, 0, __$temp3;}
	// end inline asm
	setp.eq.s16 	%p30, %rs126, 0;
	selp.b16 	%rs133, %rs128, %rs127, %p30;
	mov.b32 	%r64, {%rs130, %rs133};
	// begin inline asm
	{shfl.sync.bfly.b32 %r63,%r64,%r90,%r101,%r102;
}
	// end inline asm
	mov.b32 	{%rs131, %rs134}, %r63;
	// begin inline asm
	{ .reg .pred __$temp3;
  setp.gt.f16  __$temp3, %rs130, %rs131;
  selp.u16 %rs129, 1, 0, __$temp3;}
	// end inline asm
	setp.eq.s16 	%p31, %rs129, 0;
	selp.b16 	%rs136, %rs131, %rs130, %p31;
	// begin inline asm
	{ .reg .pred __$temp3;
  setp.gt.f16  __$temp3, %rs133, %rs134;
  selp.u16 %rs132, 1, 0, __$temp3;}
	// end inline asm
	setp.eq.s16 	%p32, %rs132, 0;
	selp.b16 	%rs139, %rs134, %rs133, %p32;
	mov.b32 	%r69, {%rs136, %rs139};
	// begin inline asm
	{shfl.sync.bfly.b32 %r68,%r69,%r95,%r101,%r102;
}
	// end inline asm
	mov.b32 	{%rs137, %rs140}, %r68;
	// begin inline asm
	{ .reg .pred __$temp3;
  setp.gt.f16  __$temp3, %rs136, %rs137;
  selp.u16 %rs135, 1, 0, __$temp3;}
	// end inline asm
	setp.eq.s16 	%p33, %rs135, 0;
	selp.b16 	%rs142, %rs137, %rs136, %p33;
	// begin inline asm
	{ .reg .pred __$temp3;
  setp.gt.f16  __$temp3, %rs139, %rs140;
  selp.u16 %rs138, 1, 0, __$temp3;}
	// end inline asm
	setp.eq.s16 	%p34, %rs138, 0;
	selp.b16 	%rs145, %rs140, %rs139, %p34;
	mov.b32 	%r74, {%rs142, %rs145};
	// begin inline asm
	{shfl.sync.bfly.b32 %r73,%r74,%r100,%r101,%r102;
}
	// end inline asm
	mov.b32 	{%rs143, %rs146}, %r73;
	// begin inline asm
	{ .reg .pred __$temp3;
  setp.gt.f16  __$temp3, %rs142, %rs143;
  selp.u16 %rs141, 1, 0, __$temp3;}
	// end inline asm
	setp.eq.s16 	%p35, %rs141, 0;
	selp.b16 	%rs199, %rs143, %rs142, %p35;
	// begin inline asm
	{ .reg .pred __$temp3;
  setp.gt.f16  __$temp3, %rs145, %rs146;
  selp.u16 %rs144, 1, 0, __$temp3;}
	// end inline asm
	setp.eq.s16 	%p36, %rs144, 0;
	selp.b16 	%rs200, %rs146, %rs145, %p36;
	st.shared.u32 	[%r171+32], %r54;
	mov.b32 	%r180, {%rs199, %rs200};
	st.shared.u32 	[%r171+96], %r180;
	ld.shared.u32 	%r181, [%r165+48];
	mov.b32 	{%rs148, %rs157}, %r181;
	ld.global.nc.u32 	%r182, [%rd15+48];
	mov.b32 	{%rs149, %rs158}, %r182;
	ld.global.nc.u32 	%r183, [%rd16+48];
	mov.b32 	{%rs152, %rs161}, %r183;
	// begin inline asm
	{mul.f16 %rs147,%rs148,%rs149;
}
	// end inline asm
	// begin inline asm
	{add.f16 %rs150,%rs147,%rs152;
}
	// end inline asm
	// begin inline asm
	{ .reg .pred __$temp3;
  setp.gt.f16  __$temp3, %rs2, %rs150;
  selp.u16 %rs153, 1, 0, __$temp3;}
	// end inline asm
	setp.eq.s16 	%p37, %rs153, 0;
	selp.b16 	%rs166, %rs150, %rs2, %p37;
	// begin inline asm
	{mul.f16 %rs156,%rs157,%rs158;
}
	// end inline asm
	// begin inline asm
	{add.f16 %rs159,%rs156,%rs161;
}
	// end inline asm
	// begin inline asm
	{ .reg .pred __$temp3;
  setp.gt.f16  __$temp3, %rs2, %rs159;
  selp.u16 %rs162, 1, 0, __$temp3;}
	// end inline asm
	setp.eq.s16 	%p38, %rs162, 0;
	selp.b16 	%rs169, %rs159, %rs2, %p38;
	mov.b32 	%r79, {%rs166, %rs169};
	// begin inline asm
	{shfl.sync.bfly.b32 %r78,%r79,%r80,%r101,%r102;
}
	// end inline asm
	mov.b32 	{%rs167, %rs170}, %r78;
	// begin inline asm
	{ .reg .pred __$temp3;
  setp.gt.f16  __$temp3, %rs166, %rs167;
  selp.u16 %rs165, 1, 0, __$temp3;}
	// end inline asm
	setp.eq.s16 	%p39, %rs165, 0;
	selp.b16 	%rs172, %rs167, %rs166, %p39;
	// begin inline asm
	{ .reg .pred __$temp3;
  setp.gt.f16  __$temp3, %rs169, %rs170;
  selp.u16 %rs168, 1, 0, __$temp3;}
	// end inline asm
	setp.eq.s16 	%p40, %rs168, 0;
	selp.b16 	%rs175, %rs170, %rs169, %p40;
	mov.b32 	%r84, {%rs172, %rs175};
	// begin inline asm
	{shfl.sync.bfly.b32 %r83,%r84,%r85,%r101,%r102;
}
	// end inline asm
	mov.b32 	{%rs173, %rs176}, %r83;
	// begin inline asm
	{ .reg .pred __$temp3;
  setp.gt.f16  __$temp3, %rs172, %rs173;
  selp.u16 %rs171, 1, 0, __$temp3;}
	// end inline asm
	setp.eq.s16 	%p41, %rs171, 0;
	selp.b16 	%rs178, %rs173, %rs172, %p41;
	// begin inline asm
	{ .reg .pred __$temp3;
  setp.gt.f16  __$temp3, %rs175, %rs176;
  selp.u16 %rs174, 1, 0, __$temp3;}
	// end inline asm
	setp.eq.s16 	%p42, %rs174, 0;
	selp.b16 	%rs181, %rs176, %rs175, %p42;
	mov.b32 	%r89, {%rs178, %rs181};
	// begin inline asm
	{shfl.sync.bfly.b32 %r88,%r89,%r90,%r101,%r102;
}
	// end inline asm
	mov.b32 	{%rs179, %rs182}, %r88;
	// begin inline asm
	{ .reg .pred __$temp3;
  setp.gt.f16  __$temp3, %rs178, %rs179;
  selp.u16 %rs177, 1, 0, __$temp3;}
	// end inline asm
	setp.eq.s16 	%p43, %rs177, 0;
	selp.b16 	%rs184, %rs179, %rs178, %p43;
	// begin inline asm
	{ .reg .pred __$temp3;
  setp.gt.f16  __$temp3, %rs181, %rs182;
  selp.u16 %rs180, 1, 0, __$temp3;}
	// end inline asm
	setp.eq.s16 	%p44, %rs180, 0;
	selp.b16 	%rs187, %rs182, %rs181, %p44;
	mov.b32 	%r94, {%rs184, %rs187};
	// begin inline asm
	{shfl.sync.bfly.b32 %r93,%r94,%r95,%r101,%r102;
}
	// end inline asm
	mov.b32 	{%rs185, %rs188}, %r93;
	// begin inline asm
	{ .reg .pred __$temp3;
  setp.gt.f16  __$temp3, %rs184, %rs185;
  selp.u16 %rs183, 1, 0, __$temp3;}
	// end inline asm
	setp.eq.s16 	%p45, %rs183, 0;
	selp.b16 	%rs190, %rs185, %rs184, %p45;
	// begin inline asm
	{ .reg .pred __$temp3;
  setp.gt.f16  __$temp3, %rs187, %rs188;
  selp.u16 %rs186, 1, 0, __$temp3;}
	// end inline asm
	setp.eq.s16 	%p46, %rs186, 0;
	selp.b16 	%rs193, %rs188, %rs187, %p46;
	mov.b32 	%r99, {%rs190, %rs193};
	// begin inline asm
	{shfl.sync.bfly.b32 %r98,%r99,%r100,%r101,%r102;
}
	// end inline asm
	mov.b32 	{%rs191, %rs194}, %r98;
	// begin inline asm
	{ .reg .pred __$temp3;
  setp.gt.f16  __$temp3, %rs190, %rs191;
  selp.u16 %rs189, 1, 0, __$temp3;}
	// end inline asm
	setp.eq.s16 	%p47, %rs189, 0;
	selp.b16 	%rs201, %rs191, %rs190, %p47;
	// begin inline asm
	{ .reg .pred __$temp3;
  setp.gt.f16  __$temp3, %rs193, %rs194;
  selp.u16 %rs192, 1, 0, __$temp3;}
	// end inline asm
	setp.eq.s16 	%p48, %rs192, 0;
	selp.b16 	%rs202, %rs194, %rs193, %p48;
	st.shared.u32 	[%r171+48], %r79;
	mov.b32 	%r184, {%rs201, %rs202};
	st.shared.u32 	[%r171+112], %r184;
	bar.sync 	0;
	shl.b32 	%r185, %r114, 12;
	cvt.u64.u32 	%rd17, %r185;
	shl.b32 	%r186, %r104, 11;
	cvt.u64.u32 	%rd18, %r186;
	add.s64 	%rd19, %rd17, %rd18;
	cvt.u64.u32 	%rd20, %r117;
	cvt.u64.u32 	%rd21, %r109;
	add.s64 	%rd22, %rd19, %rd20;
	add.s64 	%rd23, %rd22, %rd21;
	mad.lo.s32 	%r187, %r106, 66, %r157;
	add.s32 	%r188, %r187, %r109;
	cvta.to.global.u64 	%rd24, %rd5;
	shl.b64 	%rd25, %rd23, 1;
	add.s64 	%rd26, %rd24, %rd25;
	shl.b32 	%r189, %r188, 1;
	add.s32 	%r190, %r122, %r189;
	ld.shared.u32 	%r191, [%r190];
	st.global.u32 	[%rd26], %r191;
	ld.shared.u32 	%r192, [%r190+528];
	st.global.u32 	[%rd26+512], %r192;
	ld.shared.u32 	%r193, [%r190+1056];
	st.global.u32 	[%rd26+1024], %r193;
	ld.shared.u32 	%r194, [%r190+1584];
	st.global.u32 	[%rd26+1536], %r194;
	ld.shared.u32 	%r195, [%r190+2112];
	st.global.u32 	[%rd26+2048], %r195;
	ld.shared.u32 	%r196, [%r190+2640];
	st.global.u32 	[%rd26+2560], %r196;
	ld.shared.u32 	%r197, [%r190+3168];
	st.global.u32 	[%rd26+3072], %r197;
	ld.shared.u32 	%r198, [%r190+3696];
	st.global.u32 	[%rd26+3584], %r198;
	ret;

}
	// .globl	fused_gemm2_kernel
.visible .entry fused_gemm2_kernel(
	.param .u64 .ptr .align 1 fused_gemm2_kernel_param_0,
	.param .u64 .ptr .align 1 fused_gemm2_kernel_param_1,
	.param .u64 .ptr .align 1 fused_gemm2_kernel_param_2,
	.param .u64 .ptr .align 1 fused_gemm2_kernel_param_3,
	.param .u64 .ptr .align 1 fused_gemm2_kernel_param_4
)
.maxntid 256
{
	.reg .b16 	%rs<2>;
	.reg .b32 	%r<209>;
	.reg .b32 	%f<2>;
	.reg .b64 	%rd<13>;
	// demoted variable
	.shared .align 2 .b8 _ZZ18fused_gemm2_kernelE18placeholder_shared[5120];
	// demoted variable
	.shared .align 2 .b8 _ZZ18fused_gemm2_kernelE20placeholder_d_shared[9216];
	ld.param.u64 	%rd1, [fused_gemm2_kernel_param_0];
	ld.param.u64 	%rd2, [fused_gemm2_kernel_param_1];
	ld.param.u64 	%rd3, [fused_gemm2_kernel_param_4];
	cvta.to.global.u64 	%rd4, %rd2;
	cvta.to.global.u64 	%rd5, %rd1;
	mov.f32 	%f1, 0f00000000;
	// begin inline asm
	{  cvt.rn.f16.f32 %rs1, %f1;}

	// end inline asm
	mov.b32 	%r1, {%rs1, %rs1};
	mov.u32 	%r2, %tid.z;
	mul.lo.s32 	%r3, %r2, 640;
	mov.u32 	%r4, %tid.y;
	mad.lo.s32 	%r5, %r4, 320, %r3;
	mov.u32 	%r6, %tid.x;
	shr.u32 	%r7, %r6, 2;
	mad.lo.s32 	%r8, %r7, 40, %r5;
	shl.b32 	%r9, %r6, 3;
	and.b32  	%r10, %r9, 24;
	add.s32 	%r11, %r8, %r10;
	shl.b32 	%r12, %r11, 1;
	mov.u32 	%r13, _ZZ18fused_gemm2_kernelE18placeholder_shared;
	add.s32 	%r14, %r13, %r12;
	mov.u32 	%r15, %ctaid.x;
	shl.b32 	%r16, %r15, 12;
	shl.b32 	%r17, %r2, 10;
	add.s32 	%r18, %r16, %r17;
	shl.b32 	%r19, %r4, 9;
	add.s32 	%r20, %r18, %r19;
	shl.b32 	%r21, %r6, 4;
	and.b32  	%r22, %r21, 4032;
	add.s32 	%r23, %r20, %r22;
	or.b32  	%r24, %r23, %r10;
	mov.u32 	%r25, _ZZ18fused_gemm2_kernelE20placeholder_d_shared;
	add.s32 	%r26, %r25, %r12;
	add.s32 	%r27, %r17, %r19;
	add.s32 	%r28, %r27, %r22;
	or.b32  	%r29, %r28, %r10;
	bar.sync 	0;
	mul.wide.u32 	%rd6, %r24, 2;
	add.s64 	%rd7, %rd5, %rd6;
	ld.global.nc.v4.u32 	{%r30, %r31, %r32, %r33}, [%rd7];
	st.shared.v4.u32 	[%r14], {%r30, %r31, %r32, %r33};
	mul.wide.u32 	%rd8, %r29, 2;
	add.s64 	%rd9, %rd4, %rd8;
	ld.global.nc.v4.u32 	{%r34, %r35, %r36, %r37}, [%rd9];
	st.shared.v4.u32 	[%r26], {%r34, %r35, %r36, %r37};
	bar.sync 	0;
	mad.lo.s32 	%r38, %r4, 2560, %r13;
	mov.b32 	%r39, 40;
	wmma.load.a.sync.aligned.row.m32n8k16.shared.f16 	{%r40, %r41, %r42, %r43, %r44, %r45, %r46, %r47}, [%r38], %r39;
	shl.b32 	%r48, %r3, 1;
	add.s32 	%r49, %r25, %r48;
	wmma.load.b.sync.aligned.col.m32n8k16.shared.f16 	{%r50, %r51, %r52, %r53, %r54, %r55, %r56, %r57}, [%r49], %r39;
	add.s32 	%r58, %r49, 640;
	wmma.load.b.sync.aligned.col.m32n8k16.shared.f16 	{%r59, %r60, %r61, %r62, %r63, %r64, %r65, %r66}, [%r58], %r39;
	wmma.mma.sync.aligned.row.col.m32n8k16.f16.f16 {%r67, %r68, %r69, %r70}, {%r40, %r41, %r42, %r43, %r44, %r45, %r46, %r47}, {%r50, %r51, %r52, %r53, %r54, %r55, %r56, %r57}, {%r1, %r1, %r1, %r1};
	wmma.mma.sync.aligned.row.col.m32n8k16.f16.f16 {%r71, %r72, %r73, %r74}, {%r40, %r41, %r42, %r43, %r44, %r45, %r46, %r47}, {%r59, %r60, %r61, %r62, %r63, %r64, %r65, %r66}, {%r1, %r1, %r1, %r1};
	add.s32 	%r75, %r38, 32;
	wmma.load.a.sync.aligned.row.m32n8k16.shared.f16 	{%r76, %r77, %r78, %r79, %r80, %r81, %r82, %r83}, [%r75], %r39;
	add.s32 	%r84, %r49, 32;
	wmma.load.b.sync.aligned.col.m32n8k16.shared.f16 	{%r85, %r86, %r87, %r88, %r89, %r90, %r91, %r92}, [%r84], %r39;
	add.s32 	%r93, %r49, 672;
	wmma.load.b.sync.aligned.col.m32n8k16.shared.f16 	{%r94, %r95, %r96, %r97, %r98, %r99, %r100, %r101}, [%r93], %r39;
	wmma.mma.sync.aligned.row.col.m32n8k16.f16.f16 {%r102, %r103, %r104, %r105}, {%r76, %r77, %r78, %r79, %r80, %r81, %r82, %r83}, {%r85, %r86, %r87, %r88, %r89, %r90, %r91, %r92}, {%r67, %r68, %r69, %r70};
	wmma.mma.sync.aligned.row.col.m32n8k16.f16.f16 {%r106, %r107, %r108, %r109}, {%r76, %r77, %r78, %r79, %r80, %r81, %r82, %r83}, {%r94, %r95, %r96, %r97, %r98, %r99, %r100, %r101}, {%r71, %r72, %r73, %r74};
	bar.sync 	0;
	ld.global.nc.v4.u32 	{%r110, %r111, %r112, %r113}, [%rd7+64];
	st.shared.v4.u32 	[%r14], {%r110, %r111, %r112, %r113};
	ld.global.nc.v4.u32 	{%r114, %r115, %r116, %r117}, [%rd9+64];
	st.shared.v4.u32 	[%r26], {%r114, %r115, %r116, %r117};
	bar.sync 	0;
	wmma.load.a.sync.aligned.row.m32n8k16.shared.f16 	{%r118, %r119, %r120, %r121, %r122, %r123, %r124, %r125}, [%r38], %r39;
	wmma.load.b.sync.aligned.col.m32n8k16.shared.f16 	{%r126, %r127, %r128, %r129, %r130, %r131, %r132, %r133}, [%r49], %r39;
	wmma.load.b.sync.aligned.col.m32n8k16.shared.f16 	{%r134, %r135, %r136, %r137, %r138, %r139, %r140, %r141}, [%r58], %r39;
	wmma.mma.sync.aligned.row.col.m32n8k16.f16.f16 {%r142, %r143, %r144, %r145}, {%r118, %r119, %r120, %r121, %r122, %r123, %r124, %r125}, {%r126, %r127, %r128, %r129, %r130, %r131, %r132, %r133}, {%r102, %r103, %r104, %r105};
	wmma.mma.sync.aligned.row.col.m32n8k16.f16.f16 {%r146, %r147, %r148, %r149}, {%r118, %r119, %r120, %r121, %r122, %r123, %r124, %r125}, {%r134, %r135, %r136, %r137, %r138, %r139, %r140, %r141}, {%r106, %r107, %r108, %r109};
	wmma.load.a.sync.aligned.row.m32n8k16.shared.f16 	{%r150, %r151, %r152, %r153, %r154, %r155, %r156, %r157}, [%r75], %r39;
	wmma.load.b.sync.aligned.col.m32n8k16.shared.f16 	{%r158, %r159, %r160, %r161, %r162, %r163, %r164, %r165}, [%r84], %r39;
	wmma.load.b.sync.aligned.col.m32n8k16.shared.f16 	{%r166, %r167, %r168, %r169, %r170, %r171, %r172, %r173}, [%r93], %r39;
	wmma.mma.sync.aligned.row.col.m32n8k16.f16.f16 {%r174, %r175, %r176, %r177}, {%r150, %r151, %r152, %r153, %r154, %r155, %r156, %r157}, {%r158, %r159, %r160, %r161, %r162, %r163, %r164, %r165}, {%r142, %r143, %r144, %r145};
	wmma.mma.sync.aligned.row.col.m32n8k16.f16.f16 {%r178, %r179, %r180, %r181}, {%r150, %r151, %r152, %r153, %r154, %r155, %r156, %r157}, {%r166, %r167, %r168, %r169, %r170, %r171, %r172, %r173}, {%r146, %r147, %r148, %r149};
	bar.sync 	0;
	shl.b32 	%r182, %r2, 4;
	mad.lo.s32 	%r183, %r4, 2304, %r182;
	shl.b32 	%r184, %r183, 1;
	add.s32 	%r185, %r25, %r184;
	mov.b32 	%r186, 72;
	wmma.store.d.sync.aligned.row.m32n8k16.shared.f16 	[%r185], {%r174, %r175, %r176, %r177}, %r186;
	add.s32 	%r187, %r185, 16;
	wmma.store.d.sync.aligned.row.m32n8k16.shared.f16 	[%r187], {%r178, %r179, %r180, %r181}, %r186;
	bar.sync 	0;
	shl.b32 	%r188, %r4, 8;
	shl.b32 	%r189, %r2, 9;
	sub.s32 	%r190, %r18, %r189;
	add.s32 	%r191, %r190, %r188;
	add.s32 	%r192, %r191, %r9;
	mul.lo.s32 	%r193, %r2, 576;
	shr.u32 	%r194, %r6, 3;
	and.b32  	%r195, %r9, 56;
	mad.lo.s32 	%r196, %r4, 288, %r193;
	mad.lo.s32 	%r197, %r194, 72, %r196;
	add.s32 	%r198, %r197, %r195;
	cvta.to.global.u64 	%rd10, %rd3;
	mul.wide.u32 	%rd11, %r192, 2;
	add.s64 	%rd12, %rd10, %rd11;
	shl.b32 	%r199, %r198, 1;
	add.s32 	%r200, %r25, %r199;
	ld.shared.v4.u32 	{%r201, %r202, %r203, %r204}, [%r200];
	st.global.v4.u32 	[%rd12], {%r201, %r202, %r203, %r204};
	ld.shared.v4.u32 	{%r205, %r206, %r207, %r208}, [%r200+4608];
	st.global.v4.u32 	[%rd12+4096], {%r205, %r206, %r207, %r208};
	ret;

}
	// .globl	fused_gemm_bn_relu_max_kernel
.visible .entry fused_gemm_bn_relu_max_kernel(
	.param .u64 .ptr .align 1 fused_gemm_bn_relu_max_kernel_param_0,
	.param .u64 .ptr .align 1 fused_gemm_bn_relu_max_kernel_param_1,
	.param .u64 .ptr .align 1 fused_gemm_bn_relu_max_kernel_param_2,
	.param .u64 .ptr .align 1 fused_gemm_bn_relu_max_kernel_param_3,
	.param .u64 .ptr .align 1 fused_gemm_bn_relu_max_kernel_param_4
)
.maxntid 256
{
	.reg .pred 	%p<105>;
	.reg .b16 	%rs<404>;
	.reg .b32 	%r<417>;
	.reg .b32 	%f<34>;
	.reg .b64 	%rd<25>;
	// demoted variable
	.shared .align 2 .b8 _ZZ29fused_gemm_bn_relu_max_kernelE18placeholder_shared[5120];
	// demoted variable
	.shared .align 2 .b8 _ZZ29fused_gemm_bn_relu_max_kernelE20placeholder_d_shared[9216];
	ld.param.u64 	%rd4, [fused_gemm_bn_relu_max_kernel_param_0];
	ld.param.u64 	%rd5, [fused_gemm_bn_relu_max_kernel_param_1];
	ld.param.u64 	%rd6, [fused_gemm_bn_relu_max_kernel_param_2];
	ld.param.u64 	%rd7, [fused_gemm_bn_relu_max_kernel_param_3];
	ld.param.u64 	%rd8, [fused_gemm_bn_relu_max_kernel_param_4];
	cvta.to.global.u64 	%rd9, %rd5;
	cvta.to.global.u64 	%rd10, %rd4;
	cvta.to.global.u64 	%rd11, %rd8;
	cvta.to.global.u64 	%rd12, %rd7;
	cvta.to.global.u64 	%rd13, %rd6;
	mov.f32 	%f17, 0f00000000;
	// begin inline asm
	{  cvt.rn.f16.f32 %rs2, %f17;}

	// end inline asm
	mov.b32 	%r31, {%rs2, %rs2};
	mov.u32 	%r32, %tid.z;
	mul.lo.s32 	%r33, %r32, 640;
	mov.u32 	%r34, %tid.y;
	mad.lo.s32 	%r35, %r34, 320, %r33;
	mov.u32 	%r1, %tid.x;
	shr.u32 	%r36, %r1, 2;
	mad.lo.s32 	%r37, %r36, 40, %r35;
	shl.b32 	%r38, %r1, 3;
	and.b32  	%r39, %r38, 24;
	add.s32 	%r40, %r37, %r39;
	shl.b32 	%r41, %r40, 1;
	mov.u32 	%r42, _ZZ29fused_gemm_bn_relu_max_kernelE18placeholder_shared;
	add.s32 	%r43, %r42, %r41;
	mov.u32 	%r44, %ctaid.x;
	shl.b32 	%r45, %r44, 12;
	shl.b32 	%r46, %r32, 10;
	shl.b32 	%r47, %r34, 9;
	shl.b32 	%r48, %r1, 4;
	and.b32  	%r49, %r48, 4032;
	add.s32 	%r50, %r46, %r47;
	add.s32 	%r51, %r50, %r49;
	add.s32 	%r52, %r51, %r45;
	or.b32  	%r53, %r52, %r39;
	mov.u32 	%r54, _ZZ29fused_gemm_bn_relu_max_kernelE20placeholder_d_shared;
	add.s32 	%r55, %r54, %r41;
	or.b32  	%r56, %r51, %r39;
	bar.sync 	0;
	mul.wide.u32 	%rd14, %r53, 2;
	add.s64 	%rd15, %rd10, %rd14;
	ld.global.nc.v4.u32 	{%r57, %r58, %r59, %r60}, [%rd15];
	st.shared.v4.u32 	[%r43], {%r57, %r58, %r59, %r60};
	mul.wide.u32 	%rd16, %r56, 2;
	add.s64 	%rd17, %rd9, %rd16;
	ld.global.nc.v4.u32 	{%r61, %r62, %r63, %r64}, [%rd17];
	st.shared.v4.u32 	[%r55], {%r61, %r62, %r63, %r64};
	bar.sync 	0;
	mad.lo.s32 	%r65, %r34, 2560, %r42;
	mov.b32 	%r66, 40;
	wmma.load.a.sync.aligned.row.m32n8k16.shared.f16 	{%r67, %r68, %r69, %r70, %r71, %r72, %r73, %r74}, [%r65], %r66;
	shl.b32 	%r75, %r33, 1;
	add.s32 	%r76, %r54, %r75;
	wmma.load.b.sync.aligned.col.m32n8k16.shared.f16 	{%r77, %r78, %r79, %r80, %r81, %r82, %r83, %r84}, [%r76], %r66;
	add.s32 	%r85, %r76, 640;
	wmma.load.b.sync.aligned.col.m32n8k16.shared.f16 	{%r86, %r87, %r88, %r89, %r90, %r91, %r92, %r93}, [%r85], %r66;
	wmma.mma.sync.aligned.row.col.m32n8k16.f16.f16 {%r94, %r95, %r96, %r97}, {%r67, %r68, %r69, %r70, %r71, %r72, %r73, %r74}, {%r77, %r78, %r79, %r80, %r81, %r82, %r83, %r84}, {%r31, %r31, %r31, %r31};
	wmma.mma.sync.aligned.row.col.m32n8k16.f16.f16 {%r98, %r99, %r100, %r101}, {%r67, %r68, %r69, %r70, %r71, %r72, %r73, %r74}, {%r86, %r87, %r88, %r89, %r90, %r91, %r92, %r93}, {%r31, %r31, %r31, %r31};
	add.s32 	%r102, %r65, 32;
	wmma.load.a.sync.aligned.row.m32n8k16.shared.f16 	{%r103, %r104, %r105, %r106, %r107, %r108, %r109, %r110}, [%r102], %r66;
	add.s32 	%r111, %r76, 32;
	wmma.load.b.sync.aligned.col.m32n8k16.shared.f16 	{%r112, %r113, %r114, %r115, %r116, %r117, %r118, %r119}, [%r111], %r66;
	add.s32 	%r120, %r76, 672;
	wmma.load.b.sync.aligned.col.m32n8k16.shared.f16 	{%r121, %r122, %r123, %r124, %r125, %r126, %r127, %r128}, [%r120], %r66;
	wmma.mma.sync.aligned.row.col.m32n8k16.f16.f16 {%r129, %r130, %r131, %r132}, {%r103, %r104, %r105, %r106, %r107, %r108, %r109, %r110}, {%r112, %r113, %r114, %r115, %r116, %r117, %r118, %r119}, {%r94, %r95, %r96, %r97};
	wmma.mma.sync.aligned.row.col.m32n8k16.f16.f16 {%r133, %r134, %r135, %r136}, {%r103, %r104, %r105, %r106, %r107, %r108, %r109, %r110}, {%r121, %r122, %r123, %r124, %r125, %r126, %r127, %r128}, {%r98, %r99, %r100, %r101};
	bar.sync 	0;
	ld.global.nc.v4.u32 	{%r137, %r138, %r139, %r140}, [%rd15+64];
	st.shared.v4.u32 	[%r43], {%r137, %r138, %r139, %r140};
	ld.global.nc.v4.u32 	{%r141, %r142, %r143, %r144}, [%rd17+64];
	st.shared.v4.u32 	[%r55], {%r141, %r142, %r143, %r144};
	bar.sync 	0;
	wmma.load.a.sync.aligned.row.m32n8k16.shared.f16 	{%r145, %r146, %r147, %r148, %r149, %r150, %r151, %r152}, [%r65], %r66;
	wmma.load.b.sync.aligned.col.m32n8k16.shared.f16 	{%r153, %r154, %r155, %r156, %r157, %r158, %r159, %r160}, [%r76], %r66;
	wmma.load.b.sync.aligned.col.m32n8k16.shared.f16 	{%r161, %r162, %r163, %r164, %r165, %r166, %r167, %r168}, [%r85], %r66;
	wmma.mma.sync.aligned.row.col.m32n8k16.f16.f16 {%r169, %r170, %r171, %r172}, {%r145, %r146, %r147, %r148, %r149, %r150, %r151, %r152}, {%r153, %r154, %r155, %r156, %r157, %r158, %r159, %r160}, {%r129, %r130, %r131, %r132};
	wmma.mma.sync.aligned.row.col.m32n8k16.f16.f16 {%r173, %r174, %r175, %r176}, {%r145, %r146, %r147, %r148, %r149, %r150, %r151, %r152}, {%r161, %r162, %r163, %r164, %r165, %r166, %r167, %r168}, {%r133, %r134, %r135, %r136};
	wmma.load.a.sync.aligned.row.m32n8k16.shared.f16 	{%r177, %r178, %r179, %r180, %r181, %r182, %r183, %r184}, [%r102], %r66;
	wmma.load.b.sync.aligned.col.m32n8k16.shared.f16 	{%r185, %r186, %r187, %r188, %r189, %r190, %r191, %r192}, [%r111], %r66;
	wmma.load.b.sync.aligned.col.m32n8k16.shared.f16 	{%r193, %r194, %r195, %r196, %r197, %r198, %r199, %r200}, [%r120], %r66;
	wmma.mma.sync.aligned.row.col.m32n8k16.f16.f16 {%r201, %r202, %r203, %r204}, {%r177, %r178, %r179, %r180, %r181, %r182, %r183, %r184}, {%r185, %r186, %r187, %r188, %r189, %r190, %r191, %r192}, {%r169, %r170, %r171, %r172};
	wmma.mma.sync.aligned.row.col.m32n8k16.f16.f16 {%r205, %r206, %r207, %r208}, {%r177, %r178, %r179, %r180, %r181, %r182, %r183, %r184}, {%r193, %r194, %r195, %r196, %r197, %r198, %r199, %r200}, {%r173, %r174, %r175, %r176};
	bar.sync 	0;
	shl.b32 	%r209, %r32, 4;
	mad.lo.s32 	%r210, %r34, 2304, %r209;
	shl.b32 	%r211, %r210, 1;
	add.s32 	%r212, %r54, %r211;
	mov.b32 	%r213, 72;
	wmma.store.d.sync.aligned.row.m32n8k16.shared.f16 	[%r212], {%r201, %r202, %r203, %r204}, %r213;
	add.s32 	%r214, %r212, 16;
	wmma.store.d.sync.aligned.row.m32n8k16.shared.f16 	[%r214], {%r205, %r206, %r207, %r208}, %r213;
	bar.sync 	0;
	mov.b32 	%r4, 0;
	// begin inline asm
	cvt.rn.f16.s32 %rs3, %r4;
	// end inline asm
	// begin inline asm
	{mov.u32 %r5, WARP_SZ;
}
	// end inline asm
	shl.b32 	%r215, %r5, 8;
	add.s32 	%r29, %r215, -8161;
	setp.ne.s32 	%p1, %r1, 0;
	shl.b32 	%r216, %r44, 7;
	cvt.u64.u32 	%rd18, %r216;
	shl.b32 	%r217, %r34, 6;
	cvt.u64.u32 	%rd19, %r217;
	add.s64 	%rd20, %rd18, %rd19;
	cvt.u64.u32 	%rd21, %r209;
	add.s64 	%rd22, %rd20, %rd21;
	mad.lo.s32 	%r3, %r1, 144, %r212;
	ld.shared.u32 	%r218, [%r3];
	mov.b32 	{%rs5, %rs14}, %r218;
	mul.wide.u32 	%rd23, %r209, 2;
	add.s64 	%rd1, %rd13, %rd23;
	ld.global.nc.u32 	%r219, [%rd1];
	mov.b32 	{%rs6, %rs15}, %r219;
	add.s64 	%rd2, %rd12, %rd23;
	ld.global.nc.u32 	%r220, [%rd2];
	mov.b32 	{%rs9, %rs18}, %r220;
	// begin inline asm
	{mul.f16 %rs4,%rs5,%rs6;
}
	// end inline asm
	// begin inline asm
	{add.f16 %rs7,%rs4,%rs9;
}
	// end inline asm
	// begin inline asm
	{ .reg .pred __$temp3;
  setp.gt.f16  __$temp3, %rs3, %rs7;
  selp.u16 %rs10, 1, 0, __$temp3;}
	// end inline asm
	setp.eq.s16 	%p2, %rs10, 0;
	selp.b16 	%rs23, %rs7, %rs3, %p2;
	// begin inline asm
	{mul.f16 %rs13,%rs14,%rs15;
}
	// end inline asm
	// begin inline asm
	{add.f16 %rs16,%rs13,%rs18;
}
	// end inline asm
	// begin inline asm
	{ .reg .pred __$temp3;
  setp.gt.f16  __$temp3, %rs3, %rs16;
  selp.u16 %rs19, 1, 0, __$temp3;}
	// end inline asm
	setp.eq.s16 	%p3, %rs19, 0;
	selp.b16 	%rs26, %rs16, %rs3, %p3;
	mov.b32 	%r7, {%rs23, %rs26};
	mov.b32 	%r8, 1;
	mov.b32 	%r30, -1;
	// begin inline asm
	{shfl.sync.bfly.b32 %r6,%r7,%r8,%r29,%r30;
}
	// end inline asm
	mov.b32 	{%rs24, %rs27}, %r6;
	// begin inline asm
	{ .reg .pred __$temp3;
  setp.gt.f16  __$temp3, %rs23, %rs24;
  selp.u16 %rs22, 1, 0, __$temp3;}
	// end inline asm
	setp.eq.s16 	%p4, %rs22, 0;
	selp.b16 	%rs29, %rs24, %rs23, %p4;
	// begin inline asm
	{ .reg .pred __$temp3;
  setp.gt.f16  __$temp3, %rs26, %rs27;
  selp.u16 %rs25, 1, 0, __$temp3;}
	// end inline asm
	setp.eq.s16 	%p5, %rs25, 0;
	selp.b16 	%rs32, %rs27, %rs26, %p5;
	mov.b32 	%r12, {%rs29, %rs32};
	mov.b32 	%r13, 2;
	// begin inline asm
	{shfl.sync.bfly.b32 %r11,%r12,%r13,%r29,%r30;
}
	// end inline asm
	mov.b32 	{%rs30, %rs33}, %r11;
	// begin inline asm
	{ .reg .pred __$temp3;
  setp.gt.f16  __$temp3, %rs29, %rs30;
  selp.u16 %rs28, 1, 0, __$temp3;}
	// end inline asm
	setp.eq.s16 	%p6, %rs28, 0;
	selp.b16 	%rs35, %rs30, %rs29, %p6;
	// begin inline asm
	{ .reg .pred __$temp3;
  setp.gt.f16  __$temp3, %rs32, %rs33;
  selp.u16 %rs31, 1, 0, __$temp3;}
	// end inline asm
	setp.eq.s16 	%p7, %rs31, 0;
	selp.b16 	%rs38, %rs33, %rs32, %p7;
	mov.b32 	%r17, {%rs35, %rs38};
	mov.b32 	%r18, 4;
	// begin inline asm
	{shfl.sync.bfly.b32 %r16,%r17,%r18,%r29,%r30;
}
	// end inline asm
	mov.b32 	{%rs36, %rs39}, %r16;
	// begin inline asm
	{ .reg .pred __$temp3;
  setp.gt.f16  __$temp3, %rs35, %rs36;
  selp.u16 %rs34, 1, 0, __$temp3;}
	// end inline asm
	setp.eq.s16 	%p8, %rs34, 0;
	selp.b16 	%rs41, %rs36, %rs35, %p8;
	// begin inline asm
	{ .reg .pred __$temp3;
  setp.gt.f16  __$temp3, %rs38, %rs39;
  selp.u16 %rs37, 1, 0, __$temp3;}
	// end inline asm
	setp.eq.s16 	%p9, %rs37, 0;
	selp.b16 	%rs44, %rs39, %rs38, %p9;
	mov.b32 	%r22, {%rs41, %rs44};
	mov.b32 	%r23, 8;
	// begin inline asm
	{shfl.sync.bfly.b32 %r21,%r22,%r23,%r29,%r30;
}
	// end inline asm
	mov.b32 	{%rs42, %rs45}, %r21;
	// begin inline asm
	{ .reg .pred __$temp3;
  setp.gt.f16  __$temp3, %rs41, %rs42;
  selp.u16 %rs40, 1, 0, __$temp3;}
	// end inline asm
	setp.eq.s16 	%p10, %rs40, 0;
	selp.b16 	%rs47, %rs42, %rs41, %p10;
	// begin inline asm
	{ .reg .pred __$temp3;
  setp.gt.f16  __$temp3, %rs44, %rs45;
  selp.u16 %rs43, 1, 0, __$temp3;}
	// end inline asm
	setp.eq.s16 	%p11, %rs43, 0;
	selp.b16 	%rs50, %rs45, %rs44, %p11;
	mov.b32 	%r27, {%rs47, %rs50};
	mov.b32 	%r28, 16;
	// begin inline asm
	{shfl.sync.bfly.b32 %r26,%r27,%r28,%r29,%r30;
}
	// end inline asm
	mov.b32 	{%rs48, %rs51}, %r26;
	// begin inline asm
	{ .reg .pred __$temp3;
  setp.gt.f16  __$temp3, %rs47, %rs48;
  selp.u16 %rs46, 1, 0, __$temp3;}
	// end inline asm
	setp.eq.s16 	%p12, %rs46, 0;
	selp.b16 	%rs52, %rs48, %rs47, %p12;
	// begin inline asm
	{ .reg .pred __$temp3;
  setp.gt.f16  __$temp3, %rs50, %rs51;
  selp.u16 %rs49, 1, 0, __$temp3;}
	// end inline asm
	setp.eq.s16 	%p13, %rs49, 0;
	selp.b16 	%rs53, %rs51, %rs50, %p13;
	// begin inline asm
	{  cvt.f32.f16 %f18, %rs52;}

	// end inline asm
	// begin inline asm
	{  cvt.f32.f16 %f19, %rs53;}

	// end inline asm
	shl.b64 	%rd24, %rd22, 2;
	add.s64 	%rd3, %rd11, %rd24;
	@%p1 bra 	$L__BB6_2;
	st.global.v2.f32 	[%rd3], {%f18, %f19};
$L__BB6_2:
	setp.ne.s32 	%p14, %r1, 0;
	ld.shared.u32 	%r246, [%r3+4];
	mov.b32 	{%rs55, %rs64}, %r246;
	ld.global.nc.u32 	%r247, [%rd1+4];
	mov.b32 	{%rs56, %rs65}, %r247;
	ld.global.nc.u32 	%r248, [%rd2+4];
	mov.b32 	{%rs59, %rs68}, %r248;
	// begin inline asm
	{mul.f16 %rs54,%rs55,%rs56;
}
	// end inline asm
	// begin inline asm
	{add.f16 %rs57,%rs54,%rs59;
}
	// end inline asm
	// begin inline asm
	{ .reg .pred __$temp3;
  setp.gt.f16  __$temp3, %rs3, %rs57;
  selp.u16 %rs60, 1, 0, __$temp3;}
	// end inline asm
	setp.eq.s16 	%p15, %rs60, 0;
	selp.b16 	%rs73, %rs57, %rs3, %p15;
	// begin inline asm
	{mul.f16 %rs63,%rs64,%rs65;
}
	// end inline asm
	// begin inline asm
	{add.f16 %rs66,%rs63,%rs68;
}
	// end inline asm
	// begin inline asm
	{ .reg .pred __$temp3;
  setp.gt.f16  __$temp3, %rs3, %rs66;
  selp.u16 %rs69, 1, 0, __$temp3;}
	// end inline asm
	setp.eq.s16 	%p16, %rs69, 0;
	selp.b16 	%rs76, %rs66, %rs3, %p16;
	mov.b32 	%r222, {%rs73, %rs76};
	mov.b32 	%r223, 1;
	mov.b32 	%r245, -1;
	// begin inline asm
	{shfl.sync.bfly.b32 %r221,%r222,%r223,%r29,%r245;
}
	// end inline asm
	mov.b32 	{%rs74, %rs77}, %r221;
	// begin inline asm
	{ .reg .pred __$temp3;
  setp.gt.f16  __$temp3, %rs73, %rs74;
  selp.u16 %rs72, 1, 0, __$temp3;}
	// end inline asm
	setp.eq.s16 	%p17, %rs72, 0;
	selp.b16 	%rs79, %rs74, %rs73, %p17;
	// begin inline asm
	{ .reg .pred __$temp3;
  setp.gt.f16  __$temp3, %rs76, %rs77;
  selp.u16 %rs75, 1, 0, __$temp3;}
	// end inline asm
	setp.eq.s16 	%p18, %rs75, 0;
	selp.b16 	%rs82, %rs77, %rs76, %p18;
	mov.b32 	%r227, {%rs79, %rs82};
	mov.b32 	%r228, 2;
	// begin inline asm
	{shfl.sync.bfly.b32 %r226,%r227,%r228,%r29,%r245;
}
	// end inline asm
	mov.b32 	{%rs80, %rs83}, %r226;
	// begin inline asm
	{ .reg .pred __$temp3;
  setp.gt.f16  __$temp3, %rs79, %rs80;
  selp.u16 %rs78, 1, 0, __$temp3;}
	// end inline asm
	setp.eq.s16 	%p19, %rs78, 0;
	selp.b16 	%rs85, %rs80, %rs79, %p19;
	// begin inline asm
	{ .reg .pred __$temp3;
  setp.gt.f16  __$temp3, %rs82, %rs83;
  selp.u16 %rs81, 1, 0, __$temp3;}
	// end inline asm
	setp.eq.s16 	%p20, %rs81, 0;
	selp.b16 	%rs88, %rs83, %rs82, %p20;
	mov.b32 	%r232, {%rs85, %rs88};
	mov.b32 	%r233, 4;
	// begin inline asm
	{shfl.sync.bfly.b32 %r231,%r232,%r233,%r29,%r245;
}
	// end inline asm
	mov.b32 	{%rs86, %rs89}, %r231;
	// begin inline asm
	{ .reg .pred __$temp3;
  setp.gt.f16  __$temp3, %rs85, %rs86;
  selp.u16 %rs84, 1, 0, __$temp3;}
	// end inline asm
	setp.eq.s16 	%p21, %rs84, 0;
	selp.b16 	%rs91, %rs86, %rs85, %p21;
	// begin inline asm
	{ .reg .pred __$temp3;
  setp.gt.f16  __$temp3, %rs88, %rs89;
  selp.u16 %rs87, 1, 0, __$temp3;}
	// end inline asm
	setp.eq.s16 	%p22, %rs87, 0;
	selp.b16 	%rs94, %rs89, %rs88, %p22;
	mov.b32 	%r237, {%rs91, %rs94};
	mov.b32 	%r238, 8;
	// begin inline asm
	{shfl.sync.bfly.b32 %r236,%r237,%r238,%r29,%r245;
}
	// end inline asm
	mov.b32 	{%rs92, %rs95}, %r236;
	// begin inline asm
	{ .reg .pred __$temp3;
  setp.gt.f16  __$temp3, %rs91, %rs92;
  selp.u16 %rs90, 1, 0, __$temp3;}
	// end inline asm
	setp.eq.s16 	%p23, %rs90, 0;
	selp.b16 	%rs97, %rs92, %rs91, %p23;
	// begin inline asm
	{ .reg .pred __$temp3;
  setp.gt.f16  __$temp3, %rs94, %rs95;
  selp.u16 %rs93, 1, 0, __$temp3;}
	// end inline asm
	setp.eq.s16 	%p24, %rs93, 0;
	selp.b16 	%rs100, %rs95, %rs94, %p24;
	mov.b32 	%r242, {%rs97, %rs100};
	mov.b32 	%r243, 16;
	// begin inline asm
	{shfl.sync.bfly.b32 %r241,%r242,%r243,%r29,%r245;
}
	// end inline asm
	mov.b32 	{%rs98, %rs101}, %r241;
	// begin inline asm
	{ .reg .pred __$temp3;
  setp.gt.f16  __$temp3, %rs97, %rs98;
  selp.u16 %rs96, 1, 0, __$temp3;}
	// end inline asm
	setp.eq.s16 	%p25, %rs96, 0;
	selp.b16 	%rs102, %rs98, %rs97, %p25;
	// begin inline asm
	{ .reg .pred __$temp3;
  setp.gt.f16  __$temp3, %rs100, %rs101;
  selp.u16 %rs99, 1, 0, __$temp3;}
	// end inline asm
	setp.eq.s16 	%p26, %rs99, 0;
	selp.b16 	%rs103, %rs101, %rs100, %p26;
	// begin inline asm
	{  cvt.f32.f16 %f20, %rs102;}

	// end inline asm
	// begin inline asm
	{  cvt.f32.f16 %f21, %rs103;}

	// end inline asm
	@%p14 bra 	$L__BB6_4;
	st.global.v2.f32 	[%rd3+8], {%f20, %f21};
$L__BB6_4:
	setp.ne.s32 	%p27, %r1, 0;
	ld.shared.u32 	%r274, [%r3+8];
	mov.b32 	{%rs105, %rs114}, %r274;
	ld.global.nc.u32 	%r275, [%rd1+8];
	mov.b32 	{%rs106, %rs115}, %r275;
	ld.global.nc.u32 	%r276, [%rd2+8];
	mov.b32 	{%rs109, %rs118}, %r276;
	// begin inline asm
	{mul.f16 %rs104,%rs105,%rs106;
}
	// end inline asm
	// begin inline asm
	{add.f16 %rs107,%rs104,%rs109;
}
	// end inline asm
	// begin inline asm
	{ .reg .pred __$temp3;
  setp.gt.f16  __$temp3, %rs3, %rs107;
  selp.u16 %rs110, 1, 0, __$temp3;}
	// end inline asm
	setp.eq.s16 	%p28, %rs110, 0;
	selp.b16 	%rs123, %rs107, %rs3, %p28;
	// begin inline asm
	{mul.f16 %rs113,%rs114,%rs115;
}
	// end inline asm
	// begin inline asm
	{add.f16 %rs116,%rs113,%rs118;
}
	// end inline asm
	// begin inline asm
	{ .reg .pred __$temp3;
  setp.gt.f16  __$temp3, %rs3, %rs116;
  selp.u16 %rs119, 1, 0, __$temp3;}
	// end inline asm
	setp.eq.s16 	%p29, %rs119, 0;
	selp.b16 	%rs126, %rs116, %rs3, %p29;
	mov.b32 	%r250, {%rs123, %rs126};
	mov.b32 	%r251, 1;
	mov.b32 	%r273, -1;
	// begin inline asm
	{shfl.sync.bfly.b32 %r249,%r250,%r251,%r29,%r273;
}
	// end inline asm
	mov.b32 	{%rs124, %rs127}, %r249;
	// begin inline asm
	{ .reg .pred __$temp3;
  setp.gt.f16  __$temp3, %rs123, %rs124;
  selp.u16 %rs122, 1, 0, __$temp3;}
	// end inline asm
	setp.eq.s16 	%p30, %rs122, 0;
	selp.b16 	%rs129, %rs124, %rs123, %p30;
	// begin inline asm
	{ .reg .pred __$temp3;
  setp.gt.f16  __$temp3, %rs126, %rs127;
  selp.u16 %rs125, 1, 0, __$temp3;}
	// end inline asm
	setp.eq.s16 	%p31, %rs125, 0;
	selp.b16 	%rs132, %rs127, %rs126, %p31;
	mov.b32 	%r255, {%rs129, %rs132};
	mov.b32 	%r256, 2;
	// begin inline asm
	{shfl.sync.bfly.b32 %r254,%r255,%r256,%r29,%r273;
}
	// end inline asm
	mov.b32 	{%rs130, %rs133}, %r254;
	// begin inline asm
	{ .reg .pred __$temp3;
  setp.gt.f16  __$temp3, %rs129, %rs130;
  selp.u16 %rs128, 1, 0, __$temp3;}
	// end inline asm
	setp.eq.s16 	%p32, %rs128, 0;
	selp.b16 	%rs135, %rs130, %rs129, %p32;
	// begin inline asm
	{ .reg .pred __$temp3;
  setp.gt.f16  __$temp3, %rs132, %rs133;
  selp.u16 %rs131, 1, 0, __$temp3;}
	// end inline asm
	setp.eq.s16 	%p33, %rs131, 0;
	selp.b16 	%rs138, %rs133, %rs132, %p33;
	mov.b32 	%r260, {%rs135, %rs138};
	mov.b32 	%r261, 4;
	// begin inline asm
	{shfl.sync.bfly.b32 %r259,%r260,%r261,%r29,%r273;
}
	// end inline asm
	mov.b32 	{%rs136, %rs139}, %r259;
	// begin inline asm
	{ .reg .pred __$temp3;
  setp.gt.f16  __$temp3, %rs135, %rs136;
  selp.u16 %rs134, 1, 0, __$temp3;}
	// end inline asm
	setp.eq.s16 	%p34, %rs134, 0;
	selp.b16 	%rs141, %rs136, %rs135, %p34;
	// begin inline asm
	{ .reg .pred __$temp3;
  setp.gt.f16  __$temp3, %rs138, %rs139;
  selp.u16 %rs137, 1, 0, __$temp3;}
	// end inline asm
	setp.eq.s16 	%p35, %rs137, 0;
	selp.b16 	%rs144, %rs139, %rs138, %p35;
	mov.b32 	%r265, {%rs141, %rs144};
	mov.b32 	%r266, 8;
	// begin inline asm
	{shfl.sync.bfly.b32 %r264,%r265,%r266,%r29,%r273;
}
	// end inline asm
	mov.b32 	{%rs142, %rs145}, %r264;
	// begin inline asm
	{ .reg .pred __$temp3;
  setp.gt.f16  __$temp3, %rs141, %rs142;
  selp.u16 %rs140, 1, 0, __$temp3;}
	// end inline asm
	setp.eq.s16 	%p36, %rs140, 0;
	selp.b16 	%rs147, %rs142, %rs141, %p36;
	// begin inline asm
	{ .reg .pred __$temp3;
  setp.gt.f16  __$temp3, %rs144, %rs145;
  selp.u16 %rs143, 1, 0, __$temp3;}
	// end inline asm
	setp.eq.s16 	%p37, %rs143, 0;
	selp.b16 	%rs150, %rs145, %rs144, %p37;
	mov.b32 	%r270, {%rs147, %rs150};
	mov.b32 	%r271, 16;
	// begin inline asm
	{shfl.sync.bfly.b32 %r269,%r270,%r271,%r29,%r273;
}
	// end inline asm
	mov.b32 	{%rs148, %rs151}, %r269;
	// begin inline asm
	{ .reg .pred __$temp3;
  setp.gt.f16  __$temp3, %rs147, %rs148;
  selp.u16 %rs146, 1, 0, __$temp3;}
	// end inline asm
	setp.eq.s16 	%p38, %rs146, 0;
	selp.b16 	%rs152, %rs148, %rs147, %p38;
	// begin inline asm
	{ .reg .pred __$temp3;
  setp.gt.f16  __$temp3, %rs150, %rs151;
  selp.u16 %rs149, 1, 0, __$temp3;}
	// end inline asm
	setp.eq.s16 	%p39, %rs149, 0;
	selp.b16 	%rs153, %rs151, %rs150, %p39;
	// begin inline asm
	{  cvt.f32.f16 %f22, %rs152;}

	// end inline asm
	// begin inline asm
	{  cvt.f32.f16 %f23, %rs153;}

	// end inline asm
	@%p27 bra 	$L__BB6_6;
	st.global.v2.f32 	[%rd3+16], {%f22, %f23};
$L__BB6_6:
	setp.ne.s32 	%p40, %r1, 0;
	ld.shared.u32 	%r302, [%r3+12];
	mov.b32 	{%rs155, %rs164}, %r302;
	ld.global.nc.u32 	%r303, [%rd1+12];
	mov.b32 	{%rs156, %rs165}, %r303;
	ld.global.nc.u32 	%r304, [%rd2+12];
	mov.b32 	{%rs159, %rs168}, %r304;
	// begin inline asm
	{mul.f16 %rs154,%rs155,%rs156;
}
	// end inline asm
	// begin inline asm
	{add.f16 %rs157,%rs154,%rs159;
}
	// end inline asm
	// begin inline asm
	{ .reg .pred __$temp3;
  setp.gt.f16  __$temp3, %rs3, %rs157;
  selp.u16 %rs160, 1, 0, __$temp3;}
	// end inline asm
	setp.eq.s16 	%p41, %rs160, 0;
	selp.b16 	%rs173, %rs157, %rs3, %p41;
	// begin inline asm
	{mul.f16 %rs163,%rs164,%rs165;
}
	// end inline asm
	// begin inline asm
	{add.f16 %rs166,%rs163,%rs168;
}
	// end inline asm
	// begin inline asm
	{ .reg .pred __$temp3;
  setp.gt.f16  __$temp3, %rs3, %rs166;
  selp.u16 %rs169, 1, 0, __$temp3;}
	// end inline asm
	setp.eq.s16 	%p42, %rs169, 0;
	selp.b16 	%rs176, %rs166, %rs3, %p42;
	mov.b32 	%r278, {%rs173, %rs176};
	mov.b32 	%r279, 1;
	mov.b32 	%r301, -1;
	// begin inline asm
	{shfl.sync.bfly.b32 %r277,%r278,%r279,%r29,%r301;
}
	// end inline asm
	mov.b32 	{%rs174, %rs177}, %r277;
	// begin inline asm
	{ .reg .pred __$temp3;
  setp.gt.f16  __$temp3, %rs173, %rs174;
  selp.u16 %rs172, 1, 0, __$temp3;}
	// end inline asm
	setp.eq.s16 	%p43, %rs172, 0;
	selp.b16 	%rs179, %rs174, %rs173, %p43;
	// begin inline asm
	{ .reg .pred __$temp3;
  setp.gt.f16  __$temp3, %rs176, %rs177;
  selp.u16 %rs175, 1, 0, __$temp3;}
	// end inline asm
	setp.eq.s16 	%p44, %rs175, 0;
	selp.b16 	%rs182, %rs177, %rs176, %p44;
	mov.b32 	%r283, {%rs179, %rs182};
	mov.b32 	%r284, 2;
	// begin inline asm
	{shfl.sync.bfly.b32 %r282,%r283,%r284,%r29,%r301;
}
	// end inline asm
	mov.b32 	{%rs180, %rs183}, %r282;
	// begin inline asm
	{ .reg .pred __$temp3;
  setp.gt.f16  __$temp3, %rs179, %rs180;
  selp.u16 %rs178, 1, 0, __$temp3;}
	// end inline asm
	setp.eq.s16 	%p45, %rs178, 0;
	selp.b16 	%rs185, %rs180, %rs179, %p45;
	// begin inline asm
	{ .reg .pred __$temp3;
  setp.gt.f16  __$temp3, %rs182, %rs183;
  selp.u16 %rs181, 1, 0, __$temp3;}
	// end inline asm
	setp.eq.s16 	%p46, %rs181, 0;
	selp.b16 	%rs188, %rs183, %rs182, %p46;
	mov.b32 	%r288, {%rs185, %rs188};
	mov.b32 	%r289, 4;
	// begin inline asm
	{shfl.sync.bfly.b32 %r287,%r288,%r289,%r29,%r301;
}
	// end inline asm
	mov.b32 	{%rs186, %rs189}, %r287;
	// begin inline asm
	{ .reg .pred __$temp3;
  setp.gt.f16  __$temp3, %rs185, %rs186;
  selp.u16 %rs184, 1, 0, __$temp3;}
	// end inline asm
	setp.eq.s16 	%p47, %rs184, 0;
	selp.b16 	%rs191, %rs186, %rs185, %p47;
	// begin inline asm
	{ .reg .pred __$temp3;
  setp.gt.f16  __$temp3, %rs188, %rs189;
  selp.u16 %rs187, 1, 0, __$temp3;}
	// end inline asm
	setp.eq.s16 	%p48, %rs187, 0;
	selp.b16 	%rs194, %rs189, %rs188, %p48;
	mov.b32 	%r293, {%rs191, %rs194};
	mov.b32 	%r294, 8;
	// begin inline asm
	{shfl.sync.bfly.b32 %r292,%r293,%r294,%r29,%r301;
}
	// end inline asm
	mov.b32 	{%rs192, %rs195}, %r292;
	// begin inline asm
	{ .reg .pred __$temp3;
  setp.gt.f16  __$temp3, %rs191, %rs192;
  selp.u16 %rs190, 1, 0, __$temp3;}
	// end inline asm
	setp.eq.s16 	%p49, %rs190, 0;
	selp.b16 	%rs197, %rs192, %rs191, %p49;
	// begin inline asm
	{ .reg .pred __$temp3;
  setp.gt.f16  __$temp3, %rs194, %rs195;
  selp.u16 %rs193, 1, 0, __$temp3;}
	// end inline asm
	setp.eq.s16 	%p50, %rs193, 0;
	selp.b16 	%rs200, %rs195, %rs194, %p50;
	mov.b32 	%r298, {%rs197, %rs200};
	mov.b32 	%r299, 16;
	// begin inline asm
	{shfl.sync.bfly.b32 %r297,%r298,%r299,%r29,%r301;
}
	// end inline asm
	mov.b32 	{%rs198, %rs201}, %r297;
	// begin inline asm
	{ .reg .pred __$temp3;
  setp.gt.f16  __$temp3, %rs197, %rs198;
  selp.u16 %rs196, 1, 0, __$temp3;}
	// end inline asm
	setp.eq.s16 	%p51, %rs196, 0;
	selp.b16 	%rs202, %rs198, %rs197, %p51;
	// begin inline asm
	{ .reg .pred __$temp3;
  setp.gt.f16  __$temp3, %rs200, %rs201;
  selp.u16 %rs199, 1, 0, __$temp3;}
	// end inline asm
	setp.eq.s16 	%p52, %rs199, 0;
	selp.b16 	%rs203, %rs201, %rs200, %p52;
	// begin inline asm
	{  cvt.f32.f16 %f24, %rs202;}

	// end inline asm
	// begin inline asm
	{  cvt.f32.f16 %f25, %rs203;}

	// end inline asm
	@%p40 bra 	$L__BB6_8;
	st.global.v2.f32 	[%rd3+24], {%f24, %f25};
$L__BB6_8:
	setp.ne.s32 	%p53, %r1, 0;
	ld.shared.u32 	%r330, [%r3+16];
	mov.b32 	{%rs205, %rs214}, %r330;
	ld.global.nc.u32 	%r331, [%rd1+16];
	mov.b32 	{%rs206, %rs215}, %r331;
	ld.global.nc.u32 	%r332, [%rd2+16];
	mov.b32 	{%rs209, %rs218}, %r332;
	// begin inline asm
	{mul.f16 %rs204,%rs205,%rs206;
}
	// end inline asm
	// begin inline asm
	{add.f16 %rs207,%rs204,%rs209;
}
	// end inline asm
	// begin inline asm
	{ .reg .pred __$temp3;
  setp.gt.f16  __$temp3, %rs3, %rs207;
  selp.u16 %rs210, 1, 0, __$temp3;}
	// end inline asm
	setp.eq.s16 	%p54, %rs210, 0;
	selp.b16 	%rs223, %rs207, %rs3, %p54;
	// begin inline asm
	{mul.f16 %rs213,%rs214,%rs215;
}
	// end inline asm
	// begin inline asm
	{add.f16 %rs216,%rs213,%rs218;
}
	// end inline asm
	// begin inline asm
	{ .reg .pred __$temp3;
  setp.gt.f16  __$temp3, %rs3, %rs216;
  selp.u16 %rs219, 1, 0, __$temp3;}
	// end inline asm
	setp.eq.s16 	%p55, %rs219, 0;
	selp.b16 	%rs226, %rs216, %rs3, %p55;
	mov.b32 	%r306, {%rs223, %rs226};
	mov.b32 	%r307, 1;
	mov.b32 	%r329, -1;
	// begin inline asm
	{shfl.sync.bfly.b32 %r305,%r306,%r307,%r29,%r329;
}
	// end inline asm
	mov.b32 	{%rs224, %rs227}, %r305;
	// begin inline asm
	{ .reg .pred __$temp3;
  setp.gt.f16  __$temp3, %rs223, %rs224;
  selp.u16 %rs222, 1, 0, __$temp3;}
	// end inline asm
	setp.eq.s16 	%p56, %rs222, 0;
	selp.b16 	%rs229, %rs224, %rs223, %p56;
	// begin inline asm
	{ .reg .pred __$temp3;
  setp.gt.f16  __$temp3, %rs226, %rs227;
  selp.u16 %rs225, 1, 0, __$temp3;}
	// end inline asm
	setp.eq.s16 	%p57, %rs225, 0;
	selp.b16 	%rs232, %rs227, %rs226, %p57;
	mov.b32 	%r311, {%rs229, %rs232};
	mov.b32 	%r312, 2;
	// begin inline asm
	{shfl.sync.bfly.b32 %r310,%r311,%r312,%r29,%r329;
}
	// end inline asm
	mov.b32 	{%rs230, %rs233}, %r310;
	// begin inline asm
	{ .reg .pred __$temp3;
  setp.gt.f16  __$temp3, %rs229, %rs230;
  selp.u16 %rs228, 1, 0, __$temp3;}
	// end inline asm
	setp.eq.s16 	%p58, %rs228, 0;
	selp.b16 	%rs235, %rs230, %rs229, %p58;
	// begin inline asm
	{ .reg .pred __$temp3;
  setp.gt.f16  __$temp3, %rs232, %rs233;
  selp.u16 %rs231, 1, 0, __$temp3;}
	// end inline asm
	setp.eq.s16 	%p59, %rs231, 0;
	selp.b16 	%rs238, %rs233, %rs232, %p59;
	mov.b32 	%r316, {%rs235, %rs238};
	mov.b32 	%r317, 4;
	// begin inline asm
	{shfl.sync.bfly.b32 %r315,%r316,%r317,%r29,%r329;
}
	// end inline asm
	mov.b32 	{%rs236, %rs239}, %r315;
	// begin inline asm
	{ .reg .pred __$temp3;
  setp.gt.f16  __$temp3, %rs235, %rs236;
  selp.u16 %rs234, 1, 0, __$temp3;}
	// end inline asm
	setp.eq.s16 	%p60, %rs234, 0;
	selp.b16 	%rs241, %rs236, %rs235, %p60;
	// begin inline asm
	{ .reg .pred __$temp3;
  setp.gt.f16  __$temp3, %rs238, %rs239;
  selp.u16 %rs237, 1, 0, __$temp3;}
	// end inline asm
	setp.eq.s16 	%p61, %rs237, 0;
	selp.b16 	%rs244, %rs239, %rs238, %p61;
	mov.b32 	%r321, {%rs241, %rs244};
	mov.b32 	%r322, 8;
	// begin inline asm
	{shfl.sync.bfly.b32 %r320,%r321,%r322,%r29,%r329;
}
	// end inline asm
	mov.b32 	{%rs242, %rs245}, %r320;
	// begin inline asm
	{ .reg .pred __$temp3;
  setp.gt.f16  __$temp3, %rs241, %rs242;
  selp.u16 %rs240, 1, 0, __$temp3;}
	// end inline asm
	setp.eq.s16 	%p62, %rs240, 0;
	selp.b16 	%rs247, %rs242, %rs241, %p62;
	// begin inline asm
	{ .reg .pred __$temp3;
  setp.gt.f16  __$temp3, %rs244, %rs245;
  selp.u16 %rs243, 1, 0, __$temp3;}
	// end inline asm
	setp.eq.s16 	%p63, %rs243, 0;
	selp.b16 	%rs250, %rs245, %rs244, %p63;
	mov.b32 	%r326, {%rs247, %rs250};
	mov.b32 	%r327, 16;
	// begin inline asm
	{shfl.sync.bfly.b32 %r325,%r326,%r327,%r29,%r329;
}
	// end inline asm
	mov.b32 	{%rs248, %rs251}, %r325;
	// begin inline asm
	{ .reg .pred __$temp3;
  setp.gt.f16  __$temp3, %rs247, %rs248;
  selp.u16 %rs246, 1, 0, __$temp3;}
	// end inline asm
	setp.eq.s16 	%p64, %rs246, 0;
	selp.b16 	%rs252, %rs248, %rs247, %p64;
	// begin inline asm
	{ .reg .pred __$temp3;
  setp.gt.f16  __$temp3, %rs250, %rs251;
  selp.u16 %rs249, 1, 0, __$temp3;}
	// end inline asm
	setp.eq.s16 	%p65, %rs249, 0;
	selp.b16 	%rs253, %rs251, %rs250, %p65;
	// begin inline asm
	{  cvt.f32.f16 %f26, %rs252;}

	// end inline asm
	// begin inline asm
	{  cvt.f32.f16 %f27, %rs253;}

	// end inline asm
	@%p53 bra 	$L__BB6_10;
	st.global.v2.f32 	[%rd3+32], {%f26, %f27};
$L__BB6_10:
	setp.ne.s32 	%p66, %r1, 0;
	ld.shared.u32 	%r358, [%r3+20];
	mov.b32 	{%rs255, %rs264}, %r358;
	ld.global.nc.u32 	%r359, [%rd1+20];
	mov.b32 	{%rs256, %rs265}, %r359;
	ld.global.nc.u32 	%r360, [%rd2+20];
	mov.b32 	{%rs259, %rs268}, %r360;
	// begin inline asm
	{mul.f16 %rs254,%rs255,%rs256;
}
	// end inline asm
	// begin inline asm
	{add.f16 %rs257,%rs254,%rs259;
}
	// end inline asm
	// begin inline asm
	{ .reg .pred __$temp3;
  setp.gt.f16  __$temp3, %rs3, %rs257;
  selp.u16 %rs260, 1, 0, __$temp3;}
	// end inline asm
	setp.eq.s16 	%p67, %rs260, 0;
	selp.b16 	%rs273, %rs257, %rs3, %p67;
	// begin inline asm
	{mul.f16 %rs263,%rs264,%rs265;
}
	// end inline asm
	// begin inline asm
	{add.f16 %rs266,%rs263,%rs268;
}
	// end inline asm
	// begin inline asm
	{ .reg .pred __$temp3;
  setp.gt.f16  __$temp3, %rs3, %rs266;
  selp.u16 %rs269, 1, 0, __$temp3;}
	// end inline asm
	setp.eq.s16 	%p68, %rs269, 0;
	selp.b16 	%rs276, %rs266, %rs3, %p68;
	mov.b32 	%r334, {%rs273, %rs276};
	mov.b32 	%r335, 1;
	mov.b32 	%r357, -1;
	// begin inline asm
	{shfl.sync.bfly.b32 %r333,%r334,%r335,%r29,%r357;
}
	// end inline asm
	mov.b32 	{%rs274, %rs277}, %r333;
	// begin inline asm
	{ .reg .pred __$temp3;
  setp.gt.f16  __$temp3, %rs273, %rs274;
  selp.u16 %rs272, 1, 0, __$temp3;}
	// end inline asm
	setp.eq.s16 	%p69, %rs272, 0;
	selp.b16 	%rs279, %rs274, %rs273, %p69;
	// begin inline asm
	{ .reg .pred __$temp3;
  setp.gt.f16  __$temp3, %rs276, %rs277;
  selp.u16 %rs275, 1, 0, __$temp3;}
	// end inline asm
	setp.eq.s16 	%p70, %rs275, 0;
	selp.b16 	%rs282, %rs277, %rs276, %p70;
	mov.b32 	%r339, {%rs279, %rs282};
	mov.b32 	%r340, 2;
	// begin inline asm
	{shfl.sync.bfly.b32 %r338,%r339,%r340,%r29,%r357;
}
	// end inline asm
	mov.b32 	{%rs280, %rs283}, %r338;
	// begin inline asm
	{ .reg .pred __$temp3;
  setp.gt.f16  __$temp3, %rs279, %rs280;
  selp.u16 %rs278, 1, 0, __$temp3;}
	// end inline asm
	setp.eq.s16 	%p71, %rs278, 0;
	selp.b16 	%rs285, %rs280, %rs279, %p71;
	// begin inline asm
	{ .reg .pred __$temp3;
  setp.gt.f16  __$temp3, %rs282, %rs283;
  selp.u16 %rs281, 1, 0, __$temp3;}
	// end inline asm
	setp.eq.s16 	%p72, %rs281, 0;
	selp.b16 	%rs288, %rs283, %rs282, %p72;
	mov.b32 	%r344, {%rs285, %rs288};
	mov.b32 	%r345, 4;
	// begin inline asm
	{shfl.sync.bfly.b32 %r343,%r344,%r345,%r29,%r357;
}
	// end inline asm
	mov.b32 	{%rs286, %rs289}, %r343;
	// begin inline asm
	{ .reg .pred __$temp3;
  setp.gt.f16  __$temp3, %rs285, %rs286;
  selp.u16 %rs284, 1, 0, __$temp3;}
	// end inline asm
	setp.eq.s16 	%p73, %rs284, 0;
	selp.b16 	%rs291, %rs286, %rs285, %p73;
	// begin inline asm
	{ .reg .pred __$temp3;
  setp.gt.f16  __$temp3, %rs288, %rs289;
  selp.u16 %rs287, 1, 0, __$temp3;}
	// end inline asm
	setp.eq.s16 	%p74, %rs287, 0;
	selp.b16 	%rs294, %rs289, %rs288, %p74;
	mov.b32 	%r349, {%rs291, %rs294};
	mov.b32 	%r350, 8;
	// begin inline asm
	{shfl.sync.bfly.b32 %r348,%r349,%r350,%r29,%r357;
}
	// end inline asm
	mov.b32 	{%rs292, %rs295}, %r348;
	// begin inline asm
	{ .reg .pred __$temp3;
  setp.gt.f16  __$temp3, %rs291, %rs292;
  selp.u16 %rs290, 1, 0, __$temp3;}
	// end inline asm
	setp.eq.s16 	%p75, %rs290, 0;
	selp.b16 	%rs297, %rs292, %rs291, %p75;
	// begin inline asm
	{ .reg .pred __$temp3;
  setp.gt.f16  __$temp3, %rs294, %rs295;
  selp.u16 %rs293, 1, 0, __$temp3;}
	// end inline asm
	setp.eq.s16 	%p76, %rs293, 0;
	selp.b16 	%rs300, %rs295, %rs294, %p76;
	mov.b32 	%r354, {%rs297, %rs300};
	mov.b32 	%r355, 16;
	// begin inline asm
	{shfl.sync.bfly.b32 %r353,%r354,%r355,%r29,%r357;
}
	// end inline asm
	mov.b32 	{%rs298, %rs301}, %r353;
	// begin inline asm
	{ .reg .pred __$temp3;
  setp.gt.f16  __$temp3, %rs297, %rs298;
  selp.u16 %rs296, 1, 0, __$temp3;}
	// end inline asm
	setp.eq.s16 	%p77, %rs296, 0;
	selp.b16 	%rs302, %rs298, %rs297, %p77;
	// begin inline asm
	{ .reg .pred __$temp3;
  setp.gt.f16  __$temp3, %rs300, %rs301;
  selp.u16 %rs299, 1, 0, __$temp3;}
	// end inline asm
	setp.eq.s16 	%p78, %rs299, 0;
	selp.b16 	%rs303, %rs301, %rs300, %p78;
	// begin inline asm
	{  cvt.f32.f16 %f28, %rs302;}

	// end inline asm
	// begin inline asm
	{  cvt.f32.f16 %f29, %rs303;}

	// end inline asm
	@%p66 bra 	$L__BB6_12;
	st.global.v2.f32 	[%rd3+40], {%f28, %f29};
$L__BB6_12:
	setp.ne.s32 	%p79, %r1, 0;
	ld.shared.u32 	%r386, [%r3+24];
	mov.b32 	{%rs305, %rs314}, %r386;
	ld.global.nc.u32 	%r387, [%rd1+24];
	mov.b32 	{%rs306, %rs315}, %r387;
	ld.global.nc.u32 	%r388, [%rd2+24];
	mov.b32 	{%rs309, %rs318}, %r388;
	// begin inline asm
	{mul.f16 %rs304,%rs305,%rs306;
}
	// end inline asm
	// begin inline asm
	{add.f16 %rs307,%rs304,%rs309;
}
	// end inline asm
	// begin inline asm
	{ .reg .pred __$temp3;
  setp.gt.f16  __$temp3, %rs3, %rs307;
  selp.u16 %rs310, 1, 0, __$temp3;}
	// end inline asm
	setp.eq.s16 	%p80, %rs310, 0;
	selp.b16 	%rs323, %rs307, %rs3, %p80;
	// begin inline asm
	{mul.f16 %rs313,%rs314,%rs315;
}
	// end inline asm
	// begin inline asm
	{add.f16 %rs316,%rs313,%rs318;
}
	// end inline asm
	// begin inline asm
	{ .reg .pred __$temp3;
  setp.gt.f16  __$temp3, %rs3, %rs316;
  selp.u16 %rs319, 1, 0, __$temp3;}
	// end inline asm
	setp.eq.s16 	%p81, %rs319, 0;
	selp.b16 	%rs326, %rs316, %rs3, %p81;
	mov.b32 	%r362, {%rs323, %rs326};
	mov.b32 	%r363, 1;
	mov.b32 	%r385, -1;
	// begin inline asm
	{shfl.sync.bfly.b32 %r361,%r362,%r363,%r29,%r385;
}
	// end inline asm
	mov.b32 	{%rs324, %rs327}, %r361;
	// begin inline asm
	{ .reg .pred __$temp3;
  setp.gt.f16  __$temp3, %rs323, %rs324;
  selp.u16 %rs322, 1, 0, __$temp3;}
	// end inline asm
	setp.eq.s16 	%p82, %rs322, 0;
	selp.b16 	%rs329, %rs324, %rs323, %p82;
	// begin inline asm
	{ .reg .pred __$temp3;
  setp.gt.f16  __$temp3, %rs326, %rs327;
  selp.u16 %rs325, 1, 0, __$temp3;}
	// end inline asm
	setp.eq.s16 	%p83, %rs325, 0;
	selp.b16 	%rs332, %rs327, %rs326, %p83;
	mov.b32 	%r367, {%rs329, %rs332};
	mov.b32 	%r368, 2;
	// begin inline asm
	{shfl.sync.bfly.b32 %r366,%r367,%r368,%r29,%r385;
}
	// end inline asm
	mov.b32 	{%rs330, %rs333}, %r366;
	// begin inline asm
	{ .reg .pred __$temp3;
  setp.gt.f16  __$temp3, %rs329, %rs330;
  selp.u16 %rs328, 1, 0, __$temp3;}
	// end inline asm
	setp.eq.s16 	%p84, %rs328, 0;
	selp.b16 	%rs335, %rs330, %rs329, %p84;
	// begin inline asm
	{ .reg .pred __$temp3;
  setp.gt.f16  __$temp3, %rs332, %rs333;
  selp.u16 %rs331, 1, 0, __$temp3;}
	// end inline asm
	setp.eq.s16 	%p85, %rs331, 0;
	selp.b16 	%rs338, %rs333, %rs332, %p85;
	mov.b32 	%r372, {%rs335, %rs338};
	mov.b32 	%r373, 4;
	// begin inline asm
	{shfl.sync.bfly.b32 %r371,%r372,%r373,%r29,%r385;
}
	// end inline asm
	mov.b32 	{%rs336, %rs339}, %r371;
	// begin inline asm
	{ .reg .pred __$temp3;
  setp.gt.f16  __$temp3, %rs335, %rs336;
  selp.u16 %rs334, 1, 0, __$temp3;}
	// end inline asm
	setp.eq.s16 	%p86, %rs334, 0;
	selp.b16 	%rs341, %rs336, %rs335, %p86;
	// begin inline asm
	{ .reg .pred __$temp3;
  setp.gt.f16  __$temp3, %rs338, %rs339;
  selp.u16 %rs337, 1, 0, __$temp3;}
	// end inline asm
	setp.eq.s16 	%p87, %rs337, 0;
	selp.b16 	%rs344, %rs339, %rs338, %p87;
	mov.b32 	%r377, {%rs341, %rs344};
	mov.b32 	%r378, 8;
	// begin inline asm
	{shfl.sync.bfly.b32 %r376,%r377,%r378,%r29,%r385;
}
	// end inline asm
	mov.b32 	{%rs342, %rs345}, %r376;
	// begin inline asm
	{ .reg .pred __$temp3;
  setp.gt.f16  __$temp3, %rs341, %rs342;
  selp.u16 %rs340, 1, 0, __$temp3;}
	// end inline asm
	setp.eq.s16 	%p88, %rs340, 0;
	selp.b16 	%rs347, %rs342, %rs341, %p88;
	// begin inline asm
	{ .reg .pred __$temp3;
  setp.gt.f16  __$temp3, %rs344, %rs345;
  selp.u16 %rs343, 1, 0, __$temp3;}
	// end inline asm
	setp.eq.s16 	%p89, %rs343, 0;
	selp.b16 	%rs350, %rs345, %rs344, %p89;
	mov.b32 	%r382, {%rs347, %rs350};
	mov.b32 	%r383, 16;
	// begin inline asm
	{shfl.sync.bfly.b32 %r381,%r382,%r383,%r29,%r385;
}
	// end inline asm
	mov.b32 	{%rs348, %rs351}, %r381;
	// begin inline asm
	{ .reg .pred __$temp3;
  setp.gt.f16  __$temp3, %rs347, %rs348;
  selp.u16 %rs346, 1, 0, __$temp3;}
	// end inline asm
	setp.eq.s16 	%p90, %rs346, 0;
	selp.b16 	%rs352, %rs348, %rs347, %p90;
	// begin inline asm
	{ .reg .pred __$temp3;
  setp.gt.f16  __$temp3, %rs350, %rs351;
  selp.u16 %rs349, 1, 0, __$temp3;}
	// end inline asm
	setp.eq.s16 	%p91, %rs349, 0;
	selp.b16 	%rs353, %rs351, %rs350, %p91;
	// begin inline asm
	{  cvt.f32.f16 %f30, %rs352;}

	// end inline asm
	// begin inline asm
	{  cvt.f32.f16 %f31, %rs353;}

	// end inline asm
	@%p79 bra 	$L__BB6_14;
	st.global.v2.f32 	[%rd3+48], {%f30, %f31};
$L__BB6_14:
	setp.ne.s32 	%p92, %r1, 0;
	ld.shared.u32 	%r414, [%r3+28];
	mov.b32 	{%rs355, %rs364}, %r414;
	ld.global.nc.u32 	%r415, [%rd1+28];
	mov.b32 	{%rs356, %rs365}, %r415;
	ld.global.nc.u32 	%r416, [%rd2+28];
	mov.b32 	{%rs359, %rs368}, %r416;
	// begin inline asm
	{mul.f16 %rs354,%rs355,%rs356;
}
	// end inline asm
	// begin inline asm
	{add.f16 %rs357,%rs354,%rs359;
}
	// end inline asm
	// begin inline asm
	{ .reg .pred __$temp3;
  setp.gt.f16  __$temp3, %rs3, %rs357;
  selp.u16 %rs360, 1, 0, __$temp3;}
	// end inline asm
	setp.eq.s16 	%p93, %rs360, 0;
	selp.b16 	%rs373, %rs357, %rs3, %p93;
	// begin inline asm
	{mul.f16 %rs363,%rs364,%rs365;
}
	// end inline asm
	// begin inline asm
	{add.f16 %rs366,%rs363,%rs368;
}
	// end inline asm
	// begin inline asm
	{ .reg .pred __$temp3;
  setp.gt.f16  __$temp3, %rs3, %rs366;
  selp.u16 %rs369, 1, 0, __$temp3;}
	// end inline asm
	setp.eq.s16 	%p94, %rs369, 0;
	selp.b16 	%rs376, %rs366, %rs3, %p94;
	mov.b32 	%r390, {%rs373, %rs376};
	mov.b32 	%r391, 1;
	mov.b32 	%r413, -1;
	// begin inline asm
	{shfl.sync.bfly.b32 %r389,%r390,%r391,%r29,%r413;
}
	// end inline asm
	mov.b32 	{%rs374, %rs377}, %r389;
	// begin inline asm
	{ .reg .pred __$temp3;
  setp.gt.f16  __$temp3, %rs373, %rs374;
  selp.u16 %rs372, 1, 0, __$temp3;}
	// end inline asm
	setp.eq.s16 	%p95, %rs372, 0;
	selp.b16 	%rs379, %rs374, %rs373, %p95;
	// begin inline asm
	{ .reg .pred __$temp3;
  setp.gt.f16  __$temp3, %rs376, %rs377;
  selp.u16 %rs375, 1, 0, __$temp3;}
	// end inline asm
	setp.eq.s16 	%p96, %rs375, 0;
	selp.b16 	%rs382, %rs377, %rs376, %p96;
	mov.b32 	%r395, {%rs379, %rs382};
	mov.b32 	%r396, 2;
	// begin inline asm
	{shfl.sync.bfly.b32 %r394,%r395,%r396,%r29,%r413;
}
	// end inline asm
	mov.b32 	{%rs380, %rs383}, %r394;
	// begin inline asm
	{ .reg .pred __$temp3;
  setp.gt.f16  __$temp3, %rs379, %rs380;
  selp.u16 %rs378, 1, 0, __$temp3;}
	// end inline asm
	setp.eq.s16 	%p97, %rs378, 0;
	selp.b16 	%rs385, %rs380, %rs379, %p97;
	// begin inline asm
	{ .reg .pred __$temp3;
  setp.gt.f16  __$temp3, %rs382, %rs383;
  selp.u16 %rs381, 1, 0, __$temp3;}
	// end inline asm
	setp.eq.s16 	%p98, %rs381, 0;
	selp.b16 	%rs388, %rs383, %rs382, %p98;
	mov.b32 	%r400, {%rs385, %rs388};
	mov.b32 	%r401, 4;
	// begin inline asm
	{shfl.sync.bfly.b32 %r399,%r400,%r401,%r29,%r413;
}
	// end inline asm
	mov.b32 	{%rs386, %rs389}, %r399;
	// begin inline asm
	{ .reg .pred __$temp3;
  setp.gt.f16  __$temp3, %rs385, %rs386;
  selp.u16 %rs384, 1, 0, __$temp3;}
	// end inline asm
	setp.eq.s16 	%p99, %rs384, 0;
	selp.b16 	%rs391, %rs386, %rs385, %p99;
	// begin inline asm
	{ .reg .pred __$temp3;
  setp.gt.f16  __$temp3, %rs388, %rs389;
  selp.u16 %rs387, 1, 0, __$temp3;}
	// end inline asm
	setp.eq.s16 	%p100, %rs387, 0;
	selp.b16 	%rs394, %rs389, %rs388, %p100;
	mov.b32 	%r405, {%rs391, %rs394};
	mov.b32 	%r406, 8;
	// begin inline asm
	{shfl.sync.bfly.b32 %r404,%r405,%r406,%r29,%r413;
}
	// end inline asm
	mov.b32 	{%rs392, %rs395}, %r404;
	// begin inline asm
	{ .reg .pred __$temp3;
  setp.gt.f16  __$temp3, %rs391, %rs392;
  selp.u16 %rs390, 1, 0, __$temp3;}
	// end inline asm
	setp.eq.s16 	%p101, %rs390, 0;
	selp.b16 	%rs397, %rs392, %rs391, %p101;
	// begin inline asm
	{ .reg .pred __$temp3;
  setp.gt.f16  __$temp3, %rs394, %rs395;
  selp.u16 %rs393, 1, 0, __$temp3;}
	// end inline asm
	setp.eq.s16 	%p102, %rs393, 0;
	selp.b16 	%rs400, %rs395, %rs394, %p102;
	mov.b32 	%r410, {%rs397, %rs400};
	mov.b32 	%r411, 16;
	// begin inline asm
	{shfl.sync.bfly.b32 %r409,%r410,%r411,%r29,%r413;
}
	// end inline asm
	mov.b32 	{%rs398, %rs401}, %r409;
	// begin inline asm
	{ .reg .pred __$temp3;
  setp.gt.f16  __$temp3, %rs397, %rs398;
  selp.u16 %rs396, 1, 0, __$temp3;}
	// end inline asm
	setp.eq.s16 	%p103, %rs396, 0;
	selp.b16 	%rs402, %rs398, %rs397, %p103;
	// begin inline asm
	{ .reg .pred __$temp3;
  setp.gt.f16  __$temp3, %rs400, %rs401;
  selp.u16 %rs399, 1, 0, __$temp3;}
	// end inline asm
	setp.eq.s16 	%p104, %rs399, 0;
	selp.b16 	%rs403, %rs401, %rs400, %p104;
	// begin inline asm
	{  cvt.f32.f16 %f32, %rs402;}

	// end inline asm
	// begin inline asm
	{  cvt.f32.f16 %f33, %rs403;}

	// end inline asm
	@%p92 bra 	$L__BB6_16;
	st.global.v2.f32 	[%rd3+56], {%f32, %f33};
$L__BB6_16:
	ret;

}
	// .globl	fused_gemm_bn_relu_max_v2_kernel
.visible .entry fused_gemm_bn_relu_max_v2_kernel(
	.param .u64 .ptr .align 1 fused_gemm_bn_relu_max_v2_kernel_param_0,
	.param .u64 .ptr .align 1 fused_gemm_bn_relu_max_v2_kernel_param_1,
	.param .u64 .ptr .align 1 fused_gemm_bn_relu_max_v2_kernel_param_2,
	.param .u64 .ptr .align 1 fused_gemm_bn_relu_max_v2_kernel_param_3,
	.param .u64 .ptr .align 1 fused_gemm_bn_relu_max_v2_kernel_param_4
)
.maxntid 256
{
	.reg .pred 	%p<106>;
	.reg .b16 	%rs<404>;
	.reg .b32 	%r<423>;
	.reg .b32 	%f<35>;
	.reg .b64 	%rd<26>;
	// demoted variable
	.shared .align 2 .b8 _ZZ32fused_gemm_bn_relu_max_v2_kernelE18placeholder_shared[5120];
	// demoted variable
	.shared .align 2 .b8 _ZZ32fused_gemm_bn_relu_max_v2_kernelE20placeholder_d_shared[9216];
	ld.param.u64 	%rd5, [fused_gemm_bn_relu_max_v2_kernel_param_0];
	ld.param.u64 	%rd6, [fused_gemm_bn_relu_max_v2_kernel_param_1];
	ld.param.u64 	%rd7, [fused_gemm_bn_relu_max_v2_kernel_param_2];
	ld.param.u64 	%rd8, [fused_gemm_bn_relu_max_v2_kernel_param_3];
	cvta.to.global.u64 	%rd9, %rd6;
	cvta.to.global.u64 	%rd10, %rd5;
	cvta.to.global.u64 	%rd11, %rd8;
	cvta.to.global.u64 	%rd12, %rd7;
	mov.f32 	%f17, 0f00000000;
	// begin inline asm
	{  cvt.rn.f16.f32 %rs2, %f17;}

	// end inline asm
	mov.b32 	%r34, {%rs2, %rs2};
	mov.u32 	%r35, %tid.z;
	mul.lo.s32 	%r36, %r35, 640;
	mov.u32 	%r1, %tid.y;
	mad.lo.s32 	%r37, %r1, 320, %r36;
	mov.u32 	%r2, %tid.x;
	shr.u32 	%r38, %r2, 2;
	mad.lo.s32 	%r39, %r38, 40, %r37;
	shl.b32 	%r40, %r2, 3;
	and.b32  	%r41, %r40, 24;
	add.s32 	%r42, %r39, %r41;
	shl.b32 	%r43, %r42, 1;
	mov.u32 	%r44, _ZZ32fused_gemm_bn_relu_max_v2_kernelE18placeholder_shared;
	add.s32 	%r45, %r44, %r43;
	mov.u32 	%r3, %ctaid.x;
	shl.b32 	%r46, %r3, 12;
	shl.b32 	%r47, %r35, 10;
	shl.b32 	%r48, %r1, 9;
	shl.b32 	%r49, %r2, 4;
	and.b32  	%r50, %r49, 4032;
	add.s32 	%r51, %r47, %r48;
	add.s32 	%r52, %r51, %r50;
	add.s32 	%r53, %r52, %r46;
	or.b32  	%r54, %r53, %r41;
	mov.u32 	%r55, _ZZ32fused_gemm_bn_relu_max_v2_kernelE20placeholder_d_shared;
	add.s32 	%r56, %r55, %r43;
	or.b32  	%r57, %r52, %r41;
	bar.sync 	0;
	mul.wide.u32 	%rd13, %r54, 2;
	add.s64 	%rd14, %rd10, %rd13;
	ld.global.nc.v4.u32 	{%r58, %r59, %r60, %r61}, [%rd14];
	st.shared.v4.u32 	[%r45], {%r58, %r59, %r60, %r61};
	mul.wide.u32 	%rd15, %r57, 2;
	add.s64 	%rd16, %rd9, %rd15;
	ld.global.nc.v4.u32 	{%r62, %r63, %r64, %r65}, [%rd16];
	st.shared.v4.u32 	[%r56], {%r62, %r63, %r64, %r65};
	bar.sync 	0;
	mad.lo.s32 	%r66, %r1, 2560, %r44;
	mov.b32 	%r67, 40;
	wmma.load.a.sync.aligned.row.m32n8k16.shared.f16 	{%r68, %r69, %r70, %r71, %r72, %r73, %r74, %r75}, [%r66], %r67;
	shl.b32 	%r76, %r36, 1;
	add.s32 	%r77, %r55, %r76;
	wmma.load.b.sync.aligned.col.m32n8k16.shared.f16 	{%r78, %r79, %r80, %r81, %r82, %r83, %r84, %r85}, [%r77], %r67;
	add.s32 	%r86, %r77, 640;
	wmma.load.b.sync.aligned.col.m32n8k16.shared.f16 	{%r87, %r88, %r89, %r90, %r91, %r92, %r93, %r94}, [%r86], %r67;
	wmma.mma.sync.aligned.row.col.m32n8k16.f16.f16 {%r95, %r96, %r97, %r98}, {%r68, %r69, %r70, %r71, %r72, %r73, %r74, %r75}, {%r78, %r79, %r80, %r81, %r82, %r83, %r84, %r85}, {%r34, %r34, %r34, %r34};
	wmma.mma.sync.aligned.row.col.m32n8k16.f16.f16 {%r99, %r100, %r101, %r102}, {%r68, %r69, %r70, %r71, %r72, %r73, %r74, %r75}, {%r87, %r88, %r89, %r90, %r91, %r92, %r93, %r94}, {%r34, %r34, %r34, %r34};
	add.s32 	%r103, %r66, 32;
	wmma.load.a.sync.aligned.row.m32n8k16.shared.f16 	{%r104, %r105, %r106, %r107, %r108, %r109, %r110, %r111}, [%r103], %r67;
	add.s32 	%r112, %r77, 32;
	wmma.load.b.sync.aligned.col.m32n8k16.shared.f16 	{%r113, %r114, %r115, %r116, %r117, %r118, %r119, %r120}, [%r112], %r67;
	add.s32 	%r121, %r77, 672;
	wmma.load.b.sync.aligned.col.m32n8k16.shared.f16 	{%r122, %r123, %r124, %r125, %r126, %r127, %r128, %r129}, [%r121], %r67;
	wmma.mma.sync.aligned.row.col.m32n8k16.f16.f16 {%r130, %r131, %r132, %r133}, {%r104, %r105, %r106, %r107, %r108, %r109, %r110, %r111}, {%r113, %r114, %r115, %r116, %r117, %r118, %r119, %r120}, {%r95, %r96, %r97, %r98};
	wmma.mma.sync.aligned.row.col.m32n8k16.f16.f16 {%r134, %r135, %r136, %r137}, {%r104, %r105, %r106, %r107, %r108, %r109, %r110, %r111}, {%r122, %r123, %r124, %r125, %r126, %r127, %r128, %r129}, {%r99, %r100, %r101, %r102};
	bar.sync 	0;
	ld.global.nc.v4.u32 	{%r138, %r139, %r140, %r141}, [%rd14+64];
	st.shared.v4.u32 	[%r45], {%r138, %r139, %r140, %r141};
	ld.global.nc.v4.u32 	{%r142, %r143, %r144, %r145}, [%rd16+64];
	st.shared.v4.u32 	[%r56], {%r142, %r143, %r144, %r145};
	bar.sync 	0;
	wmma.load.a.sync.aligned.row.m32n8k16.shared.f16 	{%r146, %r147, %r148, %r149, %r150, %r151, %r152, %r153}, [%r66], %r67;
	wmma.load.b.sync.aligned.col.m32n8k16.shared.f16 	{%r154, %r155, %r156, %r157, %r158, %r159, %r160, %r161}, [%r77], %r67;
	wmma.load.b.sync.aligned.col.m32n8k16.shared.f16 	{%r162, %r163, %r164, %r165, %r166, %r167, %r168, %r169}, [%r86], %r67;
	wmma.mma.sync.aligned.row.col.m32n8k16.f16.f16 {%r170, %r171, %r172, %r173}, {%r146, %r147, %r148, %r149, %r150, %r151, %r152, %r153}, {%r154, %r155, %r156, %r157, %r158, %r159, %r160, %r161}, {%r130, %r131, %r132, %r133};
	wmma.mma.sync.aligned.row.col.m32n8k16.f16.f16 {%r174, %r175, %r176, %r177}, {%r146, %r147, %r148, %r149, %r150, %r151, %r152, %r153}, {%r162, %r163, %r164, %r165, %r166, %r167, %r168, %r169}, {%r134, %r135, %r136, %r137};
	wmma.load.a.sync.aligned.row.m32n8k16.shared.f16 	{%r178, %r179, %r180, %r181, %r182, %r183, %r184, %r185}, [%r103], %r67;
	wmma.load.b.sync.aligned.col.m32n8k16.shared.f16 	{%r186, %r187, %r188, %r189, %r190, %r191, %r192, %r193}, [%r112], %r67;
	wmma.load.b.sync.aligned.col.m32n8k16.shared.f16 	{%r194, %r195, %r196, %r197, %r198, %r199, %r200, %r201}, [%r121], %r67;
	wmma.mma.sync.aligned.row.col.m32n8k16.f16.f16 {%r202, %r203, %r204, %r205}, {%r178, %r179, %r180, %r181, %r182, %r183, %r184, %r185}, {%r186, %r187, %r188, %r189, %r190, %r191, %r192, %r193}, {%r170, %r171, %r172, %r173};
	wmma.mma.sync.aligned.row.col.m32n8k16.f16.f16 {%r206, %r207, %r208, %r209}, {%r178, %r179, %r180, %r181, %r182, %r183, %r184, %r185}, {%r194, %r195, %r196, %r197, %r198, %r199, %r200, %r201}, {%r174, %r175, %r176, %r177};
	bar.sync 	0;
	shl.b32 	%r210, %r35, 4;
	mad.lo.s32 	%r211, %r1, 2304, %r210;
	shl.b32 	%r212, %r211, 1;
	add.s32 	%r213, %r55, %r212;
	mov.b32 	%r214, 72;
	wmma.store.d.sync.aligned.row.m32n8k16.shared.f16 	[%r213], {%r202, %r203, %r204, %r205}, %r214;
	add.s32 	%r215, %r213, 16;
	wmma.store.d.sync.aligned.row.m32n8k16.shared.f16 	[%r215], {%r206, %r207, %r208, %r209}, %r214;
	bar.sync 	0;
	mov.b32 	%r7, 0;
	// begin inline asm
	cvt.rn.f16.s32 %rs3, %r7;
	// end inline asm
	// begin inline asm
	{mov.u32 %r8, WARP_SZ;
}
	// end inline asm
	shl.b32 	%r216, %r8, 8;
	add.s32 	%r32, %r216, -8161;
	setp.ne.s32 	%p1, %r2, 0;
	mad.lo.s32 	%r217, %r1, -2240, %r211;
	mad.lo.s32 	%r5, %r2, 144, %r213;
	ld.shared.u32 	%r218, [%r5];
	mov.b32 	{%rs5, %rs14}, %r218;
	cvt.u64.u32 	%rd1, %r210;
	mul.wide.u32 	%rd17, %r210, 2;
	add.s64 	%rd2, %rd12, %rd17;
	ld.global.nc.u32 	%r219, [%rd2];
	mov.b32 	{%rs6, %rs15}, %r219;
	add.s64 	%rd3, %rd11, %rd17;
	ld.global.nc.u32 	%r220, [%rd3];
	mov.b32 	{%rs9, %rs18}, %r220;
	// begin inline asm
	{mul.f16 %rs4,%rs5,%rs6;
}
	// end inline asm
	// begin inline asm
	{add.f16 %rs7,%rs4,%rs9;
}
	// end inline asm
	// begin inline asm
	{ .reg .pred __$temp3;
  setp.gt.f16  __$temp3, %rs3, %rs7;
  selp.u16 %rs10, 1, 0, __$temp3;}
	// end inline asm
	setp.eq.s16 	%p2, %rs10, 0;
	selp.b16 	%rs23, %rs7, %rs3, %p2;
	// begin inline asm
	{mul.f16 %rs13,%rs14,%rs15;
}
	// end inline asm
	// begin inline asm
	{add.f16 %rs16,%rs13,%rs18;
}
	// end inline asm
	// begin inline asm
	{ .reg .pred __$temp3;
  setp.gt.f16  __$temp3, %rs3, %rs16;
  selp.u16 %rs19, 1, 0, __$temp3;}
	// end inline asm
	setp.eq.s16 	%p3, %rs19, 0;
	selp.b16 	%rs26, %rs16, %rs3, %p3;
	mov.b32 	%r10, {%rs23, %rs26};
	mov.b32 	%r11, 1;
	mov.b32 	%r33, -1;
	// begin inline asm
	{shfl.sync.bfly.b32 %r9,%r10,%r11,%r32,%r33;
}
	// end inline asm
	mov.b32 	{%rs24, %rs27}, %r9;
	// begin inline asm
	{ .reg .pred __$temp3;
  setp.gt.f16  __$temp3, %rs23, %rs24;
  selp.u16 %rs22, 1, 0, __$temp3;}
	// end inline asm
	setp.eq.s16 	%p4, %rs22, 0;
	selp.b16 	%rs29, %rs24, %rs23, %p4;
	// begin inline asm
	{ .reg .pred __$temp3;
  setp.gt.f16  __$temp3, %rs26, %rs27;
  selp.u16 %rs25, 1, 0, __$temp3;}
	// end inline asm
	setp.eq.s16 	%p5, %rs25, 0;
	selp.b16 	%rs32, %rs27, %rs26, %p5;
	mov.b32 	%r15, {%rs29, %rs32};
	mov.b32 	%r16, 2;
	// begin inline asm
	{shfl.sync.bfly.b32 %r14,%r15,%r16,%r32,%r33;
}
	// end inline asm
	mov.b32 	{%rs30, %rs33}, %r14;
	// begin inline asm
	{ .reg .pred __$temp3;
  setp.gt.f16  __$temp3, %rs29, %rs30;
  selp.u16 %rs28, 1, 0, __$temp3;}
	// end inline asm
	setp.eq.s16 	%p6, %rs28, 0;
	selp.b16 	%rs35, %rs30, %rs29, %p6;
	// begin inline asm
	{ .reg .pred __$temp3;
  setp.gt.f16  __$temp3, %rs32, %rs33;
  selp.u16 %rs31, 1, 0, __$temp3;}
	// end inline asm
	setp.eq.s16 	%p7, %rs31, 0;
	selp.b16 	%rs38, %rs33, %rs32, %p7;
	mov.b32 	%r20, {%rs35, %rs38};
	mov.b32 	%r21, 4;
	// begin inline asm
	{shfl.sync.bfly.b32 %r19,%r20,%r21,%r32,%r33;
}
	// end inline asm
	mov.b32 	{%rs36, %rs39}, %r19;
	// begin inline asm
	{ .reg .pred __$temp3;
  setp.gt.f16  __$temp3, %rs35, %rs36;
  selp.u16 %rs34, 1, 0, __$temp3;}
	// end inline asm
	setp.eq.s16 	%p8, %rs34, 0;
	selp.b16 	%rs41, %rs36, %rs35, %p8;
	// begin inline asm
	{ .reg .pred __$temp3;
  setp.gt.f16  __$temp3, %rs38, %rs39;
  selp.u16 %rs37, 1, 0, __$temp3;}
	// end inline asm
	setp.eq.s16 	%p9, %rs37, 0;
	selp.b16 	%rs44, %rs39, %rs38, %p9;
	mov.b32 	%r25, {%rs41, %rs44};
	mov.b32 	%r26, 8;
	// begin inline asm
	{shfl.sync.bfly.b32 %r24,%r25,%r26,%r32,%r33;
}
	// end inline asm
	mov.b32 	{%rs42, %rs45}, %r24;
	// begin inline asm
	{ .reg .pred __$temp3;
  setp.gt.f16  __$temp3, %rs41, %rs42;
  selp.u16 %rs40, 1, 0, __$temp3;}
	// end inline asm
	setp.eq.s16 	%p10, %rs40, 0;
	selp.b16 	%rs47, %rs42, %rs41, %p10;
	// begin inline asm
	{ .reg .pred __$temp3;
  setp.gt.f16  __$temp3, %rs44, %rs45;
  selp.u16 %rs43, 1, 0, __$temp3;}
	// end inline asm
	setp.eq.s16 	%p11, %rs43, 0;
	selp.b16 	%rs50, %rs45, %rs44, %p11;
	mov.b32 	%r30, {%rs47, %rs50};
	mov.b32 	%r31, 16;
	// begin inline asm
	{shfl.sync.bfly.b32 %r29,%r30,%r31,%r32,%r33;
}
	// end inline asm
	mov.b32 	{%rs48, %rs51}, %r29;
	// begin inline asm
	{ .reg .pred __$temp3;
  setp.gt.f16  __$temp3, %rs47, %rs48;
  selp.u16 %rs46, 1, 0, __$temp3;}
	// end inline asm
	setp.eq.s16 	%p12, %rs46, 0;
	selp.b16 	%rs52, %rs48, %rs47, %p12;
	// begin inline asm
	{ .reg .pred __$temp3;
  setp.gt.f16  __$temp3, %rs50, %rs51;
  selp.u16 %rs49, 1, 0, __$temp3;}
	// end inline asm
	setp.eq.s16 	%p13, %rs49, 0;
	selp.b16 	%rs53, %rs51, %rs50, %p13;
	// begin inline asm
	{  cvt.f32.f16 %f18, %rs52;}

	// end inline asm
	// begin inline asm
	{  cvt.f32.f16 %f19, %rs53;}

	// end inline asm
	shl.b32 	%r221, %r217, 2;
	add.s32 	%r6, %r44, %r221;
	@%p1 bra 	$L__BB7_2;
	st.shared.v2.f32 	[%r6], {%f18, %f19};
$L__BB7_2:
	setp.ne.s32 	%p14, %r2, 0;
	ld.shared.u32 	%r247, [%r5+4];
	mov.b32 	{%rs55, %rs64}, %r247;
	ld.global.nc.u32 	%r248, [%rd2+4];
	mov.b32 	{%rs56, %rs65}, %r248;
	ld.global.nc.u32 	%r249, [%rd3+4];
	mov.b32 	{%rs59, %rs68}, %r249;
	// begin inline asm
	{mul.f16 %rs54,%rs55,%rs56;
}
	// end inline asm
	// begin inline asm
	{add.f16 %rs57,%rs54,%rs59;
}
	// end inline asm
	// begin inline asm
	{ .reg .pred __$temp3;
  setp.gt.f16  __$temp3, %rs3, %rs57;
  selp.u16 %rs60, 1, 0, __$temp3;}
	// end inline asm
	setp.eq.s16 	%p15, %rs60, 0;
	selp.b16 	%rs73, %rs57, %rs3, %p15;
	// begin inline asm
	{mul.f16 %rs63,%rs64,%rs65;
}
	// end inline asm
	// begin inline asm
	{add.f16 %rs66,%rs63,%rs68;
}
	// end inline asm
	// begin inline asm
	{ .reg .pred __$temp3;
  setp.gt.f16  __$temp3, %rs3, %rs66;
  selp.u16 %rs69, 1, 0, __$temp3;}
	// end inline asm
	setp.eq.s16 	%p16, %rs69, 0;
	selp.b16 	%rs76, %rs66, %rs3, %p16;
	mov.b32 	%r223, {%rs73, %rs76};
	mov.b32 	%r224, 1;
	mov.b32 	%r246, -1;
	// begin inline asm
	{shfl.sync.bfly.b32 %r222,%r223,%r224,%r32,%r246;
}
	// end inline asm
	mov.b32 	{%rs74, %rs77}, %r222;
	// begin inline asm
	{ .reg .pred __$temp3;
  setp.gt.f16  __$temp3, %rs73, %rs74;
  selp.u16 %rs72, 1, 0, __$temp3;}
	// end inline asm
	setp.eq.s16 	%p17, %rs72, 0;
	selp.b16 	%rs79, %rs74, %rs73, %p17;
	// begin inline asm
	{ .reg .pred __$temp3;
  setp.gt.f16  __$temp3, %rs76, %rs77;
  selp.u16 %rs75, 1, 0, __$temp3;}
	// end inline asm
	setp.eq.s16 	%p18, %rs75, 0;
	selp.b16 	%rs82, %rs77, %rs76, %p18;
	mov.b32 	%r228, {%rs79, %rs82};
	mov.b32 	%r229, 2;
	// begin inline asm
	{shfl.sync.bfly.b32 %r227,%r228,%r229,%r32,%r246;
}
	// end inline asm
	mov.b32 	{%rs80, %rs83}, %r227;
	// begin inline asm
	{ .reg .pred __$temp3;
  setp.gt.f16  __$temp3, %rs79, %rs80;
  selp.u16 %rs78, 1, 0, __$temp3;}
	// end inline asm
	setp.eq.s16 	%p19, %rs78, 0;
	selp.b16 	%rs85, %rs80, %rs79, %p19;
	// begin inline asm
	{ .reg .pred __$temp3;
  setp.gt.f16  __$temp3, %rs82, %rs83;
  selp.u16 %rs81, 1, 0, __$temp3;}
	// end inline asm
	setp.eq.s16 	%p20, %rs81, 0;
	selp.b16 	%rs88, %rs83, %rs82, %p20;
	mov.b32 	%r233, {%rs85, %rs88};
	mov.b32 	%r234, 4;
	// begin inline asm
	{shfl.sync.bfly.b32 %r232,%r233,%r234,%r32,%r246;
}
	// end inline asm
	mov.b32 	{%rs86, %rs89}, %r232;
	// begin inline asm
	{ .reg .pred __$temp3;
  setp.gt.f16  __$temp3, %rs85, %rs86;
  selp.u16 %rs84, 1, 0, __$temp3;}
	// end inline asm
	setp.eq.s16 	%p21, %rs84, 0;
	selp.b16 	%rs91, %rs86, %rs85, %p21;
	// begin inline asm
	{ .reg .pred __$temp3;
  setp.gt.f16  __$temp3, %rs88, %rs89;
  selp.u16 %rs87, 1, 0, __$temp3;}
	// end inline asm
	setp.eq.s16 	%p22, %rs87, 0;
	selp.b16 	%rs94, %rs89, %rs88, %p22;
	mov.b32 	%r238, {%rs91, %rs94};
	mov.b32 	%r239, 8;
	// begin inline asm
	{shfl.sync.bfly.b32 %r237,%r238,%r239,%r32,%r246;
}
	// end inline asm
	mov.b32 	{%rs92, %rs95}, %r237;
	// begin inline asm
	{ .reg .pred __$temp3;
  setp.gt.f16  __$temp3, %rs91, %rs92;
  selp.u16 %rs90, 1, 0, __$temp3;}
	// end inline asm
	setp.eq.s16 	%p23, %rs90, 0;
	selp.b16 	%rs97, %rs92, %rs91, %p23;
	// begin inline asm
	{ .reg .pred __$temp3;
  setp.gt.f16  __$temp3, %rs94, %rs95;
  selp.u16 %rs93, 1, 0, __$temp3;}
	// end inline asm
	setp.eq.s16 	%p24, %rs93, 0;
	selp.b16 	%rs100, %rs95, %rs94, %p24;
	mov.b32 	%r243, {%rs97, %rs100};
	mov.b32 	%r244, 16;
	// begin inline asm
	{shfl.sync.bfly.b32 %r242,%r243,%r244,%r32,%r246;
}
	// end inline asm
	mov.b32 	{%rs98, %rs101}, %r242;
	// begin inline asm
	{ .reg .pred __$temp3;
  setp.gt.f16  __$temp3, %rs97, %rs98;
  selp.u16 %rs96, 1, 0, __$temp3;}
	// end inline asm
	setp.eq.s16 	%p25, %rs96, 0;
	selp.b16 	%rs102, %rs98, %rs97, %p25;
	// begin inline asm
	{ .reg .pred __$temp3;
  setp.gt.f16  __$temp3, %rs100, %rs101;
  selp.u16 %rs99, 1, 0, __$temp3;}
	// end inline asm
	setp.eq.s16 	%p26, %rs99, 0;
	selp.b16 	%rs103, %rs101, %rs100, %p26;
	// begin inline asm
	{  cvt.f32.f16 %f20, %rs102;}

	// end inline asm
	// begin inline asm
	{  cvt.f32.f16 %f21, %rs103;}

	// end inline asm
	@%p14 bra 	$L__BB7_4;
	st.shared.v2.f32 	[%r6+8], {%f20, %f21};
$L__BB7_4:
	setp.ne.s32 	%p27, %r2, 0;
	ld.shared.u32 	%r275, [%r5+8];
	mov.b32 	{%rs105, %rs114}, %r275;
	ld.global.nc.u32 	%r276, [%rd2+8];
	mov.b32 	{%rs106, %rs115}, %r276;
	ld.global.nc.u32 	%r277, [%rd3+8];
	mov.b32 	{%rs109, %rs118}, %r277;
	// begin inline asm
	{mul.f16 %rs104,%rs105,%rs106;
}
	// end inline asm
	// begin inline asm
	{add.f16 %rs107,%rs104,%rs109;
}
	// end inline asm
	// begin inline asm
	{ .reg .pred __$temp3;
  setp.gt.f16  __$temp3, %rs3, %rs107;
  selp.u16 %rs110, 1, 0, __$temp3;}
	// end inline asm
	setp.eq.s16 	%p28, %rs110, 0;
	selp.b16 	%rs123, %rs107, %rs3, %p28;
	// begin inline asm
	{mul.f16 %rs113,%rs114,%rs115;
}
	// end inline asm
	// begin inline asm
	{add.f16 %rs116,%rs113,%rs118;
}
	// end inline asm
	// begin inline asm
	{ .reg .pred __$temp3;
  setp.gt.f16  __$temp3, %rs3, %rs116;
  selp.u16 %rs119, 1, 0, __$temp3;}
	// end inline asm
	setp.eq.s16 	%p29, %rs119, 0;
	selp.b16 	%rs126, %rs116, %rs3, %p29;
	mov.b32 	%r251, {%rs123, %rs126};
	mov.b32 	%r252, 1;
	mov.b32 	%r274, -1;
	// begin inline asm
	{shfl.sync.bfly.b32 %r250,%r251,%r252,%r32,%r274;
}
	// end inline asm
	mov.b32 	{%rs124, %rs127}, %r250;
	// begin inline asm
	{ .reg .pred __$temp3;
  setp.gt.f16  __$temp3, %rs123, %rs124;
  selp.u16 %rs122, 1, 0, __$temp3;}
	// end inline asm
	setp.eq.s16 	%p30, %rs122, 0;
	selp.b16 	%rs129, %rs124, %rs123, %p30;
	// begin inline asm
	{ .reg .pred __$temp3;
  setp.gt.f16  __$temp3, %rs126, %rs127;
  selp.u16 %rs125, 1, 0, __$temp3;}
	// end inline asm
	setp.eq.s16 	%p31, %rs125, 0;
	selp.b16 	%rs132, %rs127, %rs126, %p31;
	mov.b32 	%r256, {%rs129, %rs132};
	mov.b32 	%r257, 2;
	// begin inline asm
	{shfl.sync.bfly.b32 %r255,%r256,%r257,%r32,%r274;
}
	// end inline asm
	mov.b32 	{%rs130, %rs133}, %r255;
	// begin inline asm
	{ .reg .pred __$temp3;
  setp.gt.f16  __$temp3, %rs129, %rs130;
  selp.u16 %rs128, 1, 0, __$temp3;}
	// end inline asm
	setp.eq.s16 	%p32, %rs128, 0;
	selp.b16 	%rs135, %rs130, %rs129, %p32;
	// begin inline asm
	{ .reg .pred __$temp3;
  setp.gt.f16  __$temp3, %rs132, %rs133;
  selp.u16 %rs131, 1, 0, __$temp3;}
	// end inline asm
	setp.eq.s16 	%p33, %rs131, 0;
	selp.b16 	%rs138, %rs133, %rs132, %p33;
	mov.b32 	%r261, {%rs135, %rs138};
	mov.b32 	%r262, 4;
	// begin inline asm
	{shfl.sync.bfly.b32 %r260,%r261,%r262,%r32,%r274;
}
	// end inline asm
	mov.b32 	{%rs136, %rs139}, %r260;
	// begin inline asm
	{ .reg .pred __$temp3;
  setp.gt.f16  __$temp3, %rs135, %rs136;
  selp.u16 %rs134, 1, 0, __$temp3;}
	// end inline asm
	setp.eq.s16 	%p34, %rs134, 0;
	selp.b16 	%rs141, %rs136, %rs135, %p34;
	// begin inline asm
	{ .reg .pred __$temp3;
  setp.gt.f16  __$temp3, %rs138, %rs139;
  selp.u16 %rs137, 1, 0, __$temp3;}
	// end inline asm
	setp.eq.s16 	%p35, %rs137, 0;
	selp.b16 	%rs144, %rs139, %rs138, %p35;
	mov.b32 	%r266, {%rs141, %rs144};
	mov.b32 	%r267, 8;
	// begin inline asm
	{shfl.sync.bfly.b32 %r265,%r266,%r267,%r32,%r274;
}
	// end inline asm
	mov.b32 	{%rs142, %rs145}, %r265;
	// begin inline asm
	{ .reg .pred __$temp3;
  setp.gt.f16  __$temp3, %rs141, %rs142;
  selp.u16 %rs140, 1, 0, __$temp3;}
	// end inline asm
	setp.eq.s16 	%p36, %rs140, 0;
	selp.b16 	%rs147, %rs142, %rs141, %p36;
	// begin inline asm
	{ .reg .pred __$temp3;
  setp.gt.f16  __$temp3, %rs144, %rs145;
  selp.u16 %rs143, 1, 0, __$temp3;}
	// end inline asm
	setp.eq.s16 	%p37, %rs143, 0;
	selp.b16 	%rs150, %rs145, %rs144, %p37;
	mov.b32 	%r271, {%rs147, %rs150};
	mov.b32 	%r272, 16;
	// begin inline asm
	{shfl.sync.bfly.b32 %r270,%r271,%r272,%r32,%r274;
}
	// end inline asm
	mov.b32 	{%rs148, %rs151}, %r270;
	// begin inline asm
	{ .reg .pred __$temp3;
  setp.gt.f16  __$temp3, %rs147, %rs148;
  selp.u16 %rs146, 1, 0, __$temp3;}
	// end inline asm
	setp.eq.s16 	%p38, %rs146, 0;
	selp.b16 	%rs152, %rs148, %rs147, %p38;
	// begin inline asm
	{ .reg .pred __$temp3;
  setp.gt.f16  __$temp3, %rs150, %rs151;
  selp.u16 %rs149, 1, 0, __$temp3;}
	// end inline asm
	setp.eq.s16 	%p39, %rs149, 0;
	selp.b16 	%rs153, %rs151, %rs150, %p39;
	// begin inline asm
	{  cvt.f32.f16 %f22, %rs152;}

	// end inline asm
	// begin inline asm
	{  cvt.f32.f16 %f23, %rs153;}

	// end inline asm
	@%p27 bra 	$L__BB7_6;
	st.shared.v2.f32 	[%r6+16], {%f22, %f23};
$L__BB7_6:
	setp.ne.s32 	%p40, %r2, 0;
	ld.shared.u32 	%r303, [%r5+12];
	mov.b32 	{%rs155, %rs164}, %r303;
	ld.global.nc.u32 	%r304, [%rd2+12];
	mov.b32 	{%rs156, %rs165}, %r304;
	ld.global.nc.u32 	%r305, [%rd3+12];
	mov.b32 	{%rs159, %rs168}, %r305;
	// begin inline asm
	{mul.f16 %rs154,%rs155,%rs156;
}
	// end inline asm
	// begin inline asm
	{add.f16 %rs157,%rs154,%rs159;
}
	// end inline asm
	// begin inline asm
	{ .reg .pred __$temp3;
  setp.gt.f16  __$temp3, %rs3, %rs157;
  selp.u16 %rs160, 1, 0, __$temp3;}
	// end inline asm
	setp.eq.s16 	%p41, %rs160, 0;
	selp.b16 	%rs173, %rs157, %rs3, %p41;
	// begin inline asm
	{mul.f16 %rs163,%rs164,%rs165;
}
	// end inline asm
	// begin inline asm
	{add.f16 %rs166,%rs163,%rs168;
}
	// end inline asm
	// begin inline asm
	{ .reg .pred __$temp3;
  setp.gt.f16  __$temp3, %rs3, %rs166;
  selp.u16 %rs169, 1, 0, __$temp3;}
	// end inline asm
	setp.eq.s16 	%p42, %rs169, 0;
	selp.b16 	%rs176, %rs166, %rs3, %p42;
	mov.b32 	%r279, {%rs173, %rs176};
	mov.b32 	%r280, 1;
	mov.b32 	%r302, -1;
	// begin inline asm
	{shfl.sync.bfly.b32 %r278,%r279,%r280,%r32,%r302;
}
	// end inline asm
	mov.b32 	{%rs174, %rs177}, %r278;
	// begin inline asm
	{ .reg .pred __$temp3;
  setp.gt.f16  __$temp3, %rs173, %rs174;
  selp.u16 %rs172, 1, 0, __$temp3;}
	// end inline asm
	setp.eq.s16 	%p43, %rs172, 0;
	selp.b16 	%rs179, %rs174, %rs173, %p43;
	// begin inline asm
	{ .reg .pred __$temp3;
  setp.gt.f16  __$temp3, %rs176, %rs177;
  selp.u16 %rs175, 1, 0, __$temp3;}
	// end inline asm
	setp.eq.s16 	%p44, %rs175, 0;
	selp.b16 	%rs182, %rs177, %rs176, %p44;
	mov.b32 	%r284, {%rs179, %rs182};
	mov.b32 	%r285, 2;
	// begin inline asm
	{shfl.sync.bfly.b32 %r283,%r284,%r285,%r32,%r302;
}
	// end inline asm
	mov.b32 	{%rs180, %rs183}, %r283;
	// begin inline asm
	{ .reg .pred __$temp3;
  setp.gt.f16  __$temp3, %rs179, %rs180;
  selp.u16 %rs178, 1, 0, __$temp3;}
	// end inline asm
	setp.eq.s16 	%p45, %rs178, 0;
	selp.b16 	%rs185, %rs180, %rs179, %p45;
	// begin inline asm
	{ .reg .pred __$temp3;
  setp.gt.f16  __$temp3, %rs182, %rs183;
  selp.u16 %rs181, 1, 0, __$temp3;}
	// end inline asm
	setp.eq.s16 	%p46, %rs181, 0;
	selp.b16 	%rs188, %rs183, %rs182, %p46;
	mov.b32 	%r289, {%rs185, %rs188};
	mov.b32 	%r290, 4;
	// begin inline asm
	{shfl.sync.bfly.b32 %r288,%r289,%r290,%r32,%r302;
}
	// end inline asm
	mov.b32 	{%rs186, %rs189}, %r288;
	// begin inline asm
	{ .reg .pred __$temp3;
  setp.gt.f16  __$temp3, %rs185, %rs186;
  selp.u16 %rs184, 1, 0, __$temp3;}
	// end inline asm
	setp.eq.s16 	%p47, %rs184, 0;
	selp.b16 	%rs191, %rs186, %rs185, %p47;
	// begin inline asm
	{ .reg .pred __$temp3;
  setp.gt.f16  __$temp3, %rs188, %rs189;
  selp.u16 %rs187, 1, 0, __$temp3;}
	// end inline asm
	setp.eq.s16 	%p48, %rs187, 0;
	selp.b16 	%rs194, %rs189, %rs188, %p48;
	mov.b32 	%r294, {%rs191, %rs194};
	mov.b32 	%r295, 8;
	// begin inline asm
	{shfl.sync.bfly.b32 %r293,%r294,%r295,%r32,%r302;
}
	// end inline asm
	mov.b32 	{%rs192, %rs195}, %r293;
	// begin inline asm
	{ .reg .pred __$temp3;
  setp.gt.f16  __$temp3, %rs191, %rs192;
  selp.u16 %rs190, 1, 0, __$temp3;}
	// end inline asm
	setp.eq.s16 	%p49, %rs190, 0;
	selp.b16 	%rs197, %rs192, %rs191, %p49;
	// begin inline asm
	{ .reg .pred __$temp3;
  setp.gt.f16  __$temp3, %rs194, %rs195;
  selp.u16 %rs193, 1, 0, __$temp3;}
	// end inline asm
	setp.eq.s16 	%p50, %rs193, 0;
	selp.b16 	%rs200, %rs195, %rs194, %p50;
	mov.b32 	%r299, {%rs197, %rs200};
	mov.b32 	%r300, 16;
	// begin inline asm
	{shfl.sync.bfly.b32 %r298,%r299,%r300,%r32,%r302;
}
	// end inline asm
	mov.b32 	{%rs198, %rs201}, %r298;
	// begin inline asm
	{ .reg .pred __$temp3;
  setp.gt.f16  __$temp3, %rs197, %rs198;
  selp.u16 %rs196, 1, 0, __$temp3;}
	// end inline asm
	setp.eq.s16 	%p51, %rs196, 0;
	selp.b16 	%rs202, %rs198, %rs197, %p51;
	// begin inline asm
	{ .reg .pred __$temp3;
  setp.gt.f16  __$temp3, %rs200, %rs201;
  selp.u16 %rs199, 1, 0, __$temp3;}
	// end inline asm
	setp.eq.s16 	%p52, %rs199, 0;
	selp.b16 	%rs203, %rs201, %rs200, %p52;
	// begin inline asm
	{  cvt.f32.f16 %f24, %rs202;}

	// end inline asm
	// begin inline asm
	{  cvt.f32.f16 %f25, %rs203;}

	// end inline asm
	@%p40 bra 	$L__BB7_8;
	st.shared.v2.f32 	[%r6+24], {%f24, %f25};
$L__BB7_8:
	setp.ne.s32 	%p53, %r2, 0;
	ld.shared.u32 	%r331, [%r5+16];
	mov.b32 	{%rs205, %rs214}, %r331;
	ld.global.nc.u32 	%r332, [%rd2+16];
	mov.b32 	{%rs206, %rs215}, %r332;
	ld.global.nc.u32 	%r333, [%rd3+16];
	mov.b32 	{%rs209, %rs218}, %r333;
	// begin inline asm
	{mul.f16 %rs204,%rs205,%rs206;
}
	// end inline asm
	// begin inline asm
	{add.f16 %rs207,%rs204,%rs209;
}
	// end inline asm
	// begin inline asm
	{ .reg .pred __$temp3;
  setp.gt.f16  __$temp3, %rs3, %rs207;
  selp.u16 %rs210, 1, 0, __$temp3;}
	// end inline asm
	setp.eq.s16 	%p54, %rs210, 0;
	selp.b16 	%rs223, %rs207, %rs3, %p54;
	// begin inline asm
	{mul.f16 %rs213,%rs214,%rs215;
}
	// end inline asm
	// begin inline asm
	{add.f16 %rs216,%rs213,%rs218;
}
	// end inline asm
	// begin inline asm
	{ .reg .pred __$temp3;
  setp.gt.f16  __$temp3, %rs3, %rs216;
  selp.u16 %rs219, 1, 0, __$temp3;}
	// end inline asm
	setp.eq.s16 	%p55, %rs219, 0;
	selp.b16 	%rs226, %rs216, %rs3, %p55;
	mov.b32 	%r307, {%rs223, %rs226};
	mov.b32 	%r308, 1;
	mov.b32 	%r330, -1;
	// begin inline asm
	{shfl.sync.bfly.b32 %r306,%r307,%r308,%r32,%r330;
}
	// end inline asm
	mov.b32 	{%rs224, %rs227}, %r306;
	// begin inline asm
	{ .reg .pred __$temp3;
  setp.gt.f16  __$temp3, %rs223, %rs224;
  selp.u16 %rs222, 1, 0, __$temp3;}
	// end inline asm
	setp.eq.s16 	%p56, %rs222, 0;
	selp.b16 	%rs229, %rs224, %rs223, %p56;
	// begin inline asm
	{ .reg .pred __$temp3;
  setp.gt.f16  __$temp3, %rs226, %rs227;
  selp.u16 %rs225, 1, 0, __$temp3;}
	// end inline asm
	setp.eq.s16 	%p57, %rs225, 0;
	selp.b16 	%rs232, %rs227, %rs226, %p57;
	mov.b32 	%r312, {%rs229, %rs232};
	mov.b32 	%r313, 2;
	// begin inline asm
	{shfl.sync.bfly.b32 %r311,%r312,%r313,%r32,%r330;
}
	// end inline asm
	mov.b32 	{%rs230, %rs233}, %r311;
	// begin inline asm
	{ .reg .pred __$temp3;
  setp.gt.f16  __$temp3, %rs229, %rs230;
  selp.u16 %rs228, 1, 0, __$temp3;}
	// end inline asm
	setp.eq.s16 	%p58, %rs228, 0;
	selp.b16 	%rs235, %rs230, %rs229, %p58;
	// begin inline asm
	{ .reg .pred __$temp3;
  setp.gt.f16  __$temp3, %rs232, %rs233;
  selp.u16 %rs231, 1, 0, __$temp3;}
	// end inline asm
	setp.eq.s16 	%p59, %rs231, 0;
	selp.b16 	%rs238, %rs233, %rs232, %p59;
	mov.b32 	%r317, {%rs235, %rs238};
	mov.b32 	%r318, 4;
	// begin inline asm
	{shfl.sync.bfly.b32 %r316,%r317,%r318,%r32,%r330;
}
	// end inline asm
	mov.b32 	{%rs236, %rs239}, %r316;
	// begin inline asm
	{ .reg .pred __$temp3;
  setp.gt.f16  __$temp3, %rs235, %rs236;
  selp.u16 %rs234, 1, 0, __$temp3;}
	// end inline asm
	setp.eq.s16 	%p60, %rs234, 0;
	selp.b16 	%rs241, %rs236, %rs235, %p60;
	// begin inline asm
	{ .reg .pred __$temp3;
  setp.gt.f16  __$temp3, %rs238, %rs239;
  selp.u16 %rs237, 1, 0, __$temp3;}
	// end inline asm
	setp.eq.s16 	%p61, %rs237, 0;
	selp.b16 	%rs244, %rs239, %rs238, %p61;
	mov.b32 	%r322, {%rs241, %rs244};
	mov.b32 	%r323, 8;
	// begin inline asm
	{shfl.sync.bfly.b32 %r321,%r322,%r323,%r32,%r330;
}
	// end inline asm
	mov.b32 	{%rs242, %rs245}, %r321;
	// begin inline asm
	{ .reg .pred __$temp3;
  setp.gt.f16  __$temp3, %rs241, %rs242;
  selp.u16 %rs240, 1, 0, __$temp3;}
	// end inline asm
	setp.eq.s16 	%p62, %rs240, 0;
	selp.b16 	%rs247, %rs242, %rs241, %p62;
	// begin inline asm
	{ .reg .pred __$temp3;
  setp.gt.f16  __$temp3, %rs244, %rs245;
  selp.u16 %rs243, 1, 0, __$temp3;}
	// end inline asm
	setp.eq.s16 	%p63, %rs243, 0;
	selp.b16 	%rs250, %rs245, %rs244, %p63;
	mov.b32 	%r327, {%rs247, %rs250};
	mov.b32 	%r328, 16;
	// begin inline asm
	{shfl.sync.bfly.b32 %r326,%r327,%r328,%r32,%r330;
}
	// end inline asm
	mov.b32 	{%rs248, %rs251}, %r326;
	// begin inline asm
	{ .reg .pred __$temp3;
  setp.gt.f16  __$temp3, %rs247, %rs248;
  selp.u16 %rs246, 1, 0, __$temp3;}
	// end inline asm
	setp.eq.s16 	%p64, %rs246, 0;
	selp.b16 	%rs252, %rs248, %rs247, %p64;
	// begin inline asm
	{ .reg .pred __$temp3;
  setp.gt.f16  __$temp3, %rs250, %rs251;
  selp.u16 %rs249, 1, 0, __$temp3;}
	// end inline asm
	setp.eq.s16 	%p65, %rs249, 0;
	selp.b16 	%rs253, %rs251, %rs250, %p65;
	// begin inline asm
	{  cvt.f32.f16 %f26, %rs252;}

	// end inline asm
	// begin inline asm
	{  cvt.f32.f16 %f27, %rs253;}

	// end inline asm
	@%p53 bra 	$L__BB7_10;
	st.shared.v2.f32 	[%r6+32], {%f26, %f27};
$L__BB7_10:
	setp.ne.s32 	%p66, %r2, 0;
	ld.shared.u32 	%r359, [%r5+20];
	mov.b32 	{%rs255, %rs264}, %r359;
	ld.global.nc.u32 	%r360, [%rd2+20];
	mov.b32 	{%rs256, %rs265}, %r360;
	ld.global.nc.u32 	%r361, [%rd3+20];
	mov.b32 	{%rs259, %rs268}, %r361;
	// begin inline asm
	{mul.f16 %rs254,%rs255,%rs256;
}
	// end inline asm
	// begin inline asm
	{add.f16 %rs257,%rs254,%rs259;
}
	// end inline asm
	// begin inline asm
	{ .reg .pred __$temp3;
  setp.gt.f16  __$temp3, %rs3, %rs257;
  selp.u16 %rs260, 1, 0, __$temp3;}
	// end inline asm
	setp.eq.s16 	%p67, %rs260, 0;
	selp.b16 	%rs273, %rs257, %rs3, %p67;
	// begin inline asm
	{mul.f16 %rs263,%rs264,%rs265;
}
	// end inline asm
	// begin inline asm
	{add.f16 %rs266,%rs263,%rs268;
}
	// end inline asm
	// begin inline asm
	{ .reg .pred __$temp3;
  setp.gt.f16  __$temp3, %rs3, %rs266;
  selp.u16 %rs269, 1, 0, __$temp3;}
	// end inline asm
	setp.eq.s16 	%p68, %rs269, 0;
	selp.b16 	%rs276, %rs266, %rs3, %p68;
	mov.b32 	%r335, {%rs273, %rs276};
	mov.b32 	%r336, 1;
	mov.b32 	%r358, -1;
	// begin inline asm
	{shfl.sync.bfly.b32 %r334,%r335,%r336,%r32,%r358;
}
	// end inline asm
	mov.b32 	{%rs274, %rs277}, %r334;
	// begin inline asm
	{ .reg .pred __$temp3;
  setp.gt.f16  __$temp3, %rs273, %rs274;
  selp.u16 %rs272, 1, 0, __$temp3;}
	// end inline asm
	setp.eq.s16 	%p69, %rs272, 0;
	selp.b16 	%rs279, %rs274, %rs273, %p69;
	// begin inline asm
	{ .reg .pred __$temp3;
  setp.gt.f16  __$temp3, %rs276, %rs277;
  selp.u16 %rs275, 1, 0, __$temp3;}
	// end inline asm
	setp.eq.s16 	%p70, %rs275, 0;
	selp.b16 	%rs282, %rs277, %rs276, %p70;
	mov.b32 	%r340, {%rs279, %rs282};
	mov.b32 	%r341, 2;
	// begin inline asm
	{shfl.sync.bfly.b32 %r339,%r340,%r341,%r32,%r358;
}
	// end inline asm
	mov.b32 	{%rs280, %rs283}, %r339;
	// begin inline asm
	{ .reg .pred __$temp3;
  setp.gt.f16  __$temp3, %rs279, %rs280;
  selp.u16 %rs278, 1, 0, __$temp3;}
	// end inline asm
	setp.eq.s16 	%p71, %rs278, 0;
	selp.b16 	%rs285, %rs280, %rs279, %p71;
	// begin inline asm
	{ .reg .pred __$temp3;
  setp.gt.f16  __$temp3, %rs282, %rs283;
  selp.u16 %rs281, 1, 0, __$temp3;}
	// end inline asm
	setp.eq.s16 	%p72, %rs281, 0;
	selp.b16 	%rs288, %rs283, %rs282, %p72;
	mov.b32 	%r345, {%rs285, %rs288};
	mov.b32 	%r346, 4;
	// begin inline asm
	{shfl.sync.bfly.b32 %r344,%r345,%r346,%r32,%r358;
}
	// end inline asm
	mov.b32 	{%rs286, %rs289}, %r344;
	// begin inline asm
	{ .reg .pred __$temp3;
  setp.gt.f16  __$temp3, %rs285, %rs286;
  selp.u16 %rs284, 1, 0, __$temp3;}
	// end inline asm
	setp.eq.s16 	%p73, %rs284, 0;
	selp.b16 	%rs291, %rs286, %rs285, %p73;
	// begin inline asm
	{ .reg .pred __$temp3;
  setp.gt.f16  __$temp3, %rs288, %rs289;
  selp.u16 %rs287, 1, 0, __$temp3;}
	// end inline asm
	setp.eq.s16 	%p74, %rs287, 0;
	selp.b16 	%rs294, %rs289, %rs288, %p74;
	mov.b32 	%r350, {%rs291, %rs294};
	mov.b32 	%r351, 8;
	// begin inline asm
	{shfl.sync.bfly.b32 %r349,%r350,%r351,%r32,%r358;
}
	// end inline asm
	mov.b32 	{%rs292, %rs295}, %r349;
	// begin inline asm
	{ .reg .pred __$temp3;
  setp.gt.f16  __$temp3, %rs291, %rs292;
  selp.u16 %rs290, 1, 0, __$temp3;}
	// end inline asm
	setp.eq.s16 	%p75, %rs290, 0;
	selp.b16 	%rs297, %rs292, %rs291, %p75;
	// begin inline asm
	{ .reg .pred __$temp3;
  setp.gt.f16  __$temp3, %rs294, %rs295;
  selp.u16 %rs293, 1, 0, __$temp3;}
	// end inline asm
	setp.eq.s16 	%p76, %rs293, 0;
	selp.b16 	%rs300, %rs295, %rs294, %p76;
	mov.b32 	%r355, {%rs297, %rs300};
	mov.b32 	%r356, 16;
	// begin inline asm
	{shfl.sync.bfly.b32 %r354,%r355,%r356,%r32,%r358;
}
	// end inline asm
	mov.b32 	{%rs298, %rs301}, %r354;
	// begin inline asm
	{ .reg .pred __$temp3;
  setp.gt.f16  __$temp3, %rs297, %rs298;
  selp.u16 %rs296, 1, 0, __$temp3;}
	// end inline asm
	setp.eq.s16 	%p77, %rs296, 0;
	selp.b16 	%rs302, %rs298, %rs297, %p77;
	// begin inline asm
	{ .reg .pred __$temp3;
  setp.gt.f16  __$temp3, %rs300, %rs301;
  selp.u16 %rs299, 1, 0, __$temp3;}
	// end inline asm
	setp.eq.s16 	%p78, %rs299, 0;
	selp.b16 	%rs303, %rs301, %rs300, %p78;
	// begin inline asm
	{  cvt.f32.f16 %f28, %rs302;}

	// end inline asm
	// begin inline asm
	{  cvt.f32.f16 %f29, %rs303;}

	// end inline asm
	@%p66 bra 	$L__BB7_12;
	st.shared.v2.f32 	[%r6+40], {%f28, %f29};
$L__BB7_12:
	setp.ne.s32 	%p79, %r2, 0;
	ld.shared.u32 	%r387, [%r5+24];
	mov.b32 	{%rs305, %rs314}, %r387;
	ld.global.nc.u32 	%r388, [%rd2+24];
	mov.b32 	{%rs306, %rs315}, %r388;
	ld.global.nc.u32 	%r389, [%rd3+24];
	mov.b32 	{%rs309, %rs318}, %r389;
	// begin inline asm
	{mul.f16 %rs304,%rs305,%rs306;
}
	// end inline asm
	// begin inline asm
	{add.f16 %rs307,%rs304,%rs309;
}
	// end inline asm
	// begin inline asm
	{ .reg .pred __$temp3;
  setp.gt.f16  __$temp3, %rs3, %rs307;
  selp.u16 %rs310, 1, 0, __$temp3;}
	// end inline asm
	setp.eq.s16 	%p80, %rs310, 0;
	selp.b16 	%rs323, %rs307, %rs3, %p80;
	// begin inline asm
	{mul.f16 %rs313,%rs314,%rs315;
}
	// end inline asm
	// begin inline asm
	{add.f16 %rs316,%rs313,%rs318;
}
	// end inline asm
	// begin inline asm
	{ .reg .pred __$temp3;
  setp.gt.f16  __$temp3, %rs3, %rs316;
  selp.u16 %rs319, 1, 0, __$temp3;}
	// end inline asm
	setp.eq.s16 	%p81, %rs319, 0;
	selp.b16 	%rs326, %rs316, %rs3, %p81;
	mov.b32 	%r363, {%rs323, %rs326};
	mov.b32 	%r364, 1;
	mov.b32 	%r386, -1;
	// begin inline asm
	{shfl.sync.bfly.b32 %r362,%r363,%r364,%r32,%r386;
}
	// end inline asm
	mov.b32 	{%rs324, %rs327}, %r362;
	// begin inline asm
	{ .reg .pred __$temp3;
  setp.gt.f16  __$temp3, %rs323, %rs324;
  selp.u16 %rs322, 1, 0, __$temp3;}
	// end inline asm
	setp.eq.s16 	%p82, %rs322, 0;
	selp.b16 	%rs329, %rs324, %rs323, %p82;
	// begin inline asm
	{ .reg .pred __$temp3;
  setp.gt.f16  __$temp3, %rs326, %rs327;
  selp.u16 %rs325, 1, 0, __$temp3;}
	// end inline asm
	setp.eq.s16 	%p83, %rs325, 0;
	selp.b16 	%rs332, %rs327, %rs326, %p83;
	mov.b32 	%r368, {%rs329, %rs332};
	mov.b32 	%r369, 2;
	// begin inline asm
	{shfl.sync.bfly.b32 %r367,%r368,%r369,%r32,%r386;
}
	// end inline asm
	mov.b32 	{%rs330, %rs333}, %r367;
	// begin inline asm
	{ .reg .pred __$temp3;
  setp.gt.f16  __$temp3, %rs329, %rs330;
  selp.u16 %rs328, 1, 0, __$temp3;}
	// end inline asm
	setp.eq.s16 	%p84, %rs328, 0;
	selp.b16 	%rs335, %rs330, %rs329, %p84;
	// begin inline asm
	{ .reg .pred __$temp3;
  setp.gt.f16  __$temp3, %rs332, %rs333;
  selp.u16 %rs331, 1, 0, __$temp3;}
	// end inline asm
	setp.eq.s16 	%p85, %rs331, 0;
	selp.b16 	%rs338, %rs333, %rs332, %p85;
	mov.b32 	%r373, {%rs335, %rs338};
	mov.b32 	%r374, 4;
	// begin inline asm
	{shfl.sync.bfly.b32 %r372,%r373,%r374,%r32,%r386;
}
	// end inline asm
	mov.b32 	{%rs336, %rs339}, %r372;
	// begin inline asm
	{ .reg .pred __$temp3;
  setp.gt.f16  __$temp3, %rs335, %rs336;
  selp.u16 %rs334, 1, 0, __$temp3;}
	// end inline asm
	setp.eq.s16 	%p86, %rs334, 0;
	selp.b16 	%rs341, %rs336, %rs335, %p86;
	// begin inline asm
	{ .reg .pred __$temp3;
  setp.gt.f16  __$temp3, %rs338, %rs339;
  selp.u16 %rs337, 1, 0, __$temp3;}
	// end inline asm
	setp.eq.s16 	%p87, %rs337, 0;
	selp.b16 	%rs344, %rs339, %rs338, %p87;
	mov.b32 	%r378, {%rs341, %rs344};
	mov.b32 	%r379, 8;
	// begin inline asm
	{shfl.sync.bfly.b32 %r377,%r378,%r379,%r32,%r386;
}
	// end inline asm
	mov.b32 	{%rs342, %rs345}, %r377;
	// begin inline asm
	{ .reg .pred __$temp3;
  setp.gt.f16  __$temp3, %rs341, %rs342;
  selp.u16 %rs340, 1, 0, __$temp3;}
	// end inline asm
	setp.eq.s16 	%p88, %rs340, 0;
	selp.b16 	%rs347, %rs342, %rs341, %p88;
	// begin inline asm
	{ .reg .pred __$temp3;
  setp.gt.f16  __$temp3, %rs344, %rs345;
  selp.u16 %rs343, 1, 0, __$temp3;}
	// end inline asm
	setp.eq.s16 	%p89, %rs343, 0;
	selp.b16 	%rs350, %rs345, %rs344, %p89;
	mov.b32 	%r383, {%rs347, %rs350};
	mov.b32 	%r384, 16;
	// begin inline asm
	{shfl.sync.bfly.b32 %r382,%r383,%r384,%r32,%r386;
}
	// end inline asm
	mov.b32 	{%rs348, %rs351}, %r382;
	// begin inline asm
	{ .reg .pred __$temp3;
  setp.gt.f16  __$temp3, %rs347, %rs348;
  selp.u16 %rs346, 1, 0, __$temp3;}
	// end inline asm
	setp.eq.s16 	%p90, %rs346, 0;
	selp.b16 	%rs352, %rs348, %rs347, %p90;
	// begin inline asm
	{ .reg .pred __$temp3;
  setp.gt.f16  __$temp3, %rs350, %rs351;
  selp.u16 %rs349, 1, 0, __$temp3;}
	// end inline asm
	setp.eq.s16 	%p91, %rs349, 0;
	selp.b16 	%rs353, %rs351, %rs350, %p91;
	// begin inline asm
	{  cvt.f32.f16 %f30, %rs352;}

	// end inline asm
	// begin inline asm
	{  cvt.f32.f16 %f31, %rs353;}

	// end inline asm
	@%p79 bra 	$L__BB7_14;
	st.shared.v2.f32 	[%r6+48], {%f30, %f31};
$L__BB7_14:
	setp.ne.s32 	%p92, %r2, 0;
	ld.shared.u32 	%r415, [%r5+28];
	mov.b32 	{%rs355, %rs364}, %r415;
	ld.global.nc.u32 	%r416, [%rd2+28];
	mov.b32 	{%rs356, %rs365}, %r416;
	ld.global.nc.u32 	%r417, [%rd3+28];
	mov.b32 	{%rs359, %rs368}, %r417;
	// begin inline asm
	{mul.f16 %rs354,%rs355,%rs356;
}
	// end inline asm
	// begin inline asm
	{add.f16 %rs357,%rs354,%rs359;
}
	// end inline asm
	// begin inline asm
	{ .reg .pred __$temp3;
  setp.gt.f16  __$temp3, %rs3, %rs357;
  selp.u16 %rs360, 1, 0, __$temp3;}
	// end inline asm
	setp.eq.s16 	%p93, %rs360, 0;
	selp.b16 	%rs373, %rs357, %rs3, %p93;
	// begin inline asm
	{mul.f16 %rs363,%rs364,%rs365;
}
	// end inline asm
	// begin inline asm
	{add.f16 %rs366,%rs363,%rs368;
}
	// end inline asm
	// begin inline asm
	{ .reg .pred __$temp3;
  setp.gt.f16  __$temp3, %rs3, %rs366;
  selp.u16 %rs369, 1, 0, __$temp3;}
	// end inline asm
	setp.eq.s16 	%p94, %rs369, 0;
	selp.b16 	%rs376, %rs366, %rs3, %p94;
	mov.b32 	%r391, {%rs373, %rs376};
	mov.b32 	%r392, 1;
	mov.b32 	%r414, -1;
	// begin inline asm
	{shfl.sync.bfly.b32 %r390,%r391,%r392,%r32,%r414;
}
	// end inline asm
	mov.b32 	{%rs374, %rs377}, %r390;
	// begin inline asm
	{ .reg .pred __$temp3;
  setp.gt.f16  __$temp3, %rs373, %rs374;
  selp.u16 %rs372, 1, 0, __$temp3;}
	// end inline asm
	setp.eq.s16 	%p95, %rs372, 0;
	selp.b16 	%rs379, %rs374, %rs373, %p95;
	// begin inline asm
	{ .reg .pred __$temp3;
  setp.gt.f16  __$temp3, %rs376, %rs377;
  selp.u16 %rs375, 1, 0, __$temp3;}
	// end inline asm
	setp.eq.s16 	%p96, %rs375, 0;
	selp.b16 	%rs382, %rs377, %rs376, %p96;
	mov.b32 	%r396, {%rs379, %rs382};
	mov.b32 	%r397, 2;
	// begin inline asm
	{shfl.sync.bfly.b32 %r395,%r396,%r397,%r32,%r414;
}
	// end inline asm
	mov.b32 	{%rs380, %rs383}, %r395;
	// begin inline asm
	{ .reg .pred __$temp3;
  setp.gt.f16  __$temp3, %rs379, %rs380;
  selp.u16 %rs378, 1, 0, __$temp3;}
	// end inline asm
	setp.eq.s16 	%p97, %rs378, 0;
	selp.b16 	%rs385, %rs380, %rs379, %p97;
	// begin inline asm
	{ .reg .pred __$temp3;
  setp.gt.f16  __$temp3, %rs382, %rs383;
  selp.u16 %rs381, 1, 0, __$temp3;}
	// end inline asm
	setp.eq.s16 	%p98, %rs381, 0;
	selp.b16 	%rs388, %rs383, %rs382, %p98;
	mov.b32 	%r401, {%rs385, %rs388};
	mov.b32 	%r402, 4;
	// begin inline asm
	{shfl.sync.bfly.b32 %r400,%r401,%r402,%r32,%r414;
}
	// end inline asm
	mov.b32 	{%rs386, %rs389}, %r400;
	// begin inline asm
	{ .reg .pred __$temp3;
  setp.gt.f16  __$temp3, %rs385, %rs386;
  selp.u16 %rs384, 1, 0, __$temp3;}
	// end inline asm
	setp.eq.s16 	%p99, %rs384, 0;
	selp.b16 	%rs391, %rs386, %rs385, %p99;
	// begin inline asm
	{ .reg .pred __$temp3;
  setp.gt.f16  __$temp3, %rs388, %rs389;
  selp.u16 %rs387, 1, 0, __$temp3;}
	// end inline asm
	setp.eq.s16 	%p100, %rs387, 0;
	selp.b16 	%rs394, %rs389, %rs388, %p100;
	mov.b32 	%r406, {%rs391, %rs394};
	mov.b32 	%r407, 8;
	// begin inline asm
	{shfl.sync.bfly.b32 %r405,%r406,%r407,%r32,%r414;
}
	// end inline asm
	mov.b32 	{%rs392, %rs395}, %r405;
	// begin inline asm
	{ .reg .pred __$temp3;
  setp.gt.f16  __$temp3, %rs391, %rs392;
  selp.u16 %rs390, 1, 0, __$temp3;}
	// end inline asm
	setp.eq.s16 	%p101, %rs390, 0;
	selp.b16 	%rs397, %rs392, %rs391, %p101;
	// begin inline asm
	{ .reg .pred __$temp3;
  setp.gt.f16  __$temp3, %rs394, %rs395;
  selp.u16 %rs393, 1, 0, __$temp3;}
	// end inline asm
	setp.eq.s16 	%p102, %rs393, 0;
	selp.b16 	%rs400, %rs395, %rs394, %p102;
	mov.b32 	%r411, {%rs397, %rs400};
	mov.b32 	%r412, 16;
	// begin inline asm
	{shfl.sync.bfly.b32 %r410,%r411,%r412,%r32,%r414;
}
	// end inline asm
	mov.b32 	{%rs398, %rs401}, %r410;
	// begin inline asm
	{ .reg .pred __$temp3;
  setp.gt.f16  __$temp3, %rs397, %rs398;
  selp.u16 %rs396, 1, 0, __$temp3;}
	// end inline asm
	setp.eq.s16 	%p103, %rs396, 0;
	selp.b16 	%rs402, %rs398, %rs397, %p103;
	// begin inline asm
	{ .reg .pred __$temp3;
  setp.gt.f16  __$temp3, %rs400, %rs401;
  selp.u16 %rs399, 1, 0, __$temp3;}
	// end inline asm
	setp.eq.s16 	%p104, %rs399, 0;
	selp.b16 	%rs403, %rs401, %rs400, %p104;
	// begin inline asm
	{  cvt.f32.f16 %f32, %rs402;}

	// end inline asm
	// begin inline asm
	{  cvt.f32.f16 %f33, %rs403;}

	// end inline asm
	@%p92 bra 	$L__BB7_16;
	st.shared.v2.f32 	[%r6+56], {%f32, %f33};
$L__BB7_16:
	bar.warp.sync 	-1;
	setp.gt.u32 	%p105, %r2, 15;
	@%p105 bra 	$L__BB7_18;
	ld.param.u64 	%rd25, [fused_gemm_bn_relu_max_v2_kernel_param_4];
	shl.b32 	%r418, %r2, 2;
	add.s32 	%r419, %r6, %r418;
	ld.shared.f32 	%f34, [%r419];
	shl.b32 	%r420, %r3, 7;
	cvt.u64.u32 	%rd18, %r420;
	shl.b32 	%r421, %r1, 6;
	add.s32 	%r422, %r421, %r2;
	cvt.u64.u32 	%rd19, %r422;
	add.s64 	%rd20, %rd19, %rd18;
	add.s64 	%rd21, %rd20, %rd1;
	cvta.to.global.u64 	%rd22, %rd25;
	shl.b64 	%rd23, %rd21, 2;
	add.s64 	%rd24, %rd22, %rd23;
	st.global.f32 	[%rd24], %f34;
$L__BB7_18:
	ret;

}
	// .globl	fused_gemm_bn_relu_max_v3_kernel
.visible .entry fused_gemm_bn_relu_max_v3_kernel(
	.param .u64 .ptr .align 1 fused_gemm_bn_relu_max_v3_kernel_param_0,
	.param .u64 .ptr .align 1 fused_gemm_bn_relu_max_v3_kernel_param_1,
	.param .u64 .ptr .align 1 fused_gemm_bn_relu_max_v3_kernel_param_2,
	.param .u64 .ptr .align 1 fused_gemm_bn_relu_max_v3_kernel_param_3,
	.param .u64 .ptr .align 1 fused_gemm_bn_relu_max_v3_kernel_param_4
)
.maxntid 256
{
	.reg .pred 	%p<106>;
	.reg .b16 	%rs<404>;
	.reg .b32 	%r<423>;
	.reg .b32 	%f<35>;
	.reg .b64 	%rd<26>;
	// demoted variable
	.shared .align 2 .b8 _ZZ32fused_gemm_bn_relu_max_v3_kernelE18placeholder_shared[5120];
	// demoted variable
	.shared .align 2 .b8 _ZZ32fused_gemm_bn_relu_max_v3_kernelE20placeholder_d_shared[9216];
	ld.param.u64 	%rd5, [fused_gemm_bn_relu_max_v3_kernel_param_0];
	ld.param.u64 	%rd6, [fused_gemm_bn_relu_max_v3_kernel_param_1];
	ld.param.u64 	%rd7, [fused_gemm_bn_relu_max_v3_kernel_param_2];
	ld.param.u64 	%rd8, [fused_gemm_bn_relu_max_v3_kernel_param_3];
	cvta.to.global.u64 	%rd9, %rd6;
	cvta.to.global.u64 	%rd10, %rd5;
	cvta.to.global.u64 	%rd11, %rd8;
	cvta.to.global.u64 	%rd12, %rd7;
	mov.f32 	%f17, 0f00000000;
	// begin inline asm
	{  cvt.rn.f16.f32 %rs2, %f17;}

	// end inline asm
	mov.b32 	%r34, {%rs2, %rs2};
	mov.u32 	%r35, %tid.z;
	mul.lo.s32 	%r36, %r35, 640;
	mov.u32 	%r1, %tid.y;
	mad.lo.s32 	%r37, %r1, 320, %r36;
	mov.u32 	%r2, %tid.x;
	shr.u32 	%r38, %r2, 2;
	mad.lo.s32 	%r39, %r38, 40, %r37;
	shl.b32 	%r40, %r2, 3;
	and.b32  	%r41, %r40, 24;
	add.s32 	%r42, %r39, %r41;
	shl.b32 	%r43, %r42, 1;
	mov.u32 	%r44, _ZZ32fused_gemm_bn_relu_max_v3_kernelE18placeholder_shared;
	add.s32 	%r45, %r44, %r43;
	mov.u32 	%r3, %ctaid.x;
	shl.b32 	%r46, %r3, 12;
	shl.b32 	%r47, %r35, 10;
	shl.b32 	%r48, %r1, 9;
	shl.b32 	%r49, %r2, 4;
	and.b32  	%r50, %r49, 4032;
	add.s32 	%r51, %r47, %r48;
	add.s32 	%r52, %r51, %r50;
	add.s32 	%r53, %r52, %r46;
	or.b32  	%r54, %r53, %r41;
	mov.u32 	%r55, _ZZ32fused_gemm_bn_relu_max_v3_kernelE20placeholder_d_shared;
	add.s32 	%r56, %r55, %r43;
	or.b32  	%r57, %r52, %r41;
	bar.sync 	0;
	mul.wide.u32 	%rd13, %r54, 2;
	add.s64 	%rd14, %rd10, %rd13;
	ld.global.nc.v4.u32 	{%r58, %r59, %r60, %r61}, [%rd14];
	st.shared.v4.u32 	[%r45], {%r58, %r59, %r60, %r61};
	mul.wide.u32 	%rd15, %r57, 2;
	add.s64 	%rd16, %rd9, %rd15;
	ld.global.nc.v4.u32 	{%r62, %r63, %r64, %r65}, [%rd16];
	st.shared.v4.u32 	[%r56], {%r62, %r63, %r64, %r65};
	bar.sync 	0;
	mad.lo.s32 	%r66, %r1, 2560, %r44;
	mov.b32 	%r67, 40;
	wmma.load.a.sync.aligned.row.m32n8k16.shared.f16 	{%r68, %r69, %r70, %r71, %r72, %r73, %r74, %r75}, [%r66], %r67;
	shl.b32 	%r76, %r36, 1;
	add.s32 	%r77, %r55, %r76;
	wmma.load.b.sync.aligned.col.m32n8k16.shared.f16 	{%r78, %r79, %r80, %r81, %r82, %r83, %r84, %r85}, [%r77], %r67;
	add.s32 	%r86, %r77, 640;
	wmma.load.b.sync.aligned.col.m32n8k16.shared.f16 	{%r87, %r88, %r89, %r90, %r91, %r92, %r93, %r94}, [%r86], %r67;
	wmma.mma.sync.aligned.row.col.m32n8k16.f16.f16 {%r95, %r96, %r97, %r98}, {%r68, %r69, %r70, %r71, %r72, %r73, %r74, %r75}, {%r78, %r79, %r80, %r81, %r82, %r83, %r84, %r85}, {%r34, %r34, %r34, %r34};
	wmma.mma.sync.aligned.row.col.m32n8k16.f16.f16 {%r99, %r100, %r101, %r102}, {%r68, %r69, %r70, %r71, %r72, %r73, %r74, %r75}, {%r87, %r88, %r89, %r90, %r91, %r92, %r93, %r94}, {%r34, %r34, %r34, %r34};
	add.s32 	%r103, %r66, 32;
	wmma.load.a.sync.aligned.row.m32n8k16.shared.f16 	{%r104, %r105, %r106, %r107, %r108, %r109, %r110, %r111}, [%r103], %r67;
	add.s32 	%r112, %r77, 32;
	wmma.load.b.sync.aligned.col.m32n8k16.shared.f16 	{%r113, %r114, %r115, %r116, %r117, %r118, %r119, %r120}, [%r112], %r67;
	add.s32 	%r121, %r77, 672;
	wmma.load.b.sync.aligned.col.m32n8k16.shared.f16 	{%r122, %r123, %r124, %r125, %r126, %r127, %r128, %r129}, [%r121], %r67;
	wmma.mma.sync.aligned.row.col.m32n8k16.f16.f16 {%r130, %r131, %r132, %r133}, {%r104, %r105, %r106, %r107, %r108, %r109, %r110, %r111}, {%r113, %r114, %r115, %r116, %r117, %r118, %r119, %r120}, {%r95, %r96, %r97, %r98};
	wmma.mma.sync.aligned.row.col.m32n8k16.f16.f16 {%r134, %r135, %r136, %r137}, {%r104, %r105, %r106, %r107, %r108, %r109, %r110, %r111}, {%r122, %r123, %r124, %r125, %r126, %r127, %r128, %r129}, {%r99, %r100, %r101, %r102};
	bar.sync 	0;
	ld.global.nc.v4.u32 	{%r138, %r139, %r140, %r141}, [%rd14+64];
	st.shared.v4.u32 	[%r45], {%r138, %r139, %r140, %r141};
	ld.global.nc.v4.u32 	{%r142, %r143, %r144, %r145}, [%rd16+64];
	st.shared.v4.u32 	[%r56], {%r142, %r143, %r144, %r145};
	bar.sync 	0;
	wmma.load.a.sync.aligned.row.m32n8k16.shared.f16 	{%r146, %r147, %r148, %r149, %r150, %r151, %r152, %r153}, [%r66], %r67;
	wmma.load.b.sync.aligned.col.m32n8k16.shared.f16 	{%r154, %r155, %r156, %r157, %r158, %r159, %r160, %r161}, [%r77], %r67;
	wmma.load.b.sync.aligned.col.m32n8k16.shared.f16 	{%r162, %r163, %r164, %r165, %r166, %r167, %r168, %r169}, [%r86], %r67;
	wmma.mma.sync.aligned.row.col.m32n8k16.f16.f16 {%r170, %r171, %r172, %r173}, {%r146, %r147, %r148, %r149, %r150, %r151, %r152, %r153}, {%r154, %r155, %r156, %r157, %r158, %r159, %r160, %r161}, {%r130, %r131, %r132, %r133};
	wmma.mma.sync.aligned.row.col.m32n8k16.f16.f16 {%r174, %r175, %r176, %r177}, {%r146, %r147, %r148, %r149, %r150, %r151, %r152, %r153}, {%r162, %r163, %r164, %r165, %r166, %r167, %r168, %r169}, {%r134, %r135, %r136, %r137};
	wmma.load.a.sync.aligned.row.m32n8k16.shared.f16 	{%r178, %r179, %r180, %r181, %r182, %r183, %r184, %r185}, [%r103], %r67;
	wmma.load.b.sync.aligned.col.m32n8k16.shared.f16 	{%r186, %r187, %r188, %r189, %r190, %r191, %r192, %r193}, [%r112], %r67;
	wmma.load.b.sync.aligned.col.m32n8k16.shared.f16 	{%r194, %r195, %r196, %r197, %r198, %r199, %r200, %r201}, [%r121], %r67;
	wmma.mma.sync.aligned.row.col.m32n8k16.f16.f16 {%r202, %r203, %r204, %r205}, {%r178, %r179, %r180, %r181, %r182, %r183, %r184, %r185}, {%r186, %r187, %r188, %r189, %r190, %r191, %r192, %r193}, {%r170, %r171, %r172, %r173};
	wmma.mma.sync.aligned.row.col.m32n8k16.f16.f16 {%r206, %r207, %r208, %r209}, {%r178, %r179, %r180, %r181, %r182, %r183, %r184, %r185}, {%r194, %r195, %r196, %r197, %r198, %r199, %r200, %r201}, {%r174, %r175, %r176, %r177};
	bar.sync 	0;
	shl.b32 	%r210, %r35, 4;
	mad.lo.s32 	%r211, %r1, 2304, %r210;
	shl.b32 	%r212, %r211, 1;
	add.s32 	%r213, %r55, %r212;
	mov.b32 	%r214, 72;
	wmma.store.d.sync.aligned.row.m32n8k16.shared.f16 	[%r213], {%r202, %r203, %r204, %r205}, %r214;
	add.s32 	%r215, %r213, 16;
	wmma.store.d.sync.aligned.row.m32n8k16.shared.f16 	[%r215], {%r206, %r207, %r208, %r209}, %r214;
	bar.sync 	0;
	mov.b32 	%r7, 0;
	// begin inline asm
	cvt.rn.f16.s32 %rs3, %r7;
	// end inline asm
	// begin inline asm
	{mov.u32 %r8, WARP_SZ;
}
	// end inline asm
	shl.b32 	%r216, %r8, 8;
	add.s32 	%r32, %r216, -8161;
	setp.ne.s32 	%p1, %r2, 0;
	mad.lo.s32 	%r217, %r1, -2240, %r211;
	mad.lo.s32 	%r5, %r2, 144, %r213;
	ld.shared.u32 	%r218, [%r5];
	mov.b32 	{%rs5, %rs14}, %r218;
	cvt.u64.u32 	%rd1, %r210;
	mul.wide.u32 	%rd17, %r210, 2;
	add.s64 	%rd2, %rd12, %rd17;
	ld.global.nc.u32 	%r219, [%rd2];
	mov.b32 	{%rs6, %rs15}, %r219;
	add.s64 	%rd3, %rd11, %rd17;
	ld.global.nc.u32 	%r220, [%rd3];
	mov.b32 	{%rs9, %rs18}, %r220;
	// begin inline asm
	{mul.f16 %rs4,%rs5,%rs6;
}
	// end inline asm
	// begin inline asm
	{add.f16 %rs7,%rs4,%rs9;
}
	// end inline asm
	// begin inline asm
	{ .reg .pred __$temp3;
  setp.gt.f16  __$temp3, %rs3, %rs7;
  selp.u16 %rs10, 1, 0, __$temp3;}
	// end inline asm
	setp.eq.s16 	%p2, %rs10, 0;
	selp.b16 	%rs23, %rs7, %rs3, %p2;
	// begin inline asm
	{mul.f16 %rs13,%rs14,%rs15;
}
	// end inline asm
	// begin inline asm
	{add.f16 %rs16,%rs13,%rs18;
}
	// end inline asm
	// begin inline asm
	{ .reg .pred __$temp3;
  setp.gt.f16  __$temp3, %rs3, %rs16;
  selp.u16 %rs19, 1, 0, __$temp3;}
	// end inline asm
	setp.eq.s16 	%p3, %rs19, 0;
	selp.b16 	%rs26, %rs16, %rs3, %p3;
	mov.b32 	%r10, {%rs23, %rs26};
	mov.b32 	%r11, 1;
	mov.b32 	%r33, -1;
	// begin inline asm
	{shfl.sync.bfly.b32 %r9,%r10,%r11,%r32,%r33;
}
	// end inline asm
	mov.b32 	{%rs24, %rs27}, %r9;
	// begin inline asm
	{ .reg .pred __$temp3;
  setp.gt.f16  __$temp3, %rs23, %rs24;
  selp.u16 %rs22, 1, 0, __$temp3;}
	// end inline asm
	setp.eq.s16 	%p4, %rs22, 0;
	selp.b16 	%rs29, %rs24, %rs23, %p4;
	// begin inline asm
	{ .reg .pred __$temp3;
  setp.gt.f16  __$temp3, %rs26, %rs27;
  selp.u16 %rs25, 1, 0, __$temp3;}
	// end inline asm
	setp.eq.s16 	%p5, %rs25, 0;
	selp.b16 	%rs32, %rs27, %rs26, %p5;
	mov.b32 	%r15, {%rs29, %rs32};
	mov.b32 	%r16, 2;
	// begin inline asm
	{shfl.sync.bfly.b32 %r14,%r15,%r16,%r32,%r33;
}
	// end inline asm
	mov.b32 	{%rs30, %rs33}, %r14;
	// begin inline asm
	{ .reg .pred __$temp3;
  setp.gt.f16  __$temp3, %rs29, %rs30;
  selp.u16 %rs28, 1, 0, __$temp3;}
	// end inline asm
	setp.eq.s16 	%p6, %rs28, 0;
	selp.b16 	%rs35, %rs30, %rs29, %p6;
	// begin inline asm
	{ .reg .pred __$temp3;
  setp.gt.f16  __$temp3, %rs32, %rs33;
  selp.u16 %rs31, 1, 0, __$temp3;}
	// end inline asm
	setp.eq.s16 	%p7, %rs31, 0;
	selp.b16 	%rs38, %rs33, %rs32, %p7;
	mov.b32 	%r20, {%rs35, %rs38};
	mov.b32 	%r21, 4;
	// begin inline asm
	{shfl.sync.bfly.b32 %r19,%r20,%r21,%r32,%r33;
}
	// end inline asm
	mov.b32 	{%rs36, %rs39}, %r19;
	// begin inline asm
	{ .reg .pred __$temp3;
  setp.gt.f16  __$temp3, %rs35, %rs36;
  selp.u16 %rs34, 1, 0, __$temp3;}
	// end inline asm
	setp.eq.s16 	%p8, %rs34, 0;
	selp.b16 	%rs41, %rs36, %rs35, %p8;
	// begin inline asm
	{ .reg .pred __$temp3;
  setp.gt.f16  __$temp3, %rs38, %rs39;
  selp.u16 %rs37, 1, 0, __$temp3;}
	// end inline asm
	setp.eq.s16 	%p9, %rs37, 0;
	selp.b16 	%rs44, %rs39, %rs38, %p9;
	mov.b32 	%r25, {%rs41, %rs44};
	mov.b32 	%r26, 8;
	// begin inline asm
	{shfl.sync.bfly.b32 %r24,%r25,%r26,%r32,%r33;
}
	// end inline asm
	mov.b32 	{%rs42, %rs45}, %r24;
	// begin inline asm
	{ .reg .pred __$temp3;
  setp.gt.f16  __$temp3, %rs41, %rs42;
  selp.u16 %rs40, 1, 0, __$temp3;}
	// end inline asm
	setp.eq.s16 	%p10, %rs40, 0;
	selp.b16 	%rs47, %rs42, %rs41, %p10;
	// begin inline asm
	{ .reg .pred __$temp3;
  setp.gt.f16  __$temp3, %rs44, %rs45;
  selp.u16 %rs43, 1, 0, __$temp3;}
	// end inline asm
	setp.eq.s16 	%p11, %rs43, 0;
	selp.b16 	%rs50, %rs45, %rs44, %p11;
	mov.b32 	%r30, {%rs47, %rs50};
	mov.b32 	%r31, 16;
	// begin inline asm
	{shfl.sync.bfly.b32 %r29,%r30,%r31,%r32,%r33;
}
	// end inline asm
	mov.b32 	{%rs48, %rs51}, %r29;
	// begin inline asm
	{ .reg .pred __$temp3;
  setp.gt.f16  __$temp3, %rs47, %rs48;
  selp.u16 %rs46, 1, 0, __$temp3;}
	// end inline asm
	setp.eq.s16 	%p12, %rs46, 0;
	selp.b16 	%rs52, %rs48, %rs47, %p12;
	// begin inline asm
	{ .reg .pred __$temp3;
  setp.gt.f16  __$temp3, %rs50, %rs51;
  selp.u16 %rs49, 1, 0, __$temp3;}
	// end inline asm
	setp.eq.s16 	%p13, %rs49, 0;
	selp.b16 	%rs53, %rs51, %rs50, %p13;
	// begin inline asm
	{  cvt.f32.f16 %f18, %rs52;}

	// end inline asm
	// begin inline asm
	{  cvt.f32.f16 %f19, %rs53;}

	// end inline asm
	shl.b32 	%r221, %r217, 2;
	add.s32 	%r6, %r44, %r221;
	@%p1 bra 	$L__BB8_2;
	st.shared.v2.f32 	[%r6], {%f18, %f19};
$L__BB8_2:
	setp.ne.s32 	%p14, %r2, 0;
	ld.shared.u32 	%r247, [%r5+4];
	mov.b32 	{%rs55, %rs64}, %r247;
	ld.global.nc.u32 	%r248, [%rd2+4];
	mov.b32 	{%rs56, %rs65}, %r248;
	ld.global.nc.u32 	%r249, [%rd3+4];
	mov.b32 	{%rs59, %rs68}, %r249;
	// begin inline asm
	{mul.f16 %rs54,%rs55,%rs56;
}
	// end inline asm
	// begin inline asm
	{add.f16 %rs57,%rs54,%rs59;
}
	// end inline asm
	// begin inline asm
	{ .reg .pred __$temp3;
  setp.gt.f16  __$temp3, %rs3, %rs57;
  selp.u16 %rs60, 1, 0, __$temp3;}
	// end inline asm
	setp.eq.s16 	%p15, %rs60, 0;
	selp.b16 	%rs73, %rs57, %rs3, %p15;
	// begin inline asm
	{mul.f16 %rs63,%rs64,%rs65;
}
	// end inline asm
	// begin inline asm
	{add.f16 %rs66,%rs63,%rs68;
}
	// end inline asm
	// begin inline asm
	{ .reg .pred __$temp3;
  setp.gt.f16  __$temp3, %rs3, %rs66;
  selp.u16 %rs69, 1, 0, __$temp3;}
	// end inline asm
	setp.eq.s16 	%p16, %rs69, 0;
	selp.b16 	%rs76, %rs66, %rs3, %p16;
	mov.b32 	%r223, {%rs73, %rs76};
	mov.b32 	%r224, 1;
	mov.b32 	%r246, -1;
	// begin inline asm
	{shfl.sync.bfly.b32 %r222,%r223,%r224,%r32,%r246;
}
	// end inline asm
	mov.b32 	{%rs74, %rs77}, %r222;
	// begin inline asm
	{ .reg .pred __$temp3;
  setp.gt.f16  __$temp3, %rs73, %rs74;
  selp.u16 %rs72, 1, 0, __$temp3;}
	// end inline asm
	setp.eq.s16 	%p17, %rs72, 0;
	selp.b16 	%rs79, %rs74, %rs73, %p17;
	// begin inline asm
	{ .reg .pred __$temp3;
  setp.gt.f16  __$temp3, %rs76, %rs77;
  selp.u16 %rs75, 1, 0, __$temp3;}
	// end inline asm
	setp.eq.s16 	%p18, %rs75, 0;
	selp.b16 	%rs82, %rs77, %rs76, %p18;
	mov.b32 	%r228, {%rs79, %rs82};
	mov.b32 	%r229, 2;
	// begin inline asm
	{shfl.sync.bfly.b32 %r227,%r228,%r229,%r32,%r246;
}
	// end inline asm
	mov.b32 	{%rs80, %rs83}, %r227;
	// begin inline asm
	{ .reg .pred __$temp3;
  setp.gt.f16  __$temp3, %rs79, %rs80;
  selp.u16 %rs78, 1, 0, __$temp3;}
	// end inline asm
	setp.eq.s16 	%p19, %rs78, 0;
	selp.b16 	%rs85, %rs80, %rs79, %p19;
	// begin inline asm
	{ .reg .pred __$temp3;
  setp.gt.f16  __$temp3, %rs82, %rs83;
  selp.u16 %rs81, 1, 0, __$temp3;}
	// end inline asm
	setp.eq.s16 	%p20, %rs81, 0;
	selp.b16 	%rs88, %rs83, %rs82, %p20;
	mov.b32 	%r233, {%rs85, %rs88};
	mov.b32 	%r234, 4;
	// begin inline asm
	{shfl.sync.bfly.b32 %r232,%r233,%r234,%r32,%r246;
}
	// end inline asm
	mov.b32 	{%rs86, %rs89}, %r232;
	// begin inline asm
	{ .reg .pred __$temp3;
  setp.gt.f16  __$temp3, %rs85, %rs86;
  selp.u16 %rs84, 1, 0, __$temp3;}
	// end inline asm
	setp.eq.s16 	%p21, %rs84, 0;
	selp.b16 	%rs91, %rs86, %rs85, %p21;
	// begin inline asm
	{ .reg .pred __$temp3;
  setp.gt.f16  __$temp3, %rs88, %rs89;
  selp.u16 %rs87, 1, 0, __$temp3;}
	// end inline asm
	setp.eq.s16 	%p22, %rs87, 0;
	selp.b16 	%rs94, %rs89, %rs88, %p22;
	mov.b32 	%r238, {%rs91, %rs94};
	mov.b32 	%r239, 8;
	// begin inline asm
	{shfl.sync.bfly.b32 %r237,%r238,%r239,%r32,%r246;
}
	// end inline asm
	mov.b32 	{%rs92, %rs95}, %r237;
	// begin inline asm
	{ .reg .pred __$temp3;
  setp.gt.f16  __$temp3, %rs91, %rs92;
  selp.u16 %rs90, 1, 0, __$temp3;}
	// end inline asm
	setp.eq.s16 	%p23, %rs90, 0;
	selp.b16 	%rs97, %rs92, %rs91, %p23;
	// begin inline asm
	{ .reg .pred __$temp3;
  setp.gt.f16  __$temp3, %rs94, %rs95;
  selp.u16 %rs93, 1, 0, __$temp3;}
	// end inline asm
	setp.eq.s16 	%p24, %rs93, 0;
	selp.b16 	%rs100, %rs95, %rs94, %p24;
	mov.b32 	%r243, {%rs97, %rs100};
	mov.b32 	%r244, 16;
	// begin inline asm
	{shfl.sync.bfly.b32 %r242,%r243,%r244,%r32,%r246;
}
	// end inline asm
	mov.b32 	{%rs98, %rs101}, %r242;
	// begin inline asm
	{ .reg .pred __$temp3;
  setp.gt.f16  __$temp3, %rs97, %rs98;
  selp.u16 %rs96, 1, 0, __$temp3;}
	// end inline asm
	setp.eq.s16 	%p25, %rs96, 0;
	selp.b16 	%rs102, %rs98, %rs97, %p25;
	// begin inline asm
	{ .reg .pred __$temp3;
  setp.gt.f16  __$temp3, %rs100, %rs101;
  selp.u16 %rs99, 1, 0, __$temp3;}
	// end inline asm
	setp.eq.s16 	%p26, %rs99, 0;
	selp.b16 	%rs103, %rs101, %rs100, %p26;
	// begin inline asm
	{  cvt.f32.f16 %f20, %rs102;}

	// end inline asm
	// begin inline asm
	{  cvt.f32.f16 %f21, %rs103;}

	// end inline asm
	@%p14 bra 	$L__BB8_4;
	st.shared.v2.f32 	[%r6+8], {%f20, %f21};
$L__BB8_4:
	setp.ne.s32 	%p27, %r2, 0;
	ld.shared.u32 	%r275, [%r5+8];
	mov.b32 	{%rs105, %rs114}, %r275;
	ld.global.nc.u32 	%r276, [%rd2+8];
	mov.b32 	{%rs106, %rs115}, %r276;
	ld.global.nc.u32 	%r277, [%rd3+8];
	mov.b32 	{%rs109, %rs118}, %r277;
	// begin inline asm
	{mul.f16 %rs104,%rs105,%rs106;
}
	// end inline asm
	// begin inline asm
	{add.f16 %rs107,%rs104,%rs109;
}
	// end inline asm
	// begin inline asm
	{ .reg .pred __$temp3;
  setp.gt.f16  __$temp3, %rs3, %rs107;
  selp.u16 %rs110, 1, 0, __$temp3;}
	// end inline asm
	setp.eq.s16 	%p28, %rs110, 0;
	selp.b16 	%rs123, %rs107, %rs3, %p28;
	// begin inline asm
	{mul.f16 %rs113,%rs114,%rs115;
}
	// end inline asm
	// begin inline asm
	{add.f16 %rs116,%rs113,%rs118;
}
	// end inline asm
	// begin inline asm
	{ .reg .pred __$temp3;
  setp.gt.f16  __$temp3, %rs3, %rs116;
  selp.u16 %rs119, 1, 0, __$temp3;}
	// end inline asm
	setp.eq.s16 	%p29, %rs119, 0;
	selp.b16 	%rs126, %rs116, %rs3, %p29;
	mov.b32 	%r251, {%rs123, %rs126};
	mov.b32 	%r252, 1;
	mov.b32 	%r274, -1;
	// begin inline asm
	{shfl.sync.bfly.b32 %r250,%r251,%r252,%r32,%r274;
}
	// end inline asm
	mov.b32 	{%rs124, %rs127}, %r250;
	// begin inline asm
	{ .reg .pred __$temp3;
  setp.gt.f16  __$temp3, %rs123, %rs124;
  selp.u16 %rs122, 1, 0, __$temp3;}
	// end inline asm
	setp.eq.s16 	%p30, %rs122, 0;
	selp.b16 	%rs129, %rs124, %rs123, %p30;
	// begin inline asm
	{ .reg .pred __$temp3;
  setp.gt.f16  __$temp3, %rs126, %rs127;
  selp.u16 %rs125, 1, 0, __$temp3;}
	// end inline asm
	setp.eq.s16 	%p31, %rs125, 0;
	selp.b16 	%rs132, %rs127, %rs126, %p31;
	mov.b32 	%r256, {%rs129, %rs132};
	mov.b32 	%r257, 2;
	// begin inline asm
	{shfl.sync.bfly.b32 %r255,%r256,%r257,%r32,%r274;
}
	// end inline asm
	mov.b32 	{%rs130, %rs133}, %r255;
	// begin inline asm
	{ .reg .pred __$temp3;
  setp.gt.f16  __$temp3, %rs129, %rs130;
  selp.u16 %rs128, 1, 0, __$temp3;}
	// end inline asm
	setp.eq.s16 	%p32, %rs128, 0;
	selp.b16 	%rs135, %rs130, %rs129, %p32;
	// begin inline asm
	{ .reg .pred __$temp3;
  setp.gt.f16  __$temp3, %rs132, %rs133;
  selp.u16 %rs131, 1, 0, __$temp3;}
	// end inline asm
	setp.eq.s16 	%p33, %rs131, 0;
	selp.b16 	%rs138, %rs133, %rs132, %p33;
	mov.b32 	%r261, {%rs135, %rs138};
	mov.b32 	%r262, 4;
	// begin inline asm
	{shfl.sync.bfly.b32 %r260,%r261,%r262,%r32,%r274;
}
	// end inline asm
	mov.b32 	{%rs136, %rs139}, %r260;
	// begin inline asm
	{ .reg .pred __$temp3;
  setp.gt.f16  __$temp3, %rs135, %rs136;
  selp.u16 %rs134, 1, 0, __$temp3;}
	// end inline asm
	setp.eq.s16 	%p34, %rs134, 0;
	selp.b16 	%rs141, %rs136, %rs135, %p34;
	// begin inline asm
	{ .reg .pred __$temp3;
  setp.gt.f16  __$temp3, %rs138, %rs139;
  selp.u16 %rs137, 1, 0, __$temp3;}
	// end inline asm
	setp.eq.s16 	%p35, %rs137, 0;
	selp.b16 	%rs144, %rs139, %rs138, %p35;
	mov.b32 	%r266, {%rs141, %rs144};
	mov.b32 	%r267, 8;
	// begin inline asm
	{shfl.sync.bfly.b32 %r265,%r266,%r267,%r32,%r274;
}
	// end inline asm
	mov.b32 	{%rs142, %rs145}, %r265;
	// begin inline asm
	{ .reg .pred __$temp3;
  setp.gt.f16  __$temp3, %rs141, %rs142;
  selp.u16 %rs140, 1, 0, __$temp3;}
	// end inline asm
	setp.eq.s16 	%p36, %rs140, 0;
	selp.b16 	%rs147, %rs142, %rs141, %p36;
	// begin inline asm
	{ .reg .pred __$temp3;
  setp.gt.f16  __$temp3, %rs144, %rs145;
  selp.u16 %rs143, 1, 0, __$temp3;}
	// end inline asm
	setp.eq.s16 	%p37, %rs143, 0;
	selp.b16 	%rs150, %rs145, %rs144, %p37;
	mov.b32 	%r271, {%rs147, %rs150};
	mov.b32 	%r272, 16;
	// begin inline asm
	{shfl.sync.bfly.b32 %r270,%r271,%r272,%r32,%r274;
}
	// end inline asm
	mov.b32 	{%rs148, %rs151}, %r270;
	// begin inline asm
	{ .reg .pred __$temp3;
  setp.gt.f16  __$temp3, %rs147, %rs148;
  selp.u16 %rs146, 1, 0, __$temp3;}
	// end inline asm
	setp.eq.s16 	%p38, %rs146, 0;
	selp.b16 	%rs152, %rs148, %rs147, %p38;
	// begin inline asm
	{ .reg .pred __$temp3;
  setp.gt.f16  __$temp3, %rs150, %rs151;
  selp.u16 %rs149, 1, 0, __$temp3;}
	// end inline asm
	setp.eq.s16 	%p39, %rs149, 0;
	selp.b16 	%rs153, %rs151, %rs150, %p39;
	// begin inline asm
	{  cvt.f32.f16 %f22, %rs152;}

	// end inline asm
	// begin inline asm
	{  cvt.f32.f16 %f23, %rs153;}

	// end inline asm
	@%p27 bra 	$L__BB8_6;
	st.shared.v2.f32 	[%r6+16], {%f22, %f23};
$L__BB8_6:
	setp.ne.s32 	%p40, %r2, 0;
	ld.shared.u32 	%r303, [%r5+12];
	mov.b32 	{%rs155, %rs164}, %r303;
	ld.global.nc.u32 	%r304, [%rd2+12];
	mov.b32 	{%rs156, %rs165}, %r304;
	ld.global.nc.u32 	%r305, [%rd3+12];
	mov.b32 	{%rs159, %rs168}, %r305;
	// begin inline asm
	{mul.f16 %rs154,%rs155,%rs156;
}
	// end inline asm
	// begin inline asm
	{add.f16 %rs157,%rs154,%rs159;
}
	// end inline asm
	// begin inline asm
	{ .reg .pred __$temp3;
  setp.gt.f16  __$temp3, %rs3, %rs157;
  selp.u16 %rs160, 1, 0, __$temp3;}
	// end inline asm
	setp.eq.s16 	%p41, %rs160, 0;
	selp.b16 	%rs173, %rs157, %rs3, %p41;
	// begin inline asm
	{mul.f16 %rs163,%rs164,%rs165;
}
	// end inline asm
	// begin inline asm
	{add.f16 %rs166,%rs163,%rs168;
}
	// end inline asm
	// begin inline asm
	{ .reg .pred __$temp3;
  setp.gt.f16  __$temp3, %rs3, %rs166;
  selp.u16 %rs169, 1, 0, __$temp3;}
	// end inline asm
	setp.eq.s16 	%p42, %rs169, 0;
	selp.b16 	%rs176, %rs166, %rs3, %p42;
	mov.b32 	%r279, {%rs173, %rs176};
	mov.b32 	%r280, 1;
	mov.b32 	%r302, -1;
	// begin inline asm
	{shfl.sync.bfly.b32 %r278,%r279,%r280,%r32,%r302;
}
	// end inline asm
	mov.b32 	{%rs174, %rs177}, %r278;
	// begin inline asm
	{ .reg .pred __$temp3;
  setp.gt.f16  __$temp3, %rs173, %rs174;
  selp.u16 %rs172, 1, 0, __$temp3;}
	// end inline asm
	setp.eq.s16 	%p43, %rs172, 0;
	selp.b16 	%rs179, %rs174, %rs173, %p43;
	// begin inline asm
	{ .reg .pred __$temp3;
  setp.gt.f16  __$temp3, %rs176, %rs177;
  selp.u16 %rs175, 1, 0, __$temp3;}
	// end inline asm
	setp.eq.s16 	%p44, %rs175, 0;
	selp.b16 	%rs182, %rs177, %rs176, %p44;
	mov.b32 	%r284, {%rs179, %rs182};
	mov.b32 	%r285, 2;
	// begin inline asm
	{shfl.sync.bfly.b32 %r283,%r284,%r285,%r32,%r302;
}
	// end inline asm
	mov.b32 	{%rs180, %rs183}, %r283;
	// begin inline asm
	{ .reg .pred __$temp3;
  setp.gt.f16  __$temp3, %rs179, %rs180;
  selp.u16 %rs178, 1, 0, __$temp3;}
	// end inline asm
	setp.eq.s16 	%p45, %rs178, 0;
	selp.b16 	%rs185, %rs180, %rs179, %p45;
	// begin inline asm
	{ .reg .pred __$temp3;
  setp.gt.f16  __$temp3, %rs182, %rs183;
  selp.u16 %rs181, 1, 0, __$temp3;}
	// end inline asm
	setp.eq.s16 	%p46, %rs181, 0;
	selp.b16 	%rs188, %rs183, %rs182, %p46;
	mov.b32 	%r289, {%rs185, %rs188};
	mov.b32 	%r290, 4;
	// begin inline asm
	{shfl.sync.bfly.b32 %r288,%r289,%r290,%r32,%r302;
}
	// end inline asm
	mov.b32 	{%rs186, %rs189}, %r288;
	// begin inline asm
	{ .reg .pred __$temp3;
  setp.gt.f16  __$temp3, %rs185, %rs186;
  selp.u16 %rs184, 1, 0, __$temp3;}
	// end inline asm
	setp.eq.s16 	%p47, %rs184, 0;
	selp.b16 	%rs191, %rs186, %rs185, %p47;
	// begin inline asm
	{ .reg .pred __$temp3;
  setp.gt.f16  __$temp3, %rs188, %rs189;
  selp.u16 %rs187, 1, 0, __$temp3;}
	// end inline asm
	setp.eq.s16 	%p48, %rs187, 0;
	selp.b16 	%rs194, %rs189, %rs188, %p48;
	mov.b32 	%r294, {%rs191, %rs194};
	mov.b32 	%r295, 8;
	// begin inline asm
	{shfl.sync.bfly.b32 %r293,%r294,%r295,%r32,%r302;
}
	// end inline asm
	mov.b32 	{%rs192, %rs195}, %r293;
	// begin inline asm
	{ .reg .pred __$temp3;
  setp.gt.f16  __$temp3, %rs191, %rs192;
  selp.u16 %rs190, 1, 0, __$temp3;}
	// end inline asm
	setp.eq.s16 	%p49, %rs190, 0;
	selp.b16 	%rs197, %rs192, %rs191, %p49;
	// begin inline asm
	{ .reg .pred __$temp3;
  setp.gt.f16  __$temp3, %rs194, %rs195;
  selp.u16 %rs193, 1, 0, __$temp3;}
	// end inline asm
	setp.eq.s16 	%p50, %rs193, 0;
	selp.b16 	%rs200, %rs195, %rs194, %p50;
	mov.b32 	%r299, {%rs197, %rs200};
	mov.b32 	%r300, 16;
	// begin inline asm
	{shfl.sync.bfly.b32 %r298,%r299,%r300,%r32,%r302;
}
	// end inline asm
	mov.b32 	{%rs198, %rs201}, %r298;
	// begin inline asm
	{ .reg .pred __$temp3;
  setp.gt.f16  __$temp3, %rs197, %rs198;
  selp.u16 %rs196, 1, 0, __$temp3;}
	// end inline asm
	setp.eq.s16 	%p51, %rs196, 0;
	selp.b16 	%rs202, %rs198, %rs197, %p51;
	// begin inline asm
	{ .reg .pred __$temp3;
  setp.gt.f16  __$temp3, %rs200, %rs201;
  selp.u16 %rs199, 1, 0, __$temp3;}
	// end inline asm
	setp.eq.s16 	%p52, %rs199, 0;
	selp.b16 	%rs203, %rs201, %rs200, %p52;
	// begin inline asm
	{  cvt.f32.f16 %f24, %rs202;}

	// end inline asm
	// begin inline asm
	{  cvt.f32.f16 %f25, %rs203;}

	// end inline asm
	@%p40 bra 	$L__BB8_8;
	st.shared.v2.f32 	[%r6+24], {%f24, %f25};
$L__BB8_8:
	setp.ne.s32 	%p53, %r2, 0;
	ld.shared.u32 	%r331, [%r5+16];
	mov.b32 	{%rs205, %rs214}, %r331;
	ld.global.nc.u32 	%r332, [%rd2+16];
	mov.b32 	{%rs206, %rs215}, %r332;
	ld.global.nc.u32 	%r333, [%rd3+16];
	mov.b32 	{%rs209, %rs218}, %r333;
	// begin inline asm
	{mul.f16 %rs204,%rs205,%rs206;
}
	// end inline asm
	// begin inline asm
	{add.f16 %rs207,%rs204,%rs209;
}
	// end inline asm
	// begin inline asm
	{ .reg .pred __$temp3;
  setp.gt.f16  __$temp3, %rs3, %rs207;
  selp.u16 %rs210, 1, 0, __$temp3;}
	// end inline asm
	setp.eq.s16 	%p54, %rs210, 0;
	selp.b16 	%rs223, %rs207, %rs3, %p54;
	// begin inline asm
	{mul.f16 %rs213,%rs214,%rs215;
}
	// end inline asm
	// begin inline asm
	{add.f16 %rs216,%rs213,%rs218;
}
	// end inline asm
	// begin inline asm
	{ .reg .pred __$temp3;
  setp.gt.f16  __$temp3, %rs3, %rs216;
  selp.u16 %rs219, 1, 0, __$temp3;}
	// end inline asm
	setp.eq.s16 	%p55, %rs219, 0;
	selp.b16 	%rs226, %rs216, %rs3, %p55;
	mov.b32 	%r307, {%rs223, %rs226};
	mov.b32 	%r308, 1;
	mov.b32 	%r330, -1;
	// begin inline asm
	{shfl.sync.bfly.b32 %r306,%r307,%r308,%r32,%r330;
}
	// end inline asm
	mov.b32 	{%rs224, %rs227}, %r306;
	// begin inline asm
	{ .reg .pred __$temp3;
  setp.gt.f16  __$temp3, %rs223, %rs224;
  selp.u16 %rs222, 1, 0, __$temp3;}
	// end inline asm
	setp.eq.s16 	%p56, %rs222, 0;
	selp.b16 	%rs229, %rs224, %rs223, %p56;
	// begin inline asm
	{ .reg .pred __$temp3;
  setp.gt.f16  __$temp3, %rs226, %rs227;
  selp.u16 %rs225, 1, 0, __$temp3;}
	// end inline asm
	setp.eq.s16 	%p57, %rs225, 0;
	selp.b16 	%rs232, %rs227, %rs226, %p57;
	mov.b32 	%r312, {%rs229, %rs232};
	mov.b32 	%r313, 2;
	// begin inline asm
	{shfl.sync.bfly.b32 %r311,%r312,%r313,%r32,%r330;
}
	// end inline asm
	mov.b32 	{%rs230, %rs233}, %r311;
	// begin inline asm
	{ .reg .pred __$temp3;
  setp.gt.f16  __$temp3, %rs229, %rs230;
  selp.u16 %rs228, 1, 0, __$temp3;}
	// end inline asm
	setp.eq.s16 	%p58, %rs228, 0;
	selp.b16 	%rs235, %rs230, %rs229, %p58;
	// begin inline asm
	{ .reg .pred __$temp3;
  setp.gt.f16  __$temp3, %rs232, %rs233;
  selp.u16 %rs231, 1, 0, __$temp3;}
	// end inline asm
	setp.eq.s16 	%p59, %rs231, 0;
	selp.b16 	%rs238, %rs233, %rs232, %p59;
	mov.b32 	%r317, {%rs235, %rs238};
	mov.b32 	%r318, 4;
	// begin inline asm
	{shfl.sync.bfly.b32 %r316,%r317,%r318,%r32,%r330;
}
	// end inline asm
	mov.b32 	{%rs236, %rs239}, %r316;
	// begin inline asm
	{ .reg .pred __$temp3;
  setp.gt.f16  __$temp3, %rs235, %rs236;
  selp.u16 %rs234, 1, 0, __$temp3;}
	// end inline asm
	setp.eq.s16 	%p60, %rs234, 0;
	selp.b16 	%rs241, %rs236, %rs235, %p60;
	// begin inline asm
	{ .reg .pred __$temp3;
  setp.gt.f16  __$temp3, %rs238, %rs239;
  selp.u16 %rs237, 1, 0, __$temp3;}
	// end inline asm
	setp.eq.s16 	%p61, %rs237, 0;
	selp.b16 	%rs244, %rs239, %rs238, %p61;
	mov.b32 	%r322, {%rs241, %rs244};
	mov.b32 	%r323, 8;
	// begin inline asm
	{shfl.sync.bfly.b32 %r321,%r322,%r323,%r32,%r330;
}
	// end inline asm
	mov.b32 	{%rs242, %rs245}, %r321;
	// begin inline asm
	{ .reg .pred __$temp3;
  setp.gt.f16  __$temp3, %rs241, %rs242;
  selp.u16 %rs240, 1, 0, __$temp3;}
	// end inline asm
	setp.eq.s16 	%p62, %rs240, 0;
	selp.b16 	%rs247, %rs242, %rs241, %p62;
	// begin inline asm
	{ .reg .pred __$temp3;
  setp.gt.f16  __$temp3, %rs244, %rs245;
  selp.u16 %rs243, 1, 0, __$temp3;}
	// end inline asm
	setp.eq.s16 	%p63, %rs243, 0;
	selp.b16 	%rs250, %rs245, %rs244, %p63;
	mov.b32 	%r327, {%rs247, %rs250};
	mov.b32 	%r328, 16;
	// begin inline asm
	{shfl.sync.bfly.b32 %r326,%r327,%r328,%r32,%r330;
}
	// end inline asm
	mov.b32 	{%rs248, %rs251}, %r326;
	// begin inline asm
	{ .reg .pred __$temp3;
  setp.gt.f16  __$temp3, %rs247, %rs248;
  selp.u16 %rs246, 1, 0, __$temp3;}
	// end inline asm
	setp.eq.s16 	%p64, %rs246, 0;
	selp.b16 	%rs252, %rs248, %rs247, %p64;
	// begin inline asm
	{ .reg .pred __$temp3;
  setp.gt.f16  __$temp3, %rs250, %rs251;
  selp.u16 %rs249, 1, 0, __$temp3;}
	// end inline asm
	setp.eq.s16 	%p65, %rs249, 0;
	selp.b16 	%rs253, %rs251, %rs250, %p65;
	// begin inline asm
	{  cvt.f32.f16 %f26, %rs252;}

	// end inline asm
	// begin inline asm
	{  cvt.f32.f16 %f27, %rs253;}

	// end inline asm
	@%p53 bra 	$L__BB8_10;
	st.shared.v2.f32 	[%r6+32], {%f26, %f27};
$L__BB8_10:
	setp.ne.s32 	%p66, %r2, 0;
	ld.shared.u32 	%r359, [%r5+20];
	mov.b32 	{%rs255, %rs264}, %r359;
	ld.global.nc.u32 	%r360, [%rd2+20];
	mov.b32 	{%rs256, %rs265}, %r360;
	ld.global.nc.u32 	%r361, [%rd3+20];
	mov.b32 	{%rs259, %rs268}, %r361;
	// begin inline asm
	{mul.f16 %rs254,%rs255,%rs256;
}
	// end inline asm
	// begin inline asm
	{add.f16 %rs257,%rs254,%rs259;
}
	// end inline asm
	// begin inline asm
	{ .reg .pred __$temp3;
  setp.gt.f16  __$temp3, %rs3, %rs257;
  selp.u16 %rs260, 1, 0, __$temp3;}
	// end inline asm
	setp.eq.s16 	%p67, %rs260, 0;
	selp.b16 	%rs273, %rs257, %rs3, %p67;
	// begin inline asm
	{mul.f16 %rs263,%rs264,%rs265;
}
	// end inline asm
	// begin inline asm
	{add.f16 %rs266,%rs263,%rs268;
}
	// end inline asm
	// begin inline asm
	{ .reg .pred __$temp3;
  setp.gt.f16  __$temp3, %rs3, %rs266;
  selp.u16 %rs269, 1, 0, __$temp3;}
	// end inline asm
	setp.eq.s16 	%p68, %rs269, 0;
	selp.b16 	%rs276, %rs266, %rs3, %p68;
	mov.b32 	%r335, {%rs273, %rs276};
	mov.b32 	%r336, 1;
	mov.b32 	%r358, -1;
	// begin inline asm
	{shfl.sync.bfly.b32 %r334,%r335,%r336,%r32,%r358;
}
	// end inline asm
	mov.b32 	{%rs274, %rs277}, %r334;
	// begin inline asm
	{ .reg .pred __$temp3;
  setp.gt.f16  __$temp3, %rs273, %rs274;
  selp.u16 %rs272, 1, 0, __$temp3;}
	// end inline asm
	setp.eq.s16 	%p69, %rs272, 0;
	selp.b16 	%rs279, %rs274, %rs273, %p69;
	// begin inline asm
	{ .reg .pred __$temp3;
  setp.gt.f16  __$temp3, %rs276, %rs277;
  selp.u16 %rs275, 1, 0, __$temp3;}
	// end inline asm
	setp.eq.s16 	%p70, %rs275, 0;
	selp.b16 	%rs282, %rs277, %rs276, %p70;
	mov.b32 	%r340, {%rs279, %rs282};
	mov.b32 	%r341, 2;
	// begin inline asm
	{shfl.sync.bfly.b32 %r339,%r340,%r341,%r32,%r358;
}
	// end inline asm
	mov.b32 	{%rs280, %rs283}, %r339;
	// begin inline asm
	{ .reg .pred __$temp3;
  setp.gt.f16  __$temp3, %rs279, %rs280;
  selp.u16 %rs278, 1, 0, __$temp3;}
	// end inline asm
	setp.eq.s16 	%p71, %rs278, 0;
	selp.b16 	%rs285, %rs280, %rs279, %p71;
	// begin inline asm
	{ .reg .pred __$temp3;
  setp.gt.f16  __$temp3, %rs282, %rs283;
  selp.u16 %rs281, 1, 0, __$temp3;}
	// end inline asm
	setp.eq.s16 	%p72, %rs281, 0;
	selp.b16 	%rs288, %rs283, %rs282, %p72;
	mov.b32 	%r345, {%rs285, %rs288};
	mov.b32 	%r346, 4;
	// begin inline asm
	{shfl.sync.bfly.b32 %r344,%r345,%r346,%r32,%r358;
}
	// end inline asm
	mov.b32 	{%rs286, %rs289}, %r344;
	// begin inline asm
	{ .reg .pred __$temp3;
  setp.gt.f16  __$temp3, %rs285, %rs286;
  selp.u16 %rs284, 1, 0, __$temp3;}
	// end inline asm
	setp.eq.s16 	%p73, %rs284, 0;
	selp.b16 	%rs291, %rs286, %rs285, %p73;
	// begin inline asm
	{ .reg .pred __$temp3;
  setp.gt.f16  __$temp3, %rs288, %rs289;
  selp.u16 %rs287, 1, 0, __$temp3;}
	// end inline asm
	setp.eq.s16 	%p74, %rs287, 0;
	selp.b16 	%rs294, %rs289, %rs288, %p74;
	mov.b32 	%r350, {%rs291, %rs294};
	mov.b32 	%r351, 8;
	// begin inline asm
	{shfl.sync.bfly.b32 %r349,%r350,%r351,%r32,%r358;
}
	// end inline asm
	mov.b32 	{%rs292, %rs295}, %r349;
	// begin inline asm
	{ .reg .pred __$temp3;
  setp.gt.f16  __$temp3, %rs291, %rs292;
  selp.u16 %rs290, 1, 0, __$temp3;}
	// end inline asm
	setp.eq.s16 	%p75, %rs290, 0;
	selp.b16 	%rs297, %rs292, %rs291, %p75;
	// begin inline asm
	{ .reg .pred __$temp3;
  setp.gt.f16  __$temp3, %rs294, %rs295;
  selp.u16 %rs293, 1, 0, __$temp3;}
	// end inline asm
	setp.eq.s16 	%p76, %rs293, 0;
	selp.b16 	%rs300, %rs295, %rs294, %p76;
	mov.b32 	%r355, {%rs297, %rs300};
	mov.b32 	%r356, 16;
	// begin inline asm
	{shfl.sync.bfly.b32 %r354,%r355,%r356,%r32,%r358;
}
	// end inline asm
	mov.b32 	{%rs298, %rs301}, %r354;
	// begin inline asm
	{ .reg .pred __$temp3;
  setp.gt.f16  __$temp3, %rs297, %rs298;
  selp.u16 %rs296, 1, 0, __$temp3;}
	// end inline asm
	setp.eq.s16 	%p77, %rs296, 0;
	selp.b16 	%rs302, %rs298, %rs297, %p77;
	// begin inline asm
	{ .reg .pred __$temp3;
  setp.gt.f16  __$temp3, %rs300, %rs301;
  selp.u16 %rs299, 1, 0, __$temp3;}
	// end inline asm
	setp.eq.s16 	%p78, %rs299, 0;
	selp.b16 	%rs303, %rs301, %rs300, %p78;
	// begin inline asm
	{  cvt.f32.f16 %f28, %rs302;}

	// end inline asm
	// begin inline asm
	{  cvt.f32.f16 %f29, %rs303;}

	// end inline asm
	@%p66 bra 	$L__BB8_12;
	st.shared.v2.f32 	[%r6+40], {%f28, %f29};
$L__BB8_12:
	setp.ne.s32 	%p79, %r2, 0;
	ld.shared.u32 	%r387, [%r5+24];
	mov.b32 	{%rs305, %rs314}, %r387;
	ld.global.nc.u32 	%r388, [%rd2+24];
	mov.b32 	{%rs306, %rs315}, %r388;
	ld.global.nc.u32 	%r389, [%rd3+24];
	mov.b32 	{%rs309, %rs318}, %r389;
	// begin inline asm
	{mul.f16 %rs304,%rs305,%rs306;
}
	// end inline asm
	// begin inline asm
	{add.f16 %rs307,%rs304,%rs309;
}
	// end inline asm
	// begin inline asm
	{ .reg .pred __$temp3;
  setp.gt.f16  __$temp3, %rs3, %rs307;
  selp.u16 %rs310, 1, 0, __$temp3;}
	// end inline asm
	setp.eq.s16 	%p80, %rs310, 0;
	selp.b16 	%rs323, %rs307, %rs3, %p80;
	// begin inline asm
	{mul.f16 %rs313,%rs314,%rs315;
}
	// end inline asm
	// begin inline asm
	{add.f16 %rs316,%rs313,%rs318;
}
	// end inline asm
	// begin inline asm
	{ .reg .pred __$temp3;
  setp.gt.f16  __$temp3, %rs3, %rs316;
  selp.u16 %rs319, 1, 0, __$temp3;}
	// end inline asm
	setp.eq.s16 	%p81, %rs319, 0;
	selp.b16 	%rs326, %rs316, %rs3, %p81;
	mov.b32 	%r363, {%rs323, %rs326};
	mov.b32 	%r364, 1;
	mov.b32 	%r386, -1;
	// begin inline asm
	{shfl.sync.bfly.b32 %r362,%r363,%r364,%r32,%r386;
}
	// end inline asm
	mov.b32 	{%rs324, %rs327}, %r362;
	// begin inline asm
	{ .reg .pred __$temp3;
  setp.gt.f16  __$temp3, %rs323, %rs324;
  selp.u16 %rs322, 1, 0, __$temp3;}
	// end inline asm
	setp.eq.s16 	%p82, %rs322, 0;
	selp.b16 	%rs329, %rs324, %rs323, %p82;
	// begin inline asm
	{ .reg .pred __$temp3;
  setp.gt.f16  __$temp3, %rs326, %rs327;
  selp.u16 %rs325, 1, 0, __$temp3;}
	// end inline asm
	setp.eq.s16 	%p83, %rs325, 0;
	selp.b16 	%rs332, %rs327, %rs326, %p83;
	mov.b32 	%r368, {%rs329, %rs332};
	mov.b32 	%r369, 2;
	// begin inline asm
	{shfl.sync.bfly.b32 %r367,%r368,%r369,%r32,%r386;
}
	// end inline asm
	mov.b32 	{%rs330, %rs333}, %r367;
	// begin inline asm
	{ .reg .pred __$temp3;
  setp.gt.f16  __$temp3, %rs329, %rs330;
  selp.u16 %rs328, 1, 0, __$temp3;}
	// end inline asm
	setp.eq.s16 	%p84, %rs328, 0;
	selp.b16 	%rs335, %rs330, %rs329, %p84;
	// begin inline asm
	{ .reg .pred __$temp3;
  setp.gt.f16  __$temp3, %rs332, %rs333;
  selp.u16 %rs331, 1, 0, __$temp3;}
	// end inline asm
	setp.eq.s16 	%p85, %rs331, 0;
	selp.b16 	%rs338, %rs333, %rs332, %p85;
	mov.b32 	%r373, {%rs335, %rs338};
	mov.b32 	%r374, 4;
	// begin inline asm
	{shfl.sync.bfly.b32 %r372,%r373,%r374,%r32,%r386;
}
	// end inline asm
	mov.b32 	{%rs336, %rs339}, %r372;
	// begin inline asm
	{ .reg .pred __$temp3;
  setp.gt.f16  __$temp3, %rs335, %rs336;
  selp.u16 %rs334, 1, 0, __$temp3;}
	// end inline asm
	setp.eq.s16 	%p86, %rs334, 0;
	selp.b16 	%rs341, %rs336, %rs335, %p86;
	// begin inline asm
	{ .reg .pred __$temp3;
  setp.gt.f16  __$temp3, %rs338, %rs339;
  selp.u16 %rs337, 1, 0, __$temp3;}
	// end inline asm
	setp.eq.s16 	%p87, %rs337, 0;
	selp.b16 	%rs344, %rs339, %rs338, %p87;
	mov.b32 	%r378, {%rs341, %rs344};
	mov.b32 	%r379, 8;
	// begin inline asm
	{shfl.sync.bfly.b32 %r377,%r378,%r379,%r32,%r386;
}
	// end inline asm
	mov.b32 	{%rs342, %rs345}, %r377;
	// begin inline asm
	{ .reg .pred __$temp3;
  setp.gt.f16  __$temp3, %rs341, %rs342;
  selp.u16 %rs340, 1, 0, __$temp3;}
	// end inline asm
	setp.eq.s16 	%p88, %rs340, 0;
	selp.b16 	%rs347, %rs342, %rs341, %p88;
	// begin inline asm
	{ .reg .pred __$temp3;
  setp.gt.f16  __$temp3, %rs344, %rs345;
  selp.u16 %rs343, 1, 0, __$temp3;}
	// end inline asm
	setp.eq.s16 	%p89, %rs343, 0;
	selp.b16 	%rs350, %rs345, %rs344, %p89;
	mov.b32 	%r383, {%rs347, %rs350};
	mov.b32 	%r384, 16;
	// begin inline asm
	{shfl.sync.bfly.b32 %r382,%r383,%r384,%r32,%r386;
}
	// end inline asm
	mov.b32 	{%rs348, %rs351}, %r382;
	// begin inline asm
	{ .reg .pred __$temp3;
  setp.gt.f16  __$temp3, %rs347, %rs348;
  selp.u16 %rs346, 1, 0, __$temp3;}
	// end inline asm
	setp.eq.s16 	%p90, %rs346, 0;
	selp.b16 	%rs352, %rs348, %rs347, %p90;
	// begin inline asm
	{ .reg .pred __$temp3;
  setp.gt.f16  __$temp3, %rs350, %rs351;
  selp.u16 %rs349, 1, 0, __$temp3;}
	// end inline asm
	setp.eq.s16 	%p91, %rs349, 0;
	selp.b16 	%rs353, %rs351, %rs350, %p91;
	// begin inline asm
	{  cvt.f32.f16 %f30, %rs352;}

	// end inline asm
	// begin inline asm
	{  cvt.f32.f16 %f31, %rs353;}

	// end inline asm
	@%p79 bra 	$L__BB8_14;
	st.shared.v2.f32 	[%r6+48], {%f30, %f31};
$L__BB8_14:
	setp.ne.s32 	%p92, %r2, 0;
	ld.shared.u32 	%r415, [%r5+28];
	mov.b32 	{%rs355, %rs364}, %r415;
	ld.global.nc.u32 	%r416, [%rd2+28];
	mov.b32 	{%rs356, %rs365}, %r416;
	ld.global.nc.u32 	%r417, [%rd3+28];
	mov.b32 	{%rs359, %rs368}, %r417;
	// begin inline asm
	{mul.f16 %rs354,%rs355,%rs356;
}
	// end inline asm
	// begin inline asm
	{add.f16 %rs357,%rs354,%rs359;
}
	// end inline asm
	// begin inline asm
	{ .reg .pred __$temp3;
  setp.gt.f16  __$temp3, %rs3, %rs357;
  selp.u16 %rs360, 1, 0, __$temp3;}
	// end inline asm
	setp.eq.s16 	%p93, %rs360, 0;
	selp.b16 	%rs373, %rs357, %rs3, %p93;
	// begin inline asm
	{mul.f16 %rs363,%rs364,%rs365;
}
	// end inline asm
	// begin inline asm
	{add.f16 %rs366,%rs363,%rs368;
}
	// end inline asm
	// begin inline asm
	{ .reg .pred __$temp3;
  setp.gt.f16  __$temp3, %rs3, %rs366;
  selp.u16 %rs369, 1, 0, __$temp3;}
	// end inline asm
	setp.eq.s16 	%p94, %rs369, 0;
	selp.b16 	%rs376, %rs366, %rs3, %p94;
	mov.b32 	%r391, {%rs373, %rs376};
	mov.b32 	%r392, 1;
	mov.b32 	%r414, -1;
	// begin inline asm
	{shfl.sync.bfly.b32 %r390,%r391,%r392,%r32,%r414;
}
	// end inline asm
	mov.b32 	{%rs374, %rs377}, %r390;
	// begin inline asm
	{ .reg .pred __$temp3;
  setp.gt.f16  __$temp3, %rs373, %rs374;
  selp.u16 %rs372, 1, 0, __$temp3;}
	// end inline asm
	setp.eq.s16 	%p95, %rs372, 0;
	selp.b16 	%rs379, %rs374, %rs373, %p95;
	// begin inline asm
	{ .reg .pred __$temp3;
  setp.gt.f16  __$temp3, %rs376, %rs377;
  selp.u16 %rs375, 1, 0, __$temp3;}
	// end inline asm
	setp.eq.s16 	%p96, %rs375, 0;
	selp.b16 	%rs382, %rs377, %rs376, %p96;
	mov.b32 	%r396, {%rs379, %rs382};
	mov.b32 	%r397, 2;
	// begin inline asm
	{shfl.sync.bfly.b32 %r395,%r396,%r397,%r32,%r414;
}
	// end inline asm
	mov.b32 	{%rs380, %rs383}, %r395;
	// begin inline asm
	{ .reg .pred __$temp3;
  setp.gt.f16  __$temp3, %rs379, %rs380;
  selp.u16 %rs378, 1, 0, __$temp3;}
	// end inline asm
	setp.eq.s16 	%p97, %rs378, 0;
	selp.b16 	%rs385, %rs380, %rs379, %p97;
	// begin inline asm
	{ .reg .pred __$temp3;
  setp.gt.f16  __$temp3, %rs382, %rs383;
  selp.u16 %rs381, 1, 0, __$temp3;}
	// end inline asm
	setp.eq.s16 	%p98, %rs381, 0;
	selp.b16 	%rs388, %rs383, %rs382, %p98;
	mov.b32 	%r401, {%rs385, %rs388};
	mov.b32 	%r402, 4;
	// begin inline asm
	{shfl.sync.bfly.b32 %r400,%r401,%r402,%r32,%r414;
}
	// end inline asm
	mov.b32 	{%rs386, %rs389}, %r400;
	// begin inline asm
	{ .reg .pred __$temp3;
  setp.gt.f16  __$temp3, %rs385, %rs386;
  selp.u16 %rs384, 1, 0, __$temp3;}
	// end inline asm
	setp.eq.s16 	%p99, %rs384, 0;
	selp.b16 	%rs391, %rs386, %rs385, %p99;
	// begin inline asm
	{ .reg .pred __$temp3;
  setp.gt.f16  __$temp3, %rs388, %rs389;
  selp.u16 %rs387, 1, 0, __$temp3;}
	// end inline asm
	setp.eq.s16 	%p100, %rs387, 0;
	selp.b16 	%rs394, %rs389, %rs388, %p100;
	mov.b32 	%r406, {%rs391, %rs394};
	mov.b32 	%r407, 8;
	// begin inline asm
	{shfl.sync.bfly.b32 %r405,%r406,%r407,%r32,%r414;
}
	// end inline asm
	mov.b32 	{%rs392, %rs395}, %r405;
	// begin inline asm
	{ .reg .pred __$temp3;
  setp.gt.f16  __$temp3, %rs391, %rs392;
  selp.u16 %rs390, 1, 0, __$temp3;}
	// end inline asm
	setp.eq.s16 	%p101, %rs390, 0;
	selp.b16 	%rs397, %rs392, %rs391, %p101;
	// begin inline asm
	{ .reg .pred __$temp3;
  setp.gt.f16  __$temp3, %rs394, %rs395;
  selp.u16 %rs393, 1, 0, __$temp3;}
	// end inline asm
	setp.eq.s16 	%p102, %rs393, 0;
	selp.b16 	%rs400, %rs395, %rs394, %p102;
	mov.b32 	%r411, {%rs397, %rs400};
	mov.b32 	%r412, 16;
	// begin inline asm
	{shfl.sync.bfly.b32 %r410,%r411,%r412,%r32,%r414;
}
	// end inline asm
	mov.b32 	{%rs398, %rs401}, %r410;
	// begin inline asm
	{ .reg .pred __$temp3;
  setp.gt.f16  __$temp3, %rs397, %rs398;
  selp.u16 %rs396, 1, 0, __$temp3;}
	// end inline asm
	setp.eq.s16 	%p103, %rs396, 0;
	selp.b16 	%rs402, %rs398, %rs397, %p103;
	// begin inline asm
	{ .reg .pred __$temp3;
  setp.gt.f16  __$temp3, %rs400, %rs401;
  selp.u16 %rs399, 1, 0, __$temp3;}
	// end inline asm
	setp.eq.s16 	%p104, %rs399, 0;
	selp.b16 	%rs403, %rs401, %rs400, %p104;
	// begin inline asm
	{  cvt.f32.f16 %f32, %rs402;}

	// end inline asm
	// begin inline asm
	{  cvt.f32.f16 %f33, %rs403;}

	// end inline asm
	@%p92 bra 	$L__BB8_16;
	st.shared.v2.f32 	[%r6+56], {%f32, %f33};
$L__BB8_16:
	bar.warp.sync 	-1;
	setp.gt.u32 	%p105, %r2, 15;
	@%p105 bra 	$L__BB8_18;
	ld.param.u64 	%rd25, [fused_gemm_bn_relu_max_v3_kernel_param_4];
	shl.b32 	%r418, %r2, 2;
	add.s32 	%r419, %r6, %r418;
	ld.shared.f32 	%f34, [%r419];
	shl.b32 	%r420, %r3, 7;
	cvt.u64.u32 	%rd18, %r420;
	shl.b32 	%r421, %r1, 6;
	add.s32 	%r422, %r421, %r2;
	cvt.u64.u32 	%rd19, %r422;
	add.s64 	%rd20, %rd19, %rd18;
	add.s64 	%rd21, %rd20, %rd1;
	cvta.to.global.u64 	%rd22, %rd25;
	shl.b64 	%rd23, %rd21, 2;
	add.s64 	%rd24, %rd22, %rd23;
	st.global.f32 	[%rd24], %f34;
$L__BB8_18:
	ret;

}


// ===== COMPILED SASS (sm_100) =====

	.target	sm_100

	.elftype	@"ET_EXEC"


//--------------------- .note.nv.tkinfo           --------------------------
	.section	.note.nv.tkinfo,"",@"SHT_NOTE"
	.sectionflags	@"SHF_NOTE_NV_TKINFO"
	.tkinfo
        /*0018*/ 	.word	0x00000002
        /*0030*/ 	.string	""
        /*0030*/ 	.string	"ptxas"
        /*0030*/ 	.string	"Cuda compilation tools, release 13.0, V13.0.88"
        /*0030*/ 	.string	"Build cuda_13.0.r13.0/compiler.36424714_0"
        /*0030*/ 	.string	"-arch sm_100 -m 64 "



//--------------------- .note.nv.cuinfo           --------------------------
	.section	.note.nv.cuinfo,"",@"SHT_NOTE"
	.sectionflags	@"SHF_NOTE_NV_CUINFO"
        /*0018*/ 	.short	0x0002
        /*001a*/ 	.short	0x0064
        /*001c*/ 	.short	0x0082
	.zero		2


//--------------------- .nv.info                  --------------------------
	.section	.nv.info,"",@"SHT_CUDA_INFO"
	.align	4


	//----- nvinfo : EIATTR_REGCOUNT
	.align		4
        /*0000*/ 	.byte	0x04, 0x2f
        /*0002*/ 	.short	(.L_1 - .L_0)
	.align		4
.L_0:
        /*0004*/ 	.word	index@(fused_reshape_cast_pad_kernel)
        /*0008*/ 	.word	0x00000020


	//----- nvinfo : EIATTR_FRAME_SIZE
	.align		4
.L_1:
        /*000c*/ 	.byte	0x04, 0x11
        /*000e*/ 	.short	(.L_3 - .L_2)
	.align		4
.L_2:
        /*0010*/ 	.word	index@(fused_reshape_cast_pad_kernel)
        /*0014*/ 	.word	0x00000000


	//----- nvinfo : EIATTR_REGCOUNT
	.align		4
.L_3:
        /*0018*/ 	.byte	0x04, 0x2f
        /*001a*/ 	.short	(.L_5 - .L_4)
	.align		4
.L_4:
        /*001c*/ 	.word	index@(fused_gemm1_kernel)
        /*0020*/ 	.word	0x0000001b


	//----- nvinfo : EIATTR_FRAME_SIZE
	.align		4
.L_5:
        /*0024*/ 	.byte	0x04, 0x11
        /*0026*/ 	.short	(.L_7 - .L_6)
	.align		4
.L_6:
        /*0028*/ 	.word	index@(fused_gemm1_kernel)
        /*002c*/ 	.word	0x00000000


	//----- nvinfo : EIATTR_REGCOUNT
	.align		4
.L_7:
        /*0030*/ 	.byte	0x04, 0x2f
        /*0032*/ 	.short	(.L_9 - .L_8)
	.align		4
.L_8:
        /*0034*/ 	.word	index@(fused_gemm_bn_relu_max_tile_kernel)
        /*0038*/ 	.word	0x00000020


	//----- nvinfo : EIATTR_FRAME_SIZE
	.align		4
.L_9:
        /*003c*/ 	.byte	0x04, 0x11
        /*003e*/ 	.short	(.L_11 - .L_10)
	.align		4
.L_10:
        /*0040*/ 	.word	index@(fused_gemm_bn_relu_max_tile_kernel)
        /*0044*/ 	.word	0x00000000


	//----- nvinfo : EIATTR_REGCOUNT
	.align		4
.L_11:
        /*0048*/ 	.byte	0x04, 0x2f
        /*004a*/ 	.short	(.L_13 - .L_12)
	.align		4
.L_12:
        /*004c*/ 	.word	index@(fused_gemm_bn_relu_max_tile_v2_kernel)
        /*0050*/ 	.word	0x00000020


	//----- nvinfo : EIATTR_FRAME_SIZE
	.align		4
.L_13:
        /*0054*/ 	.byte	0x04, 0x11
        /*0056*/ 	.short	(.L_15 - .L_14)
	.align		4
.L_14:
        /*0058*/ 	.word	index@(fused_gemm_bn_relu_max_tile_v2_kernel)
        /*005c*/ 	.word	0x00000000


	//----- nvinfo : EIATTR_REGCOUNT
	.align		4
.L_15:
        /*0060*/ 	.byte	0x04, 0x2f
        /*0062*/ 	.short	(.L_17 - .L_16)
	.align		4
.L_16:
        /*0064*/ 	.word	index@(fused_gemm_bn_relu_max_tile_v3_kernel)
        /*0068*/ 	.word	0x00000020


	//----- nvinfo : EIATTR_FRAME_SIZE
	.align		4
.L_17:
        /*006c*/ 	.byte	0x04, 0x11
        /*006e*/ 	.short	(.L_19 - .L_18)
	.align		4
.L_18:
        /*0070*/ 	.word	index@(fused_gemm_bn_relu_max_tile_v3_kernel)
        /*0074*/ 	.word	0x00000000


	//----- nvinfo : EIATTR_REGCOUNT
	.align		4
.L_19:
        /*0078*/ 	.byte	0x04, 0x2f
        /*007a*/ 	.short	(.L_21 - .L_20)
	.align		4
.L_20:
        /*007c*/ 	.word	index@(fused_gemm2_kernel)
        /*0080*/ 	.word	0x00000028


	//----- nvinfo : EIATTR_FRAME_SIZE
	.align		4
.L_21:
        /*0084*/ 	.byte	0x04, 0x11
        /*0086*/ 	.short	(.L_23 - .L_22)
	.align		4
.L_22:
        /*0088*/ 	.word	index@(fused_gemm2_kernel)
        /*008c*/ 	.word	0x00000000


	//----- nvinfo : EIATTR_REGCOUNT
	.align		4
.L_23:
        /*0090*/ 	.byte	0x04, 0x2f
        /*0092*/ 	.short	(.L_25 - .L_24)
	.align		4
.L_24:
        /*0094*/ 	.word	index@(fused_gemm_bn_relu_max_kernel)
        /*0098*/ 	.word	0x00000029


	//----- nvinfo : EIATTR_FRAME_SIZE
	.align		4
.L_25:
        /*009c*/ 	.byte	0x04, 0x11
        /*009e*/ 	.short	(.L_27 - .L_26)
	.align		4
.L_26:
        /*00a0*/ 	.word	index@(fused_gemm_bn_relu_max_kernel)
        /*00a4*/ 	.word	0x00000000


	//----- nvinfo : EIATTR_REGCOUNT
	.align		4
.L_27:
        /*00a8*/ 	.byte	0x04, 0x2f
        /*00aa*/ 	.short	(.L_29 - .L_28)
	.align		4
.L_28:
        /*00ac*/ 	.word	index@(fused_gemm_bn_relu_max_v2_kernel)
        /*00b0*/ 	.word	0x00000028


	//----- nvinfo : EIATTR_FRAME_SIZE
	.align		4
.L_29:
        /*00b4*/ 	.byte	0x04, 0x11
        /*00b6*/ 	.short	(.L_31 - .L_30)
	.align		4
.L_30:
        /*00b8*/ 	.word	index@(fused_gemm_bn_relu_max_v2_kernel)
        /*00bc*/ 	.word	0x00000000


	//----- nvinfo : EIATTR_REGCOUNT
	.align		4
.L_31:
        /*00c0*/ 	.byte	0x04, 0x2f
        /*00c2*/ 	.short	(.L_33 - .L_32)
	.align		4
.L_32:
        /*00c4*/ 	.word	index@(fused_gemm_bn_relu_max_v3_kernel)
        /*00c8*/ 	.word	0x00000028


	//----- nvinfo : EIATTR_FRAME_SIZE
	.align		4
.L_33:
        /*00cc*/ 	.byte	0x04, 0x11
        /*00ce*/ 	.short	(.L_35 - .L_34)
	.align		4
.L_34:
        /*00d0*/ 	.word	index@(fused_gemm_bn_relu_max_v3_kernel)
        /*00d4*/ 	.word	0x00000000


	//----- nvinfo : EIATTR_MIN_STACK_SIZE
	.align		4
.L_35:
        /*00d8*/ 	.byte	0x04, 0x12
        /*00da*/ 	.short	(.L_37 - .L_36)
	.align		4
.L_36:
        /*00dc*/ 	.word	index@(fused_gemm_bn_relu_max_v3_kernel)
        /*00e0*/ 	.word	0x00000000


	//----- nvinfo : EIATTR_MIN_STACK_SIZE
	.align		4
.L_37:
        /*00e4*/ 	.byte	0x04, 0x12
        /*00e6*/ 	.short	(.L_39 - .L_38)
	.align		4
.L_38:
        /*00e8*/ 	.word	index@(fused_gemm_bn_relu_max_v2_kernel)
        /*00ec*/ 	.word	0x00000000


	//----- nvinfo : EIATTR_MIN_STACK_SIZE
	.align		4
.L_39:
        /*00f0*/ 	.byte	0x04, 0x12
        /*00f2*/ 	.short	(.L_41 - .L_40)
	.align		4
.L_40:
        /*00f4*/ 	.word	index@(fused_gemm_bn_relu_max_kernel)
        /*00f8*/ 	.word	0x00000000


	//----- nvinfo : EIATTR_MIN_STACK_SIZE
	.align		4
.L_41:
        /*00fc*/ 	.byte	0x04, 0x12
        /*00fe*/ 	.short	(.L_43 - .L_42)
	.align		4
.L_42:
        /*0100*/ 	.word	index@(fused_gemm2_kernel)
        /*0104*/ 	.word	0x00000000


	//----- nvinfo : EIATTR_MIN_STACK_SIZE
	.align		4
.L_43:
        /*0108*/ 	.byte	0x04, 0x12
        /*010a*/ 	.short	(.L_45 - .L_44)
	.align		4
.L_44:
        /*010c*/ 	.word	index@(fused_gemm_bn_relu_max_tile_v3_kernel)
        /*0110*/ 	.word	0x00000000


	//----- nvinfo : EIATTR_MIN_STACK_SIZE
	.align		4
.L_45:
        /*0114*/ 	.byte	0x04, 0x12
        /*0116*/ 	.short	(.L_47 - .L_46)
	.align		4
.L_46:
        /*0118*/ 	.word	index@(fused_gemm_bn_relu_max_tile_v2_kernel)
        /*011c*/ 	.word	0x00000000


	//----- nvinfo : EIATTR_MIN_STACK_SIZE
	.align		4
.L_47:
        /*0120*/ 	.byte	0x04, 0x12
        /*0122*/ 	.short	(.L_49 - .L_48)
	.align		4
.L_48:
        /*0124*/ 	.word	index@(fused_gemm_bn_relu_max_tile_kernel)
        /*0128*/ 	.word	0x00000000


	//----- nvinfo : EIATTR_MIN_STACK_SIZE
	.align		4
.L_49:
        /*012c*/ 	.byte	0x04, 0x12
        /*012e*/ 	.short	(.L_51 - .L_50)
	.align		4
.L_50:
        /*0130*/ 	.word	index@(fused_gemm1_kernel)
        /*0134*/ 	.word	0x00000000


	//----- nvinfo : EIATTR_MIN_STACK_SIZE
	.align		4
.L_51:
        /*0138*/ 	.byte	0x04, 0x12
        /*013a*/ 	.short	(.L_53 - .L_52)
	.align		4
.L_52:
        /*013c*/ 	.word	index@(fused_reshape_cast_pad_kernel)
        /*0140*/ 	.word	0x00000000
.L_53:


//--------------------- .nv.compat                --------------------------
	.section	.nv.compat,"",@"SHT_CUDA_COMPAT_INFO"
	.align	4
        /*0000*/ 	.byte	0x02, 0x09, 0x00, 0x00, 0x02, 0x02, 0x01, 0x00, 0x02, 0x05, 0x05, 0x00, 0x03, 0x07, 0x01, 0x01
        /*0010*/ 	.byte	0x02, 0x03, 0x00, 0x00, 0x02, 0x06, 0x01, 0x00, 0x04, 0x0b, 0x08, 0x00, 0x09, 0x00, 0x00, 0x00
        /*0020*/ 	.byte	0x00, 0x00, 0x00, 0x00


//--------------------- .nv.info.fused_gemm_bn_relu_max_v3_kernel --------------------------
	.section	.nv.info.fused_gemm_bn_relu_max_v3_kernel,"",@"SHT_CUDA_INFO"
	.sectionflags	@""
	.align	4


	//----- nvinfo : EIATTR_CUDA_API_VERSION
	.align		4
        /*0000*/ 	.byte	0x04, 0x37
        /*0002*/ 	.short	(.L_55 - .L_54)
.L_54:
        /*0004*/ 	.word	0x00000082


	//----- nvinfo : EIATTR_KPARAM_INFO
	.align		4
.L_55:
        /*0008*/ 	.byte	0x04, 0x17
        /*000a*/ 	.short	(.L_57 - .L_56)
.L_56:
        /*000c*/ 	.word	0x00000000
        /*0010*/ 	.short	0x0004
        /*0012*/ 	.short	0x0020
        /*0014*/ 	.byte	0x00, 0xf5, 0x21, 0x00


	//----- nvinfo : EIATTR_KPARAM_INFO
	.align		4
.L_57:
        /*0018*/ 	.byte	0x04, 0x17
        /*001a*/ 	.short	(.L_59 - .L_58)
.L_58:
        /*001c*/ 	.word	0x00000000
        /*0020*/ 	.short	0x0003
        /*0022*/ 	.short	0x0018
        /*0024*/ 	.byte	0x00, 0xf5, 0x21, 0x00


	//----- nvinfo : EIATTR_KPARAM_INFO
	.align		4
.L_59:
        /*0028*/ 	.byte	0x04, 0x17
        /*002a*/ 	.short	(.L_61 - .L_60)
.L_60:
        /*002c*/ 	.word	0x00000000
        /*0030*/ 	.short	0x0002
        /*0032*/ 	.short	0x0010
        /*0034*/ 	.byte	0x00, 0xf5, 0x21, 0x00


	//----- nvinfo : EIATTR_KPARAM_INFO
	.align		4
.L_61:
        /*0038*/ 	.byte	0x04, 0x17
        /*003a*/ 	.short	(.L_63 - .L_62)
.L_62:
        /*003c*/ 	.word	0x00000000
        /*0040*/ 	.short	0x0001
        /*0042*/ 	.short	0x0008
        /*0044*/ 	.byte	0x00, 0xf5, 0x21, 0x00


	//----- nvinfo : EIATTR_KPARAM_INFO
	.align		4
.L_63:
        /*0048*/ 	.byte	0x04, 0x17
        /*004a*/ 	.short	(.L_65 - .L_64)
.L_64:
        /*004c*/ 	.word	0x00000000
        /*0050*/ 	.short	0x0000
        /*0052*/ 	.short	0x0000
        /*0054*/ 	.byte	0x00, 0xf5, 0x21, 0x00


	//----- nvinfo : EIATTR_SPARSE_MMA_MASK
	.align		4
.L_65:
        /*0058*/ 	.byte	0x03, 0x50
        /*005a*/ 	.short	0x0000


	//----- nvinfo : EIATTR_WMMA_USED
	.align		4
        /*005c*/ 	.byte	0x01, 0x2b
	.zero		2


	//----- nvinfo : EIATTR_MAXREG_COUNT
	.align		4
        /*0060*/ 	.byte	0x03, 0x1b
        /*0062*/ 	.short	0x00ff


	//----- nvinfo : EIATTR_NUM_BARRIERS
	.align		4
        /*0064*/ 	.byte	0x02, 0x4c
        /*0066*/ 	.byte	0x01
	.zero		1


	//----- nvinfo : EIATTR_MERCURY_ISA_VERSION
	.align		4
        /*0068*/ 	.byte	0x03, 0x5f
        /*006a*/ 	.short	0x0101


	//----- nvinfo : EIATTR_COOP_GROUP_MASK_REGIDS
	.align		4
        /*006c*/ 	.byte	0x04, 0x29
        /*006e*/ 	.short	(.L_67 - .L_66)


	//   ....[0]....
.L_66:
        /*0070*/ 	.word	0xffffffff


	//   ....[1]....
        /*0074*/ 	.word	0xffffffff


	//   ....[2]....
        /*0078*/ 	.word	0xffffffff


	//   ....[3]....
        /*007c*/ 	.word	0xffffffff


	//   ....[4]....
        /*0080*/ 	.word	0xffffffff


	//   ....[5]....
        /*0084*/ 	.word	0xffffffff


	//   ....[6]....
        /*0088*/ 	.word	0xffffffff


	//   ....[7]....
        /*008c*/ 	.word	0xffffffff


	//   ....[8]....
        /*0090*/ 	.word	0xffffffff


	//   ....[9]....
        /*0094*/ 	.word	0xffffffff


	//   ....[10]....
        /*0098*/ 	.word	0xffffffff


	//   ....[11]....
        /*009c*/ 	.word	0xffffffff


	//   ....[12]....
        /*00a0*/ 	.word	0xffffffff


	//   ....[13]....
        /*00a4*/ 	.word	0xffffffff


	//   ....[14]....
        /*00a8*/ 	.word	0xffffffff


	//   ....[15]....
        /*00ac*/ 	.word	0xffffffff


	//   ....[16]....
        /*00b0*/ 	.word	0xffffffff


	//   ....[17]....
        /*00b4*/ 	.word	0xffffffff


	//   ....[18]....
        /*00b8*/ 	.word	0xffffffff


	//   ....[19]....
        /*00bc*/ 	.word	0xffffffff


	//   ....[20]....
        /*00c0*/ 	.word	0xffffffff


	//   ....[21]....
        /*00c4*/ 	.word	0xffffffff


	//   ....[22]....
        /*00c8*/ 	.word	0xffffffff


	//   ....[23]....
        /*00cc*/ 	.word	0xffffffff


	//   ....[24]....
        /*00d0*/ 	.word	0xffffffff


	//   ....[25]....
        /*00d4*/ 	.word	0xffffffff


	//   ....[26]....
        /*00d8*/ 	.word	0xffffffff


	//   ....[27]....
        /*00dc*/ 	.word	0xffffffff


	//   ....[28]....
        /*00e0*/ 	.word	0xffffffff


	//   ....[29]....
        /*00e4*/ 	.word	0xffffffff


	//   ....[30]....
        /*00e8*/ 	.word	0xffffffff


	//   ....[31]....
        /*00ec*/ 	.word	0xffffffff


	//   ....[32]....
        /*00f0*/ 	.word	0xffffffff


	//   ....[33]....
        /*00f4*/ 	.word	0xffffffff


	//   ....[34]....
        /*00f8*/ 	.word	0xffffffff


	//   ....[35]....
        /*00fc*/ 	.word	0xffffffff


	//   ....[36]....
        /*0100*/ 	.word	0xffffffff


	//   ....[37]....
        /*0104*/ 	.word	0xffffffff


	//   ....[38]....
        /*0108*/ 	.word	0xffffffff


	//   ....[39]....
        /*010c*/ 	.word	0xffffffff


	//   ....[40]....
        /*0110*/ 	.word	0xffffffff


	//----- nvinfo : EIATTR_COOP_GROUP_INSTR_OFFSETS
	.align		4
.L_67:
        /*0114*/ 	.byte	0x04, 0x28
        /*0116*/ 	.short	(.L_69 - .L_68)


	//   ....[0]....
.L_68:
        /*0118*/ 	.word	0x00000980


	//   ....[1]....
        /*011c*/ 	.word	0x000009f0


	//   ....[2]....
        /*0120*/ 	.word	0x00000a60


	//   ....[3]....
        /*0124*/ 	.word	0x00000ad0


	//   ....[4]....
        /*0128*/ 	.word	0x00000b40


	//   ....[5]....
        /*012c*/ 	.word	0x00000ca0


	//   ....[6]....
        /*0130*/ 	.word	0x00000d10


	//   ....[7]....
        /*0134*/ 	.word	0x00000d80


	//   ....[8]....
        /*0138*/ 	.word	0x00000df0


	//   ....[9]....
        /*013c*/ 	.word	0x00000e60


	//   ....[10]....
        /*0140*/ 	.word	0x00000f90


	//   ....[11]....
        /*0144*/ 	.word	0x00001000


	//   ....[12]....
        /*0148*/ 	.word	0x00001070


	//   ....[13]....
        /*014c*/ 	.word	0x000010e0


	//   ....[14]....
        /*0150*/ 	.word	0x00001150


	//   ....[15]....
        /*0154*/ 	.word	0x00001280


	//   ....[16]....
        /*0158*/ 	.word	0x000012f0


	//   ....[17]....
        /*015c*/ 	.word	0x00001360


	//   ....[18]....
        /*0160*/ 	.word	0x000013d0


	//   ....[19]....
        /*0164*/ 	.word	0x00001440


	//   ....[20]....
        /*0168*/ 	.word	0x00001570


	//   ....[21]....
        /*016c*/ 	.word	0x000015e0


	//   ....[22]....
        /*0170*/ 	.word	0x00001650


	//   ....[23]....
        /*0174*/ 	.word	0x000016c0


	//   ....[24]....
        /*0178*/ 	.word	0x00001730


	//   ....[25]....
        /*017c*/ 	.word	0x00001880


	//   ....[26]....
        /*0180*/ 	.word	0x000018f0


	//   ....[27]....
        /*0184*/ 	.word	0x00001960


	//   ....[28]....
        /*0188*/ 	.word	0x000019d0


	//   ....[29]....
        /*018c*/ 	.word	0x00001a40


	//   ....[30]....
        /*0190*/ 	.word	0x00001b50


	//   ....[31]....
        /*0194*/ 	.word	0x00001bb0


	//   ....[32]....
        /*0198*/ 	.word	0x00001c20


	//   ....[33]....
        /*019c*/ 	.word	0x00001c90


	//   ....[34]....
        /*01a0*/ 	.word	0x00001d00


	//   ....[35]....
        /*01a4*/ 	.word	0x00001e10


	//   ....[36]....
        /*01a8*/ 	.word	0x00001e80


	//   ....[37]....
        /*01ac*/ 	.word	0x00001ef0


	//   ....[38]....
        /*01b0*/ 	.word	0x00001f60


	//   ....[39]....
        /*01b4*/ 	.word	0x00001fd0


	//   ....[40]....
        /*01b8*/ 	.word	0x00002070


	//----- nvinfo : EIATTR_VRC_CTA_INIT_COUNT
	.align		4
.L_69:
        /*01bc*/ 	.byte	0x02, 0x4a
	.zero		1
	.zero		1


	//----- nvinfo : EIATTR_EXIT_INSTR_OFFSETS
	.align		4
        /*01c0*/ 	.byte	0x04, 0x1c
        /*01c2*/ 	.short	(.L_71 - .L_70)


	//   ....[0]....
.L_70:
        /*01c4*/ 	.word	0x00002080


	//   ....[1]....
        /*01c8*/ 	.word	0x00002140


	//----- nvinfo : EIATTR_MAX_THREADS
	.align		4
.L_71:
        /*01cc*/ 	.byte	0x04, 0x05
        /*01ce*/ 	.short	(.L_73 - .L_72)
.L_72:
        /*01d0*/ 	.word	0x00000100
        /*01d4*/ 	.word	0x00000001
        /*01d8*/ 	.word	0x00000001


	//----- nvinfo : EIATTR_CBANK_PARAM_SIZE
	.align		4
.L_73:
        /*01dc*/ 	.byte	0x03, 0x19
        /*01de*/ 	.short	0x0028


	//----- nvinfo : EIATTR_PARAM_CBANK
	.align		4
        /*01e0*/ 	.byte	0x04, 0x0a
        /*01e2*/ 	.short	(.L_75 - .L_74)
	.align		4
.L_74:
        /*01e4*/ 	.word	index@(.nv.constant0.fused_gemm_bn_relu_max_v3_kernel)
        /*01e8*/ 	.short	0x0380
        /*01ea*/ 	.short	0x0028


	//----- nvinfo : EIATTR_SW_WAR
	.align		4
.L_75:
        /*01ec*/ 	.byte	0x04, 0x36
        /*01ee*/ 	.short	(.L_77 - .L_76)
.L_76:
        /*01f0*/ 	.word	0x00000008
.L_77:


//--------------------- .nv.info.fused_gemm_bn_relu_max_v2_kernel --------------------------
	.section	.nv.info.fused_gemm_bn_relu_max_v2_kernel,"",@"SHT_CUDA_INFO"
	.sectionflags	@""
	.align	4


	//----- nvinfo : EIATTR_CUDA_API_VERSION
	.align		4
        /*0000*/ 	.byte	0x04, 0x37
        /*0002*/ 	.short	(.L_79 - .L_78)
.L_78:
        /*0004*/ 	.word	0x00000082


	//----- nvinfo : EIATTR_KPARAM_INFO
	.align		4
.L_79:
        /*0008*/ 	.byte	0x04, 0x17
        /*000a*/ 	.short	(.L_81 - .L_80)
.L_80:
        /*000c*/ 	.word	0x00000000
        /*0010*/ 	.short	0x0004
        /*0012*/ 	.short	0x0020
        /*0014*/ 	.byte	0x00, 0xf5, 0x21, 0x00


	//----- nvinfo : EIATTR_KPARAM_INFO
	.align		4
.L_81:
        /*0018*/ 	.byte	0x04, 0x17
        /*001a*/ 	.short	(.L_83 - .L_82)
.L_82:
        /*001c*/ 	.word	0x00000000
        /*0020*/ 	.short	0x0003
        /*0022*/ 	.short	0x0018
        /*0024*/ 	.byte	0x00, 0xf5, 0x21, 0x00


	//----- nvinfo : EIATTR_KPARAM_INFO
	.align		4
.L_83:
        /*0028*/ 	.byte	0x04, 0x17
        /*002a*/ 	.short	(.L_85 - .L_84)
.L_84:
        /*002c*/ 	.word	0x00000000
        /*0030*/ 	.short	0x0002
        /*0032*/ 	.short	0x0010
        /*0034*/ 	.byte	0x00, 0xf5, 0x21, 0x00


	//----- nvinfo : EIATTR_KPARAM_INFO
	.align		4
.L_85:
        /*0038*/ 	.byte	0x04, 0x17
        /*003a*/ 	.short	(.L_87 - .L_86)
.L_86:
        /*003c*/ 	.word	0x00000000
        /*0040*/ 	.short	0x0001
        /*0042*/ 	.short	0x0008
        /*0044*/ 	.byte	0x00, 0xf5, 0x21, 0x00


	//----- nvinfo : EIATTR_KPARAM_INFO
	.align		4
.L_87:
        /*0048*/ 	.byte	0x04, 0x17
        /*004a*/ 	.short	(.L_89 - .L_88)
.L_88:
        /*004c*/ 	.word	0x00000000
        /*0050*/ 	.short	0x0000
        /*0052*/ 	.short	0x0000
        /*0054*/ 	.byte	0x00, 0xf5, 0x21, 0x00


	//----- nvinfo : EIATTR_SPARSE_MMA_MASK
	.align		4
.L_89:
        /*0058*/ 	.byte	0x03, 0x50
        /*005a*/ 	.short	0x0000


	//----- nvinfo : EIATTR_WMMA_USED
	.align		4
        /*005c*/ 	.byte	0x01, 0x2b
	.zero		2


	//----- nvinfo : EIATTR_MAXREG_COUNT
	.align		4
        /*0060*/ 	.byte	0x03, 0x1b
        /*0062*/ 	.short	0x00ff


	//----- nvinfo : EIATTR_NUM_BARRIERS
	.align		4
        /*0064*/ 	.byte	0x02, 0x4c
        /*0066*/ 	.byte	0x01
	.zero		1


	//----- nvinfo : EIATTR_MERCURY_ISA_VERSION
	.align		4
        /*0068*/ 	.byte	0x03, 0x5f
        /*006a*/ 	.short	0x0101


	//----- nvinfo : EIATTR_COOP_GROUP_MASK_REGIDS
	.align		4
        /*006c*/ 	.byte	0x04, 0x29
        /*006e*/ 	.short	(.L_91 - .L_90)


	//   ....[0]....
.L_90:
        /*0070*/ 	.word	0xffffffff


	//   ....[1]....
        /*0074*/ 	.word	0xffffffff


	//   ....[2]....
        /*0078*/ 	.word	0xffffffff


	//   ....[3]....
        /*007c*/ 	.word	0xffffffff


	//   ....[4]....
        /*0080*/ 	.word	0xffffffff


	//   ....[5]....
        /*0084*/ 	.word	0xffffffff


	//   ....[6]....
        /*0088*/ 	.word	0xffffffff


	//   ....[7]....
        /*008c*/ 	.word	0xffffffff


	//   ....[8]....
        /*0090*/ 	.word	0xffffffff


	//   ....[9]....
        /*0094*/ 	.word	0xffffffff


	//   ....[10]....
        /*0098*/ 	.word	0xffffffff


	//   ....[11]....
        /*009c*/ 	.word	0xffffffff


	//   ....[12]....
        /*00a0*/ 	.word	0xffffffff


	//   ....[13]....
        /*00a4*/ 	.word	0xffffffff


	//   ....[14]....
        /*00a8*/ 	.word	0xffffffff


	//   ....[15]....
        /*00ac*/ 	.word	0xffffffff


	//   ....[16]....
        /*00b0*/ 	.word	0xffffffff


	//   ....[17]....
        /*00b4*/ 	.word	0xffffffff


	//   ....[18]....
        /*00b8*/ 	.word	0xffffffff


	//   ....[19]....
        /*00bc*/ 	.word	0xffffffff


	//   ....[20]....
        /*00c0*/ 	.word	0xffffffff


	//   ....[21]....
        /*00c4*/ 	.word	0xffffffff


	//   ....[22]....
        /*00c8*/ 	.word	0xffffffff


	//   ....[23]....
        /*00cc*/ 	.word	0xffffffff


	//   ....[24]....
        /*00d0*/ 	.word	0xffffffff


	//   ....[25]....
        /*00d4*/ 	.word	0xffffffff


	//   ....[26]....
        /*00d8*/ 	.word	0xffffffff


	//   ....[27]....
        /*00dc*/ 	.word	0xffffffff


	//   ....[28]....
        /*00e0*/ 	.word	0xffffffff


	//   ....[29]....
        /*00e4*/ 	.word	0xffffffff


	//   ....[30]....
        /*00e8*/ 	.word	0xffffffff


	//   ....[31]....
        /*00ec*/ 	.word	0xffffffff


	//   ....[32]....
        /*00f0*/ 	.word	0xffffffff


	//   ....[33]....
        /*00f4*/ 	.word	0xffffffff


	//   ....[34]....
        /*00f8*/ 	.word	0xffffffff


	//   ....[35]....
        /*00fc*/ 	.word	0xffffffff


	//   ....[36]....
        /*0100*/ 	.word	0xffffffff


	//   ....[37]....
        /*0104*/ 	.word	0xffffffff


	//   ....[38]....
        /*0108*/ 	.word	0xffffffff


	//   ....[39]....
        /*010c*/ 	.word	0xffffffff


	//   ....[40]....
        /*0110*/ 	.word	0xffffffff


	//----- nvinfo : EIATTR_COOP_GROUP_INSTR_OFFSETS
	.align		4
.L_91:
        /*0114*/ 	.byte	0x04, 0x28
        /*0116*/ 	.short	(.L_93 - .L_92)


	//   ....[0]....
.L_92:
        /*0118*/ 	.word	0x00000980


	//   ....[1]....
        /*011c*/ 	.word	0x000009f0


	//   ....[2]....
        /*0120*/ 	.word	0x00000a60


	//   ....[3]....
        /*0124*/ 	.word	0x00000ad0


	//   ....[4]....
        /*0128*/ 	.word	0x00000b40


	//   ....[5]....
        /*012c*/ 	.word	0x00000ca0


	//   ....[6]....
        /*0130*/ 	.word	0x00000d10


	//   ....[7]....
        /*0134*/ 	.word	0x00000d80


	//   ....[8]....
        /*0138*/ 	.word	0x00000df0


	//   ....[9]....
        /*013c*/ 	.word	0x00000e60


	//   ....[10]....
        /*0140*/ 	.word	0x00000f90


	//   ....[11]....
        /*0144*/ 	.word	0x00001000


	//   ....[12]....
        /*0148*/ 	.word	0x00001070


	//   ....[13]....
        /*014c*/ 	.word	0x000010e0


	//   ....[14]....
        /*0150*/ 	.word	0x00001150


	//   ....[15]....
        /*0154*/ 	.word	0x00001280


	//   ....[16]....
        /*0158*/ 	.word	0x000012f0


	//   ....[17]....
        /*015c*/ 	.word	0x00001360


	//   ....[18]....
        /*0160*/ 	.word	0x000013d0


	//   ....[19]....
        /*0164*/ 	.word	0x00001440


	//   ....[20]....
        /*0168*/ 	.word	0x00001570


	//   ....[21]....
        /*016c*/ 	.word	0x000015e0


	//   ....[22]....
        /*0170*/ 	.word	0x00001650


	//   ....[23]....
        /*0174*/ 	.word	0x000016c0


	//   ....[24]....
        /*0178*/ 	.word	0x00001730


	//   ....[25]....
        /*017c*/ 	.word	0x00001880


	//   ....[26]....
        /*0180*/ 	.word	0x000018f0


	//   ....[27]....
        /*0184*/ 	.word	0x00001960


	//   ....[28]....
        /*0188*/ 	.word	0x000019d0


	//   ....[29]....
        /*018c*/ 	.word	0x00001a40


	//   ....[30]....
        /*0190*/ 	.word	0x00001b50


	//   ....[31]....
        /*0194*/ 	.word	0x00001bb0


	//   ....[32]....
        /*0198*/ 	.word	0x00001c20


	//   ....[33]....
        /*019c*/ 	.word	0x00001c90


	//   ....[34]....
        /*01a0*/ 	.word	0x00001d00


	//   ....[35]....
        /*01a4*/ 	.word	0x00001e10


	//   ....[36]....
        /*01a8*/ 	.word	0x00001e80


	//   ....[37]....
        /*01ac*/ 	.word	0x00001ef0


	//   ....[38]....
        /*01b0*/ 	.word	0x00001f60


	//   ....[39]....
        /*01b4*/ 	.word	0x00001fd0


	//   ....[40]....
        /*01b8*/ 	.word	0x00002070


	//----- nvinfo : EIATTR_VRC_CTA_INIT_COUNT
	.align		4
.L_93:
        /*01bc*/ 	.byte	0x02, 0x4a
	.zero		1
	.zero		1


	//----- nvinfo : EIATTR_EXIT_INSTR_OFFSETS
	.align		4
        /*01c0*/ 	.byte	0x04, 0x1c
        /*01c2*/ 	.short	(.L_95 - .L_94)


	//   ....[0]....
.L_94:
        /*01c4*/ 	.word	0x00002080


	//   ....[1]....
        /*01c8*/ 	.word	0x00002140


	//----- nvinfo : EIATTR_MAX_THREADS
	.align		4
.L_95:
        /*01cc*/ 	.byte	0x04, 0x05
        /*01ce*/ 	.short	(.L_97 - .L_96)
.L_96:
        /*01d0*/ 	.word	0x00000100
        /*01d4*/ 	.word	0x00000001
        /*01d8*/ 	.word	0x00000001


	//----- nvinfo : EIATTR_CBANK_PARAM_SIZE
	.align		4
.L_97:
        /*01dc*/ 	.byte	0x03, 0x19
        /*01de*/ 	.short	0x0028


	//----- nvinfo : EIATTR_PARAM_CBANK
	.align		4
        /*01e0*/ 	.byte	0x04, 0x0a
        /*01e2*/ 	.short	(.L_99 - .L_98)
	.align		4
.L_98:
        /*01e4*/ 	.word	index@(.nv.constant0.fused_gemm_bn_relu_max_v2_kernel)
        /*01e8*/ 	.short	0x0380
        /*01ea*/ 	.short	0x0028


	//----- nvinfo : EIATTR_SW_WAR
	.align		4
.L_99:
        /*01ec*/ 	.byte	0x04, 0x36
        /*01ee*/ 	.short	(.L_101 - .L_100)
.L_100:
        /*01f0*/ 	.word	0x00000008
.L_101:


//--------------------- .nv.info.fused_gemm_bn_relu_max_kernel --------------------------
	.section	.nv.info.fused_gemm_bn_relu_max_kernel,"",@"SHT_CUDA_INFO"
	.sectionflags	@""
	.align	4


	//----- nvinfo : EIATTR_CUDA_API_VERSION
	.align		4
        /*0000*/ 	.byte	0x04, 0x37
        /*0002*/ 	.short	(.L_103 - .L_102)
.L_102:
        /*0004*/ 	.word	0x00000082


	//----- nvinfo : EIATTR_KPARAM_INFO
	.align		4
.L_103:
        /*0008*/ 	.byte	0x04, 0x17
        /*000a*/ 	.short	(.L_105 - .L_104)
.L_104:
        /*000c*/ 	.word	0x00000000
        /*0010*/ 	.short	0x0004
        /*0012*/ 	.short	0x0020
        /*0014*/ 	.byte	0x00, 0xf5, 0x21, 0x00


	//----- nvinfo : EIATTR_KPARAM_INFO
	.align		4
.L_105:
        /*0018*/ 	.byte	0x04, 0x17
        /*001a*/ 	.short	(.L_107 - .L_106)
.L_106:
        /*001c*/ 	.word	0x00000000
        /*0020*/ 	.short	0x0003
        /*0022*/ 	.short	0x0018
        /*0024*/ 	.byte	0x00, 0xf5, 0x21, 0x00


	//----- nvinfo : EIATTR_KPARAM_INFO
	.align		4
.L_107:
        /*0028*/ 	.byte	0x04, 0x17
        /*002a*/ 	.short	(.L_109 - .L_108)
.L_108:
        /*002c*/ 	.word	0x00000000
        /*0030*/ 	.short	0x0002
        /*0032*/ 	.short	0x0010
        /*0034*/ 	.byte	0x00, 0xf5, 0x21, 0x00


	//----- nvinfo : EIATTR_KPARAM_INFO
	.align		4
.L_109:
        /*0038*/ 	.byte	0x04, 0x17
        /*003a*/ 	.short	(.L_111 - .L_110)
.L_110:
        /*003c*/ 	.word	0x00000000
        /*0040*/ 	.short	0x0001
        /*0042*/ 	.short	0x0008
        /*0044*/ 	.byte	0x00, 0xf5, 0x21, 0x00


	//----- nvinfo : EIATTR_KPARAM_INFO
	.align		4
.L_111:
        /*0048*/ 	.byte	0x04, 0x17
        /*004a*/ 	.short	(.L_113 - .L_112)
.L_112:
        /*004c*/ 	.word	0x00000000
        /*0050*/ 	.short	0x0000
        /*0052*/ 	.short	0x0000
        /*0054*/ 	.byte	0x00, 0xf5, 0x21, 0x00


	//----- nvinfo : EIATTR_SPARSE_MMA_MASK
	.align		4
.L_113:
        /*0058*/ 	.byte	0x03, 0x50
        /*005a*/ 	.short	0x0000


	//----- nvinfo : EIATTR_WMMA_USED
	.align		4
        /*005c*/ 	.byte	0x01, 0x2b
	.zero		2


	//----- nvinfo : EIATTR_MAXREG_COUNT
	.align		4
        /*0060*/ 	.byte	0x03, 0x1b
        /*0062*/ 	.short	0x00ff


	//----- nvinfo : EIATTR_NUM_BARRIERS
	.align		4
        /*0064*/ 	.byte	0x02, 0x4c
        /*0066*/ 	.byte	0x01
	.zero		1


	//----- nvinfo : EIATTR_MERCURY_ISA_VERSION
	.align		4
        /*0068*/ 	.byte	0x03, 0x5f
        /*006a*/ 	.short	0x0101


	//----- nvinfo : EIATTR_COOP_GROUP_MASK_REGIDS
	.align		4
        /*006c*/ 	.byte	0x04, 0x29
        /*006e*/ 	.short	(.L_115 - .L_114)


	//   ....[0]....
.L_114:
        /*0070*/ 	.word	0xffffffff


	//   ....[1]....
        /*0074*/ 	.word	0xffffffff


	//   ....[2]....
        /*0078*/ 	.word	0xffffffff


	//   ....[3]....
        /*007c*/ 	.word	0xffffffff


	//   ....[4]....
        /*0080*/ 	.word	0xffffffff


	//   ....[5]....
        /*0084*/ 	.word	0xffffffff


	//   ....[6]....
        /*0088*/ 	.word	0xffffffff


	//   ....[7]....
        /*008c*/ 	.word	0xffffffff


	//   ....[8]....
        /*0090*/ 	.word	0xffffffff


	//   ....[9]....
        /*0094*/ 	.word	0xffffffff


	//   ....[10]....
        /*0098*/ 	.word	0xffffffff


	//   ....[11]....
        /*009c*/ 	.word	0xffffffff


	//   ....[12]....
        /*00a0*/ 	.word	0xffffffff


	//   ....[13]....
        /*00a4*/ 	.word	0xffffffff


	//   ....[14]....
        /*00a8*/ 	.word	0xffffffff


	//   ....[15]....
        /*00ac*/ 	.word	0xffffffff


	//   ....[16]....
        /*00b0*/ 	.word	0xffffffff


	//   ....[17]....
        /*00b4*/ 	.word	0xffffffff


	//   ....[18]....
        /*00b8*/ 	.word	0xffffffff


	//   ....[19]....
        /*00bc*/ 	.word	0xffffffff


	//   ....[20]....
        /*00c0*/ 	.word	0xffffffff


	//   ....[21]....
        /*00c4*/ 	.word	0xffffffff


	//   ....[22]....
        /*00c8*/ 	.word	0xffffffff


	//   ....[23]....
        /*00cc*/ 	.word	0xffffffff


	//   ....[24]....
        /*00d0*/ 	.word	0xffffffff


	//   ....[25]....
        /*00d4*/ 	.word	0xffffffff


	//   ....[26]....
        /*00d8*/ 	.word	0xffffffff


	//   ....[27]....
        /*00dc*/ 	.word	0xffffffff


	//   ....[28]....
        /*00e0*/ 	.word	0xffffffff


	//   ....[29]....
        /*00e4*/ 	.word	0xffffffff


	//   ....[30]....
        /*00e8*/ 	.word	0xffffffff


	//   ....[31]....
        /*00ec*/ 	.word	0xffffffff


	//   ....[32]....
        /*00f0*/ 	.word	0xffffffff


	//   ....[33]....
        /*00f4*/ 	.word	0xffffffff


	//   ....[34]....
        /*00f8*/ 	.word	0xffffffff


	//   ....[35]....
        /*00fc*/ 	.word	0xffffffff


	//   ....[36]....
        /*0100*/ 	.word	0xffffffff


	//   ....[37]....
        /*0104*/ 	.word	0xffffffff


	//   ....[38]....
        /*0108*/ 	.word	0xffffffff


	//   ....[39]....
        /*010c*/ 	.word	0xffffffff


	//----- nvinfo : EIATTR_COOP_GROUP_INSTR_OFFSETS
	.align		4
.L_115:
        /*0110*/ 	.byte	0x04, 0x28
        /*0112*/ 	.short	(.L_117 - .L_116)


	//   ....[0]....
.L_116:
        /*0114*/ 	.word	0x00000a90


	//   ....[1]....
        /*0118*/ 	.word	0x00000b10


	//   ....[2]....
        /*011c*/ 	.word	0x00000be0


	//   ....[3]....
        /*0120*/ 	.word	0x00000c00


	//   ....[4]....
        /*0124*/ 	.word	0x00000c80


	//   ....[5]....
        /*0128*/ 	.word	0x00000d50


	//   ....[6]....
        /*012c*/ 	.word	0x00000e20


	//   ....[7]....
        /*0130*/ 	.word	0x00000f40


	//   ....[8]....
        /*0134*/ 	.word	0x00000f70


	//   ....[9]....
        /*0138*/ 	.word	0x00000fa0


	//   ....[10]....
        /*013c*/ 	.word	0x00001060


	//   ....[11]....
        /*0140*/ 	.word	0x00001090


	//   ....[12]....
        /*0144*/ 	.word	0x000010d0


	//   ....[13]....
        /*0148*/ 	.word	0x00001140


	//   ....[14]....
        /*014c*/ 	.word	0x00001240


	//   ....[15]....
        /*0150*/ 	.word	0x00001270


	//   ....[16]....
        /*0154*/ 	.word	0x000012a0


	//   ....[17]....
        /*0158*/ 	.word	0x00001330


	//   ....[18]....
        /*015c*/ 	.word	0x000013e0


	//   ....[19]....
        /*0160*/ 	.word	0x00001440


	//   ....[20]....
        /*0164*/ 	.word	0x00001460


	//   ....[21]....
        /*0168*/ 	.word	0x000014f0


	//   ....[22]....
        /*016c*/ 	.word	0x00001560


	//   ....[23]....
        /*0170*/ 	.word	0x00001610


	//   ....[24]....
        /*0174*/ 	.word	0x00001650


	//   ....[25]....
        /*0178*/ 	.word	0x00001680


	//   ....[26]....
        /*017c*/ 	.word	0x00001720


	//   ....[27]....
        /*0180*/ 	.word	0x00001750


	//   ....[28]....
        /*0184*/ 	.word	0x00001820


	//   ....[29]....
        /*0188*/ 	.word	0x00001900


	//   ....[30]....
        /*018c*/ 	.word	0x00001930


	//   ....[31]....
        /*0190*/ 	.word	0x00001970


	//   ....[32]....
        /*0194*/ 	.word	0x00001a30


	//   ....[33]....
        /*0198*/ 	.word	0x00001ad0


	//   ....[34]....
        /*019c*/ 	.word	0x00001b00


	//   ....[35]....
        /*01a0*/ 	.word	0x00001b40


	//   ....[36]....
        /*01a4*/ 	.word	0x00001c30


	//   ....[37]....
        /*01a8*/ 	.word	0x00001c60


	//   ....[38]....
        /*01ac*/ 	.word	0x00001ca0


	//   ....[39]....
        /*01b0*/ 	.word	0x00001dc0


	//----- nvinfo : EIATTR_VRC_CTA_INIT_COUNT
	.align		4
.L_117:
        /*01b4*/ 	.byte	0x02, 0x4a
	.zero		1
	.zero		1


	//----- nvinfo : EIATTR_EXIT_INSTR_OFFSETS
	.align		4
        /*01b8*/ 	.byte	0x04, 0x1c
        /*01ba*/ 	.short	(.L_119 - .L_118)


	//   ....[0]....
.L_118:
        /*01bc*/ 	.word	0x00002030


	//   ....[1]....
        /*01c0*/ 	.word	0x00002070


	//----- nvinfo : EIATTR_MAX_THREADS
	.align		4
.L_119:
        /*01c4*/ 	.byte	0x04, 0x05
        /*01c6*/ 	.short	(.L_121 - .L_120)
.L_120:
        /*01c8*/ 	.word	0x00000100
        /*01cc*/ 	.word	0x00000001
        /*01d0*/ 	.word	0x00000001


	//----- nvinfo : EIATTR_CBANK_PARAM_SIZE
	.align		4
.L_121:
        /*01d4*/ 	.byte	0x03, 0x19
        /*01d6*/ 	.short	0x0028


	//----- nvinfo : EIATTR_PARAM_CBANK
	.align		4
        /*01d8*/ 	.byte	0x04, 0x0a
        /*01da*/ 	.short	(.L_123 - .L_122)
	.align		4
.L_122:
        /*01dc*/ 	.word	index@(.nv.constant0.fused_gemm_bn_relu_max_kernel)
        /*01e0*/ 	.short	0x0380
        /*01e2*/ 	.short	0x0028


	//----- nvinfo : EIATTR_SW_WAR
	.align		4
.L_123:
        /*01e4*/ 	.byte	0x04, 0x36
        /*01e6*/ 	.short	(.L_125 - .L_124)
.L_124:
        /*01e8*/ 	.word	0x00000008
.L_125:


//--------------------- .nv.info.fused_gemm2_kernel --------------------------
	.section	.nv.info.fused_gemm2_kernel,"",@"SHT_CUDA_INFO"
	.sectionflags	@""
	.align	4


	//----- nvinfo : EIATTR_CUDA_API_VERSION
	.align		4
        /*0000*/ 	.byte	0x04, 0x37
        /*0002*/ 	.short	(.L_127 - .L_126)
.L_126:
        /*0004*/ 	.word	0x00000082


	//----- nvinfo : EIATTR_KPARAM_INFO
	.align		4
.L_127:
        /*0008*/ 	.byte	0x04, 0x17
        /*000a*/ 	.short	(.L_129 - .L_128)
.L_128:
        /*000c*/ 	.word	0x00000000
        /*0010*/ 	.short	0x0004
        /*0012*/ 	.short	0x0020
        /*0014*/ 	.byte	0x00, 0xf5, 0x21, 0x00


	//----- nvinfo : EIATTR_KPARAM_INFO
	.align		4
.L_129:
        /*0018*/ 	.byte	0x04, 0x17
        /*001a*/ 	.short	(.L_131 - .L_130)
.L_130:
        /*001c*/ 	.word	0x00000000
        /*0020*/ 	.short	0x0003
        /*0022*/ 	.short	0x0018
        /*0024*/ 	.byte	0x00, 0xf5, 0x21, 0x00


	//----- nvinfo : EIATTR_KPARAM_INFO
	.align		4
.L_131:
        /*0028*/ 	.byte	0x04, 0x17
        /*002a*/ 	.short	(.L_133 - .L_132)
.L_132:
        /*002c*/ 	.word	0x00000000
        /*0030*/ 	.short	0x0002
        /*0032*/ 	.short	0x0010
        /*0034*/ 	.byte	0x00, 0xf5, 0x21, 0x00


	//----- nvinfo : EIATTR_KPARAM_INFO
	.align		4
.L_133:
        /*0038*/ 	.byte	0x04, 0x17
        /*003a*/ 	.short	(.L_135 - .L_134)
.L_134:
        /*003c*/ 	.word	0x00000000
        /*0040*/ 	.short	0x0001
        /*0042*/ 	.short	0x0008
        /*0044*/ 	.byte	0x00, 0xf5, 0x21, 0x00


	//----- nvinfo : EIATTR_KPARAM_INFO
	.align		4
.L_135:
        /*0048*/ 	.byte	0x04, 0x17
        /*004a*/ 	.short	(.L_137 - .L_136)
.L_136:
        /*004c*/ 	.word	0x00000000
        /*0050*/ 	.short	0x0000
        /*0052*/ 	.short	0x0000
        /*0054*/ 	.byte	0x00, 0xf5, 0x21, 0x00


	//----- nvinfo : EIATTR_SPARSE_MMA_MASK
	.align		4
.L_137:
        /*0058*/ 	.byte	0x03, 0x50
        /*005a*/ 	.short	0x0000


	//----- nvinfo : EIATTR_WMMA_USED
	.align		4
        /*005c*/ 	.byte	0x01, 0x2b
	.zero		2


	//----- nvinfo : EIATTR_MAXREG_COUNT
	.align		4
        /*0060*/ 	.byte	0x03, 0x1b
        /*0062*/ 	.short	0x00ff


	//----- nvinfo : EIATTR_NUM_BARRIERS
	.align		4
        /*0064*/ 	.byte	0x02, 0x4c
        /*0066*/ 	.byte	0x01
	.zero		1


	//----- nvinfo : EIATTR_MERCURY_ISA_VERSION
	.align		4
        /*0068*/ 	.byte	0x03, 0x5f
        /*006a*/ 	.short	0x0101


	//----- nvinfo : EIATTR_VRC_CTA_INIT_COUNT
	.align		4
        /*006c*/ 	.byte	0x02, 0x4a
	.zero		1
	.zero		1


	//----- nvinfo : EIATTR_EXIT_INSTR_OFFSETS
	.align		4
        /*0070*/ 	.byte	0x04, 0x1c
        /*0072*/ 	.short	(.L_139 - .L_138)


	//   ....[0]....
.L_138:
        /*0074*/ 	.word	0x000008c0


	//----- nvinfo : EIATTR_MAX_THREADS
	.align		4
.L_139:
        /*0078*/ 	.byte	0x04, 0x05
        /*007a*/ 	.short	(.L_141 - .L_140)
.L_140:
        /*007c*/ 	.word	0x00000100
        /*0080*/ 	.word	0x00000001
        /*0084*/ 	.word	0x00000001


	//----- nvinfo : EIATTR_CBANK_PARAM_SIZE
	.align		4
.L_141:
        /*0088*/ 	.byte	0x03, 0x19
        /*008a*/ 	.short	0x0028


	//----- nvinfo : EIATTR_PARAM_CBANK
	.align		4
        /*008c*/ 	.byte	0x04, 0x0a
        /*008e*/ 	.short	(.L_143 - .L_142)
	.align		4
.L_142:
        /*0090*/ 	.word	index@(.nv.constant0.fused_gemm2_kernel)
        /*0094*/ 	.short	0x0380
        /*0096*/ 	.short	0x0028


	//----- nvinfo : EIATTR_SW_WAR
	.align		4
.L_143:
        /*0098*/ 	.byte	0x04, 0x36
        /*009a*/ 	.short	(.L_145 - .L_144)
.L_144:
        /*009c*/ 	.word	0x00000008
.L_145:


//--------------------- .nv.info.fused_gemm_bn_relu_max_tile_v3_kernel --------------------------
	.section	.nv.info.fused_gemm_bn_relu_max_tile_v3_kernel,"",@"SHT_CUDA_INFO"
	.sectionflags	@""
	.align	4


	//----- nvinfo : EIATTR_CUDA_API_VERSION
	.align		4
        /*0000*/ 	.byte	0x04, 0x37
        /*0002*/ 	.short	(.L_147 - .L_146)
.L_146:
        /*0004*/ 	.word	0x00000082


	//----- nvinfo : EIATTR_KPARAM_INFO
	.align		4
.L_147:
        /*0008*/ 	.byte	0x04, 0x17
        /*000a*/ 	.short	(.L_149 - .L_148)
.L_148:
        /*000c*/ 	.word	0x00000000
        /*0010*/ 	.short	0x0004
        /*0012*/ 	.short	0x0020
        /*0014*/ 	.byte	0x00, 0xf5, 0x21, 0x00


	//----- nvinfo : EIATTR_KPARAM_INFO
	.align		4
.L_149:
        /*0018*/ 	.byte	0x04, 0x17
        /*001a*/ 	.short	(.L_151 - .L_150)
.L_150:
        /*001c*/ 	.word	0x00000000
        /*0020*/ 	.short	0x0003
        /*0022*/ 	.short	0x0018
        /*0024*/ 	.byte	0x00, 0xf5, 0x21, 0x00


	//----- nvinfo : EIATTR_KPARAM_INFO
	.align		4
.L_151:
        /*0028*/ 	.byte	0x04, 0x17
        /*002a*/ 	.short	(.L_153 - .L_152)
.L_152:
        /*002c*/ 	.word	0x00000000
        /*0030*/ 	.short	0x0002
        /*0032*/ 	.short	0x0010
        /*0034*/ 	.byte	0x00, 0xf5, 0x21, 0x00


	//----- nvinfo : EIATTR_KPARAM_INFO
	.align		4
.L_153:
        /*0038*/ 	.byte	0x04, 0x17
        /*003a*/ 	.short	(.L_155 - .L_154)
.L_154:
        /*003c*/ 	.word	0x00000000
        /*0040*/ 	.short	0x0001
        /*0042*/ 	.short	0x0008
        /*0044*/ 	.byte	0x00, 0xf5, 0x21, 0x00


	//----- nvinfo : EIATTR_KPARAM_INFO
	.align		4
.L_155:
        /*0048*/ 	.byte	0x04, 0x17
        /*004a*/ 	.short	(.L_157 - .L_156)
.L_156:
        /*004c*/ 	.word	0x00000000
        /*0050*/ 	.short	0x0000
        /*0052*/ 	.short	0x0000
        /*0054*/ 	.byte	0x00, 0xf5, 0x21, 0x00


	//----- nvinfo : EIATTR_SPARSE_MMA_MASK
	.align		4
.L_157:
        /*0058*/ 	.byte	0x03, 0x50
        /*005a*/ 	.short	0x0000


	//----- nvinfo : EIATTR_WMMA_USED
	.align		4
        /*005c*/ 	.byte	0x01, 0x2b
	.zero		2


	//----- nvinfo : EIATTR_MAXREG_COUNT
	.align		4
        /*0060*/ 	.byte	0x03, 0x1b
        /*0062*/ 	.short	0x00ff


	//----- nvinfo : EIATTR_NUM_BARRIERS
	.align		4
        /*0064*/ 	.byte	0x02, 0x4c
        /*0066*/ 	.byte	0x01
	.zero		1


	//----- nvinfo : EIATTR_MERCURY_ISA_VERSION
	.align		4
        /*0068*/ 	.byte	0x03, 0x5f
        /*006a*/ 	.short	0x0101


	//----- nvinfo : EIATTR_COOP_GROUP_MASK_REGIDS
	.align		4
        /*006c*/ 	.byte	0x04, 0x29
        /*006e*/ 	.short	(.L_159 - .L_158)


	//   ....[0]....
.L_158:
        /*0070*/ 	.word	0xffffffff


	//   ....[1]....
        /*0074*/ 	.word	0xffffffff


	//   ....[2]....
        /*0078*/ 	.word	0xffffffff


	//   ....[3]....
        /*007c*/ 	.word	0xffffffff


	//   ....[4]....
        /*0080*/ 	.word	0xffffffff


	//   ....[5]....
        /*0084*/ 	.word	0xffffffff


	//   ....[6]....
        /*0088*/ 	.word	0xffffffff


	//   ....[7]....
        /*008c*/ 	.word	0xffffffff


	//   ....[8]....
        /*0090*/ 	.word	0xffffffff


	//   ....[9]....
        /*0094*/ 	.word	0xffffffff


	//   ....[10]....
        /*0098*/ 	.word	0xffffffff


	//   ....[11]....
        /*009c*/ 	.word	0xffffffff


	//   ....[12]....
        /*00a0*/ 	.word	0xffffffff


	//   ....[13]....
        /*00a4*/ 	.word	0xffffffff


	//   ....[14]....
        /*00a8*/ 	.word	0xffffffff


	//   ....[15]....
        /*00ac*/ 	.word	0xffffffff


	//   ....[16]....
        /*00b0*/ 	.word	0xffffffff


	//   ....[17]....
        /*00b4*/ 	.word	0xffffffff


	//   ....[18]....
        /*00b8*/ 	.word	0xffffffff


	//   ....[19]....
        /*00bc*/ 	.word	0xffffffff


	//----- nvinfo : EIATTR_COOP_GROUP_INSTR_OFFSETS
	.align		4
.L_159:
        /*00c0*/ 	.byte	0x04, 0x28
        /*00c2*/ 	.short	(.L_161 - .L_160)


	//   ....[0]....
.L_160:
        /*00c4*/ 	.word	0x00000580


	//   ....[1]....
        /*00c8*/ 	.word	0x000005f0


	//   ....[2]....
        /*00cc*/ 	.word	0x00000660


	//   ....[3]....
        /*00d0*/ 	.word	0x000006d0


	//   ....[4]....
        /*00d4*/ 	.word	0x00000740


	//   ....[5]....
        /*00d8*/ 	.word	0x000008c0


	//   ....[6]....
        /*00dc*/ 	.word	0x00000930


	//   ....[7]....
        /*00e0*/ 	.word	0x000009a0


	//   ....[8]....
        /*00e4*/ 	.word	0x00000a10


	//   ....[9]....
        /*00e8*/ 	.word	0x00000a80


	//   ....[10]....
        /*00ec*/ 	.word	0x00000b80


	//   ....[11]....
        /*00f0*/ 	.word	0x00000bf0


	//   ....[12]....
        /*00f4*/ 	.word	0x00000c60


	//   ....[13]....
        /*00f8*/ 	.word	0x00000cd0


	//   ....[14]....
        /*00fc*/ 	.word	0x00000d40


	//   ....[15]....
        /*0100*/ 	.word	0x00000e40


	//   ....[16]....
        /*0104*/ 	.word	0x00000eb0


	//   ....[17]....
        /*0108*/ 	.word	0x00000f20


	//   ....[18]....
        /*010c*/ 	.word	0x00000f90


	//   ....[19]....
        /*0110*/ 	.word	0x00001000


	//----- nvinfo : EIATTR_VRC_CTA_INIT_COUNT
	.align		4
.L_161:
        /*0114*/ 	.byte	0x02, 0x4a
	.zero		1
	.zero		1


	//----- nvinfo : EIATTR_EXIT_INSTR_OFFSETS
	.align		4
        /*0118*/ 	.byte	0x04, 0x1c
        /*011a*/ 	.short	(.L_163 - .L_162)


	//   ....[0]....
.L_162:
        /*011c*/ 	.word	0x00001240


	//----- nvinfo : EIATTR_MAX_THREADS
	.align		4
.L_163:
        /*0120*/ 	.byte	0x04, 0x05
        /*0122*/ 	.short	(.L_165 - .L_164)
.L_164:
        /*0124*/ 	.word	0x00000100
        /*0128*/ 	.word	0x00000001
        /*012c*/ 	.word	0x00000001


	//----- nvinfo : EIATTR_CBANK_PARAM_SIZE
	.align		4
.L_165:
        /*0130*/ 	.byte	0x03, 0x19
        /*0132*/ 	.short	0x0028


	//----- nvinfo : EIATTR_PARAM_CBANK
	.align		4
        /*0134*/ 	.byte	0x04, 0x0a
        /*0136*/ 	.short	(.L_167 - .L_166)
	.align		4
.L_166:
        /*0138*/ 	.word	index@(.nv.constant0.fused_gemm_bn_relu_max_tile_v3_kernel)
        /*013c*/ 	.short	0x0380
        /*013e*/ 	.short	0x0028


	//----- nvinfo : EIATTR_SW_WAR
	.align		4
.L_167:
        /*0140*/ 	.byte	0x04, 0x36
        /*0142*/ 	.short	(.L_169 - .L_168)
.L_168:
        /*0144*/ 	.word	0x00000008
.L_169:


//--------------------- .nv.info.fused_gemm_bn_relu_max_tile_v2_kernel --------------------------
	.section	.nv.info.fused_gemm_bn_relu_max_tile_v2_kernel,"",@"SHT_CUDA_INFO"
	.sectionflags	@""
	.align	4


	//----- nvinfo : EIATTR_CUDA_API_VERSION
	.align		4
        /*0000*/ 	.byte	0x04, 0x37
        /*0002*/ 	.short	(.L_171 - .L_170)
.L_170:
        /*0004*/ 	.word	0x00000082


	//----- nvinfo : EIATTR_KPARAM_INFO
	.align		4
.L_171:
        /*0008*/ 	.byte	0x04, 0x17
        /*000a*/ 	.short	(.L_173 - .L_172)
.L_172:
        /*000c*/ 	.word	0x00000000
        /*0010*/ 	.short	0x0004
        /*0012*/ 	.short	0x0020
        /*0014*/ 	.byte	0x00, 0xf5, 0x21, 0x00


	//----- nvinfo : EIATTR_KPARAM_INFO
	.align		4
.L_173:
        /*0018*/ 	.byte	0x04, 0x17
        /*001a*/ 	.short	(.L_175 - .L_174)
.L_174:
        /*001c*/ 	.word	0x00000000
        /*0020*/ 	.short	0x0003
        /*0022*/ 	.short	0x0018
        /*0024*/ 	.byte	0x00, 0xf5, 0x21, 0x00


	//----- nvinfo : EIATTR_KPARAM_INFO
	.align		4
.L_175:
        /*0028*/ 	.byte	0x04, 0x17
        /*002a*/ 	.short	(.L_177 - .L_176)
.L_176:
        /*002c*/ 	.word	0x00000000
        /*0030*/ 	.short	0x0002
        /*0032*/ 	.short	0x0010
        /*0034*/ 	.byte	0x00, 0xf5, 0x21, 0x00


	//----- nvinfo : EIATTR_KPARAM_INFO
	.align		4
.L_177:
        /*0038*/ 	.byte	0x04, 0x17
        /*003a*/ 	.short	(.L_179 - .L_178)
.L_178:
        /*003c*/ 	.word	0x00000000
        /*0040*/ 	.short	0x0001
        /*0042*/ 	.short	0x0008
        /*0044*/ 	.byte	0x00, 0xf5, 0x21, 0x00


	//----- nvinfo : EIATTR_KPARAM_INFO
	.align		4
.L_179:
        /*0048*/ 	.byte	0x04, 0x17
        /*004a*/ 	.short	(.L_181 - .L_180)
.L_180:
        /*004c*/ 	.word	0x00000000
        /*0050*/ 	.short	0x0000
        /*0052*/ 	.short	0x0000
        /*0054*/ 	.byte	0x00, 0xf5, 0x21, 0x00


	//----- nvinfo : EIATTR_SPARSE_MMA_MASK
	.align		4
.L_181:
        /*0058*/ 	.byte	0x03, 0x50
        /*005a*/ 	.short	0x0000


	//----- nvinfo : EIATTR_WMMA_USED
	.align		4
        /*005c*/ 	.byte	0x01, 0x2b
	.zero		2


	//----- nvinfo : EIATTR_MAXREG_COUNT
	.align		4
        /*0060*/ 	.byte	0x03, 0x1b
        /*0062*/ 	.short	0x00ff


	//----- nvinfo : EIATTR_NUM_BARRIERS
	.align		4
        /*0064*/ 	.byte	0x02, 0x4c
        /*0066*/ 	.byte	0x01
	.zero		1


	//----- nvinfo : EIATTR_MERCURY_ISA_VERSION
	.align		4
        /*0068*/ 	.byte	0x03, 0x5f
        /*006a*/ 	.short	0x0101


	//----- nvinfo : EIATTR_COOP_GROUP_MASK_REGIDS
	.align		4
        /*006c*/ 	.byte	0x04, 0x29
        /*006e*/ 	.short	(.L_183 - .L_182)


	//   ....[0]....
.L_182:
        /*0070*/ 	.word	0xffffffff


	//   ....[1]....
        /*0074*/ 	.word	0xffffffff


	//   ....[2]....
        /*0078*/ 	.word	0xffffffff


	//   ....[3]....
        /*007c*/ 	.word	0xffffffff


	//   ....[4]....
        /*0080*/ 	.word	0xffffffff


	//   ....[5]....
        /*0084*/ 	.word	0xffffffff


	//   ....[6]....
        /*0088*/ 	.word	0xffffffff


	//   ....[7]....
        /*008c*/ 	.word	0xffffffff


	//   ....[8]....
        /*0090*/ 	.word	0xffffffff


	//   ....[9]....
        /*0094*/ 	.word	0xffffffff


	//   ....[10]....
        /*0098*/ 	.word	0xffffffff


	//   ....[11]....
        /*009c*/ 	.word	0xffffffff


	//   ....[12]....
        /*00a0*/ 	.word	0xffffffff


	//   ....[13]....
        /*00a4*/ 	.word	0xffffffff


	//   ....[14]....
        /*00a8*/ 	.word	0xffffffff


	//   ....[15]....
        /*00ac*/ 	.word	0xffffffff


	//   ....[16]....
        /*00b0*/ 	.word	0xffffffff


	//   ....[17]....
        /*00b4*/ 	.word	0xffffffff


	//   ....[18]....
        /*00b8*/ 	.word	0xffffffff


	//   ....[19]....
        /*00bc*/ 	.word	0xffffffff


	//----- nvinfo : EIATTR_COOP_GROUP_INSTR_OFFSETS
	.align		4
.L_183:
        /*00c0*/ 	.byte	0x04, 0x28
        /*00c2*/ 	.short	(.L_185 - .L_184)


	//   ....[0]....
.L_184:
        /*00c4*/ 	.word	0x00000580


	//   ....[1]....
        /*00c8*/ 	.word	0x000005f0


	//   ....[2]....
        /*00cc*/ 	.word	0x00000660


	//   ....[3]....
        /*00d0*/ 	.word	0x000006d0


	//   ....[4]....
        /*00d4*/ 	.word	0x00000740


	//   ....[5]....
        /*00d8*/ 	.word	0x000008c0


	//   ....[6]....
        /*00dc*/ 	.word	0x00000930


	//   ....[7]....
        /*00e0*/ 	.word	0x000009a0


	//   ....[8]....
        /*00e4*/ 	.word	0x00000a10


	//   ....[9]....
        /*00e8*/ 	.word	0x00000a80


	//   ....[10]....
        /*00ec*/ 	.word	0x00000b80


	//   ....[11]....
        /*00f0*/ 	.word	0x00000bf0


	//   ....[12]....
        /*00f4*/ 	.word	0x00000c60


	//   ....[13]....
        /*00f8*/ 	.word	0x00000cd0


	//   ....[14]....
        /*00fc*/ 	.word	0x00000d40


	//   ....[15]....
        /*0100*/ 	.word	0x00000e40


	//   ....[16]....
        /*0104*/ 	.word	0x00000eb0


	//   ....[17]....
        /*0108*/ 	.word	0x00000f20


	//   ....[18]....
        /*010c*/ 	.word	0x00000f90


	//   ....[19]....
        /*0110*/ 	.word	0x00001000


	//----- nvinfo : EIATTR_VRC_CTA_INIT_COUNT
	.align		4
.L_185:
        /*0114*/ 	.byte	0x02, 0x4a
	.zero		1
	.zero		1


	//----- nvinfo : EIATTR_EXIT_INSTR_OFFSETS
	.align		4
        /*0118*/ 	.byte	0x04, 0x1c
        /*011a*/ 	.short	(.L_187 - .L_186)


	//   ....[0]....
.L_186:
        /*011c*/ 	.word	0x00001240


	//----- nvinfo : EIATTR_MAX_THREADS
	.align		4
.L_187:
        /*0120*/ 	.byte	0x04, 0x05
        /*0122*/ 	.short	(.L_189 - .L_188)
.L_188:
        /*0124*/ 	.word	0x00000100
        /*0128*/ 	.word	0x00000001
        /*012c*/ 	.word	0x00000001


	//----- nvinfo : EIATTR_CBANK_PARAM_SIZE
	.align		4
.L_189:
        /*0130*/ 	.byte	0x03, 0x19
        /*0132*/ 	.short	0x0028


	//----- nvinfo : EIATTR_PARAM_CBANK
	.align		4
        /*0134*/ 	.byte	0x04, 0x0a
        /*0136*/ 	.short	(.L_191 - .L_190)
	.align		4
.L_190:
        /*0138*/ 	.word	index@(.nv.constant0.fused_gemm_bn_relu_max_tile_v2_kernel)
        /*013c*/ 	.short	0x0380
        /*013e*/ 	.short	0x0028


	//----- nvinfo : EIATTR_SW_WAR
	.align		4
.L_191:
        /*0140*/ 	.byte	0x04, 0x36
        /*0142*/ 	.short	(.L_193 - .L_192)
.L_192:
        /*0144*/ 	.word	0x00000008
.L_193:


//--------------------- .nv.info.fused_gemm_bn_relu_max_tile_kernel --------------------------
	.section	.nv.info.fused_gemm_bn_relu_max_tile_kernel,"",@"SHT_CUDA_INFO"
	.sectionflags	@""
	.align	4


	//----- nvinfo : EIATTR_CUDA_API_VERSION
	.align		4
        /*0000*/ 	.byte	0x04, 0x37
        /*0002*/ 	.short	(.L_195 - .L_194)
.L_194:
        /*0004*/ 	.word	0x00000082


	//----- nvinfo : EIATTR_KPARAM_INFO
	.align		4
.L_195:
        /*0008*/ 	.byte	0x04, 0x17
        /*000a*/ 	.short	(.L_197 - .L_196)
.L_196:
        /*000c*/ 	.word	0x00000000
        /*0010*/ 	.short	0x0004
        /*0012*/ 	.short	0x0020
        /*0014*/ 	.byte	0x00, 0xf5, 0x21, 0x00


	//----- nvinfo : EIATTR_KPARAM_INFO
	.align		4
.L_197:
        /*0018*/ 	.byte	0x04, 0x17
        /*001a*/ 	.short	(.L_199 - .L_198)
.L_198:
        /*001c*/ 	.word	0x00000000
        /*0020*/ 	.short	0x0003
        /*0022*/ 	.short	0x0018
        /*0024*/ 	.byte	0x00, 0xf5, 0x21, 0x00


	//----- nvinfo : EIATTR_KPARAM_INFO
	.align		4
.L_199:
        /*0028*/ 	.byte	0x04, 0x17
        /*002a*/ 	.short	(.L_201 - .L_200)
.L_200:
        /*002c*/ 	.word	0x00000000
        /*0030*/ 	.short	0x0002
        /*0032*/ 	.short	0x0010
        /*0034*/ 	.byte	0x00, 0xf5, 0x21, 0x00


	//----- nvinfo : EIATTR_KPARAM_INFO
	.align		4
.L_201:
        /*0038*/ 	.byte	0x04, 0x17
        /*003a*/ 	.short	(.L_203 - .L_202)
.L_202:
        /*003c*/ 	.word	0x00000000
        /*0040*/ 	.short	0x0001
        /*0042*/ 	.short	0x0008
        /*0044*/ 	.byte	0x00, 0xf5, 0x21, 0x00


	//----- nvinfo : EIATTR_KPARAM_INFO
	.align		4
.L_203:
        /*0048*/ 	.byte	0x04, 0x17
        /*004a*/ 	.short	(.L_205 - .L_204)
.L_204:
        /*004c*/ 	.word	0x00000000
        /*0050*/ 	.short	0x0000
        /*0052*/ 	.short	0x0000
        /*0054*/ 	.byte	0x00, 0xf5, 0x21, 0x00


	//----- nvinfo : EIATTR_SPARSE_MMA_MASK
	.align		4
.L_205:
        /*0058*/ 	.byte	0x03, 0x50
        /*005a*/ 	.short	0x0000


	//----- nvinfo : EIATTR_WMMA_USED
	.align		4
        /*005c*/ 	.byte	0x01, 0x2b
	.zero		2


	//----- nvinfo : EIATTR_MAXREG_COUNT
	.align		4
        /*0060*/ 	.byte	0x03, 0x1b
        /*0062*/ 	.short	0x00ff


	//----- nvinfo : EIATTR_NUM_BARRIERS
	.align		4
        /*0064*/ 	.byte	0x02, 0x4c
        /*0066*/ 	.byte	0x01
	.zero		1


	//----- nvinfo : EIATTR_MERCURY_ISA_VERSION
	.align		4
        /*0068*/ 	.byte	0x03, 0x5f
        /*006a*/ 	.short	0x0101


	//----- nvinfo : EIATTR_COOP_GROUP_MASK_REGIDS
	.align		4
        /*006c*/ 	.byte	0x04, 0x29
        /*006e*/ 	.short	(.L_207 - .L_206)


	//   ....[0]....
.L_206:
        /*0070*/ 	.word	0xffffffff


	//   ....[1]....
        /*0074*/ 	.word	0xffffffff


	//   ....[2]....
        /*0078*/ 	.word	0xffffffff


	//   ....[3]....
        /*007c*/ 	.word	0xffffffff


	//   ....[4]....
        /*0080*/ 	.word	0xffffffff


	//   ....[5]....
        /*0084*/ 	.word	0xffffffff


	//   ....[6]....
        /*0088*/ 	.word	0xffffffff


	//   ....[7]....
        /*008c*/ 	.word	0xffffffff


	//   ....[8]....
        /*0090*/ 	.word	0xffffffff


	//   ....[9]....
        /*0094*/ 	.word	0xffffffff


	//   ....[10]....
        /*0098*/ 	.word	0xffffffff


	//   ....[11]....
        /*009c*/ 	.word	0xffffffff


	//   ....[12]....
        /*00a0*/ 	.word	0xffffffff


	//   ....[13]....
        /*00a4*/ 	.word	0xffffffff


	//   ....[14]....
        /*00a8*/ 	.word	0xffffffff


	//   ....[15]....
        /*00ac*/ 	.word	0xffffffff


	//   ....[16]....
        /*00b0*/ 	.word	0xffffffff


	//   ....[17]....
        /*00b4*/ 	.word	0xffffffff


	//   ....[18]....
        /*00b8*/ 	.word	0xffffffff


	//   ....[19]....
        /*00bc*/ 	.word	0xffffffff


	//----- nvinfo : EIATTR_COOP_GROUP_INSTR_OFFSETS
	.align		4
.L_207:
        /*00c0*/ 	.byte	0x04, 0x28
        /*00c2*/ 	.short	(.L_209 - .L_208)


	//   ....[0]....
.L_208:
        /*00c4*/ 	.word	0x000006c0


	//   ....[1]....
        /*00c8*/ 	.word	0x00000700


	//   ....[2]....
        /*00cc*/ 	.word	0x00000710


	//   ....[3]....
        /*00d0*/ 	.word	0x00000760


	//   ....[4]....
        /*00d4*/ 	.word	0x00000880


	//   ....[5]....
        /*00d8*/ 	.word	0x000008a0


	//   ....[6]....
        /*00dc*/ 	.word	0x000008b0


	//   ....[7]....
        /*00e0*/ 	.word	0x00000920


	//   ....[8]....
        /*00e4*/ 	.word	0x00000a10


	//   ....[9]....
        /*00e8*/ 	.word	0x00000a50


	//   ....[10]....
        /*00ec*/ 	.word	0x00000aa0


	//   ....[11]....
        /*00f0*/ 	.word	0x00000ae0


	//   ....[12]....
        /*00f4*/ 	.word	0x00000bd0


	//   ....[13]....
        /*00f8*/ 	.word	0x00000c10


	//   ....[14]....
        /*00fc*/ 	.word	0x00000c60


	//   ....[15]....
        /*0100*/ 	.word	0x00000c90


	//   ....[16]....
        /*0104*/ 	.word	0x00000d70


	//   ....[17]....
        /*0108*/ 	.word	0x00000e60


	//   ....[18]....
        /*010c*/ 	.word	0x00000e70


	//   ....[19]....
        /*0110*/ 	.word	0x00000e90


	//----- nvinfo : EIATTR_VRC_CTA_INIT_COUNT
	.align		4
.L_209:
        /*0114*/ 	.byte	0x02, 0x4a
	.zero		1
	.zero		1


	//----- nvinfo : EIATTR_EXIT_INSTR_OFFSETS
	.align		4
        /*0118*/ 	.byte	0x04, 0x1c
        /*011a*/ 	.short	(.L_211 - .L_210)


	//   ....[0]....
.L_210:
        /*011c*/ 	.word	0x00001080


	//----- nvinfo : EIATTR_MAX_THREADS
	.align		4
.L_211:
        /*0120*/ 	.byte	0x04, 0x05
        /*0122*/ 	.short	(.L_213 - .L_212)
.L_212:
        /*0124*/ 	.word	0x00000100
        /*0128*/ 	.word	0x00000001
        /*012c*/ 	.word	0x00000001


	//----- nvinfo : EIATTR_CBANK_PARAM_SIZE
	.align		4
.L_213:
        /*0130*/ 	.byte	0x03, 0x19
        /*0132*/ 	.short	0x0028


	//----- nvinfo : EIATTR_PARAM_CBANK
	.align		4
        /*0134*/ 	.byte	0x04, 0x0a
        /*0136*/ 	.short	(.L_215 - .L_214)
	.align		4
.L_214:
        /*0138*/ 	.word	index@(.nv.constant0.fused_gemm_bn_relu_max_tile_kernel)
        /*013c*/ 	.short	0x0380
        /*013e*/ 	.short	0x0028


	//----- nvinfo : EIATTR_SW_WAR
	.align		4
.L_215:
        /*0140*/ 	.byte	0x04, 0x36
        /*0142*/ 	.short	(.L_217 - .L_216)
.L_216:
        /*0144*/ 	.word	0x00000008
.L_217:


//--------------------- .nv.info.fused_gemm1_kernel --------------------------
	.section	.nv.info.fused_gemm1_kernel,"",@"SHT_CUDA_INFO"
	.sectionflags	@""
	.align	4


	//----- nvinfo : EIATTR_CUDA_API_VERSION
	.align		4
        /*0000*/ 	.byte	0x04, 0x37
        /*0002*/ 	.short	(.L_219 - .L_218)
.L_218:
        /*0004*/ 	.word	0x00000082


	//----- nvinfo : EIATTR_KPARAM_INFO
	.align		4
.L_219:
        /*0008*/ 	.byte	0x04, 0x17
        /*000a*/ 	.short	(.L_221 - .L_220)
.L_220:
        /*000c*/ 	.word	0x00000000
        /*0010*/ 	.short	0x0004
        /*0012*/ 	.short	0x0020
        /*0014*/ 	.byte	0x00, 0xf5, 0x21, 0x00


	//----- nvinfo : EIATTR_KPARAM_INFO
	.align		4
.L_221:
        /*0018*/ 	.byte	0x04, 0x17
        /*001a*/ 	.short	(.L_223 - .L_222)
.L_222:
        /*001c*/ 	.word	0x00000000
        /*0020*/ 	.short	0x0003
        /*0022*/ 	.short	0x0018
        /*0024*/ 	.byte	0x00, 0xf5, 0x21, 0x00


	//----- nvinfo : EIATTR_KPARAM_INFO
	.align		4
.L_223:
        /*0028*/ 	.byte	0x04, 0x17
        /*002a*/ 	.short	(.L_225 - .L_224)
.L_224:
        /*002c*/ 	.word	0x00000000
        /*0030*/ 	.short	0x0002
        /*0032*/ 	.short	0x0010
        /*0034*/ 	.byte	0x00, 0xf5, 0x21, 0x00


	//----- nvinfo : EIATTR_KPARAM_INFO
	.align		4
.L_225:
        /*0038*/ 	.byte	0x04, 0x17
        /*003a*/ 	.short	(.L_227 - .L_226)
.L_226:
        /*003c*/ 	.word	0x00000000
        /*0040*/ 	.short	0x0001
        /*0042*/ 	.short	0x0008
        /*0044*/ 	.byte	0x00, 0xf5, 0x21, 0x00


	//----- nvinfo : EIATTR_KPARAM_INFO
	.align		4
.L_227:
        /*0048*/ 	.byte	0x04, 0x17
        /*004a*/ 	.short	(.L_229 - .L_228)
.L_228:
        /*004c*/ 	.word	0x00000000
        /*0050*/ 	.short	0x0000
        /*0052*/ 	.short	0x0000
        /*0054*/ 	.byte	0x00, 0xf5, 0x21, 0x00


	//----- nvinfo : EIATTR_SPARSE_MMA_MASK
	.align		4
.L_229:
        /*0058*/ 	.byte	0x03, 0x50
        /*005a*/ 	.short	0x0000


	//----- nvinfo : EIATTR_WMMA_USED
	.align		4
        /*005c*/ 	.byte	0x01, 0x2b
	.zero		2


	//----- nvinfo : EIATTR_MAXREG_COUNT
	.align		4
        /*0060*/ 	.byte	0x03, 0x1b
        /*0062*/ 	.short	0x00ff


	//----- nvinfo : EIATTR_NUM_BARRIERS
	.align		4
        /*0064*/ 	.byte	0x02, 0x4c
        /*0066*/ 	.byte	0x01
	.zero		1


	//----- nvinfo : EIATTR_MERCURY_ISA_VERSION
	.align		4
        /*0068*/ 	.byte	0x03, 0x5f
        /*006a*/ 	.short	0x0101


	//----- nvinfo : EIATTR_VRC_CTA_INIT_COUNT
	.align		4
        /*006c*/ 	.byte	0x02, 0x4a
	.zero		1
	.zero		1


	//----- nvinfo : EIATTR_EXIT_INSTR_OFFSETS
	.align		4
        /*0070*/ 	.byte	0x04, 0x1c
        /*0072*/ 	.short	(.L_231 - .L_230)


	//   ....[0]....
.L_230:
        /*0074*/ 	.word	0x00000510


	//----- nvinfo : EIATTR_MAX_THREADS
	.align		4
.L_231:
        /*0078*/ 	.byte	0x04, 0x05
        /*007a*/ 	.short	(.L_233 - .L_232)
.L_232:
        /*007c*/ 	.word	0x00000100
        /*0080*/ 	.word	0x00000001
        /*0084*/ 	.word	0x00000001


	//----- nvinfo : EIATTR_CBANK_PARAM_SIZE
	.align		4
.L_233:
        /*0088*/ 	.byte	0x03, 0x19
        /*008a*/ 	.short	0x0028


	//----- nvinfo : EIATTR_PARAM_CBANK
	.align		4
        /*008c*/ 	.byte	0x04, 0x0a
        /*008e*/ 	.short	(.L_235 - .L_234)
	.align		4
.L_234:
        /*0090*/ 	.word	index@(.nv.constant0.fused_gemm1_kernel)
        /*0094*/ 	.short	0x0380
        /*0096*/ 	.short	0x0028


	//----- nvinfo : EIATTR_SW_WAR
	.align		4
.L_235:
        /*0098*/ 	.byte	0x04, 0x36
        /*009a*/ 	.short	(.L_237 - .L_236)
.L_236:
        /*009c*/ 	.word	0x00000008
.L_237:


//--------------------- .nv.info.fused_reshape_cast_pad_kernel --------------------------
	.section	.nv.info.fused_reshape_cast_pad_kernel,"",@"SHT_CUDA_INFO"
	.sectionflags	@""
	.align	4


	//----- nvinfo : EIATTR_CUDA_API_VERSION
	.align		4
        /*0000*/ 	.byte	0x04, 0x37
        /*0002*/ 	.short	(.L_239 - .L_238)
.L_238:
        /*0004*/ 	.word	0x00000082


	//----- nvinfo : EIATTR_KPARAM_INFO
	.align		4
.L_239:
        /*0008*/ 	.byte	0x04, 0x17
        /*000a*/ 	.short	(.L_241 - .L_240)
.L_240:
        /*000c*/ 	.word	0x00000000
        /*0010*/ 	.short	0x0002
        /*0012*/ 	.short	0x0010
        /*0014*/ 	.byte	0x00, 0xf5, 0x21, 0x00


	//----- nvinfo : EIATTR_KPARAM_INFO
	.align		4
.L_241:
        /*0018*/ 	.byte	0x04, 0x17
        /*001a*/ 	.short	(.L_243 - .L_242)
.L_242:
        /*001c*/ 	.word	0x00000000
        /*0020*/ 	.short	0x0001
        /*0022*/ 	.short	0x0008
        /*0024*/ 	.byte	0x00, 0xf5, 0x21, 0x00


	//----- nvinfo : EIATTR_KPARAM_INFO
	.align		4
.L_243:
        /*0028*/ 	.byte	0x04, 0x17
        /*002a*/ 	.short	(.L_245 - .L_244)
.L_244:
        /*002c*/ 	.word	0x00000000
        /*0030*/ 	.short	0x0000
        /*0032*/ 	.short	0x0000
        /*0034*/ 	.byte	0x00, 0xf0, 0x11, 0x00


	//----- nvinfo : EIATTR_SPARSE_MMA_MASK
	.align		4
.L_245:
        /*0038*/ 	.byte	0x03, 0x50
        /*003a*/ 	.short	0x0000


	//----- nvinfo : EIATTR_MAXREG_COUNT
	.align		4
        /*003c*/ 	.byte	0x03, 0x1b
        /*003e*/ 	.short	0x0040


	//----- nvinfo : EIATTR_MERCURY_ISA_VERSION
	.align		4
        /*0040*/ 	.byte	0x03, 0x5f
        /*0042*/ 	.short	0x0101


	//----- nvinfo : EIATTR_VRC_CTA_INIT_COUNT
	.align		4
        /*0044*/ 	.byte	0x02, 0x4a
	.zero		1
	.zero		1


	//----- nvinfo : EIATTR_EXIT_INSTR_OFFSETS
	.align		4
        /*0048*/ 	.byte	0x04, 0x1c
        /*004a*/ 	.short	(.L_247 - .L_246)


	//   ....[0]....
.L_246:
        /*004c*/ 	.word	0x00000030


	//   ....[1]....
        /*0050*/ 	.word	0x00000510


	//   ....[2]....
        /*0054*/ 	.word	0x00000730


	//   ....[3]....
        /*0058*/ 	.word	0x00000830


	//----- nvinfo : EIATTR_MAX_THREADS
	.align		4
.L_247:
        /*005c*/ 	.byte	0x04, 0x05
        /*005e*/ 	.short	(.L_249 - .L_248)
.L_248:
        /*0060*/ 	.word	0x00000400
        /*0064*/ 	.word	0x00000001
        /*0068*/ 	.word	0x00000001


	//----- nvinfo : EIATTR_CBANK_PARAM_SIZE
	.align		4
.L_249:
        /*006c*/ 	.byte	0x03, 0x19
        /*006e*/ 	.short	0x0018


	//----- nvinfo : EIATTR_PARAM_CBANK
	.align		4
        /*0070*/ 	.byte	0x04, 0x0a
        /*0072*/ 	.short	(.L_251 - .L_250)
	.align		4
.L_250:
        /*0074*/ 	.word	index@(.nv.constant0.fused_reshape_cast_pad_kernel)
        /*0078*/ 	.short	0x0380
        /*007a*/ 	.short	0x0018


	//----- nvinfo : EIATTR_SW_WAR
	.align		4
.L_251:
        /*007c*/ 	.byte	0x04, 0x36
        /*007e*/ 	.short	(.L_253 - .L_252)
.L_252:
        /*0080*/ 	.word	0x00000008
.L_253:


//--------------------- .nv.callgraph             --------------------------
	.section	.nv.callgraph,"",@"SHT_CUDA_CALLGRAPH"
	.align	4
	.sectionentsize	8
	.align		4
        /*0000*/ 	.word	0x00000000
	.align		4
        /*0004*/ 	.word	0xffffffff
	.align		4
        /*0008*/ 	.word	0x00000000
	.align		4
        /*000c*/ 	.word	0xfffffffe
	.align		4
        /*0010*/ 	.word	0x00000000
	.align		4
        /*0014*/ 	.word	0xfffffffd
	.align		4
        /*0018*/ 	.word	0x00000000
	.align		4
        /*001c*/ 	.word	0xfffffffc


//--------------------- .text.fused_gemm_bn_relu_max_v3_kernel --------------------------
	.section	.text.fused_gemm_bn_relu_max_v3_kernel,"ax",@progbits
	.align	128
        .global         fused_gemm_bn_relu_max_v3_kernel
        .type           fused_gemm_bn_relu_max_v3_kernel,@function
        .size           fused_gemm_bn_relu_max_v3_kernel,(.L_x_12 - fused_gemm_bn_relu_max_v3_kernel)
        .other          fused_gemm_bn_relu_max_v3_kernel,@"STO_CUDA_ENTRY STV_DEFAULT"
fused_gemm_bn_relu_max_v3_kernel:
.text.fused_gemm_bn_relu_max_v3_kernel:
[----:B------:R-:W-:Y:S01]  /*0000*/  LDC R1, c[0x0][0x37c] ;  /* 0x0000df00ff017b82 */ /* 0x000fe20000000800 */
[----:B------:R-:W0:Y:S07]  /*0010*/  S2R R4, SR_TID.X ;  /* 0x0000000000047919 */ /* 0x000e2e0000002100 */
[----:B------:R-:W1:Y:S01]  /*0020*/  LDC.64 R6, c[0x0][0x380] ;  /* 0x0000e000ff067b82 */ /* 0x000e620000000a00 */
[----:B------:R-:W2:Y:S01]  /*0030*/  LDCU.64 UR4, c[0x0][0x358] ;  /* 0x00006b00ff0477ac */ /* 0x000ea20008000a00 */
[----:B------:R-:W3:Y:S01]  /*0040*/  S2R R5, SR_TID.Z ;  /* 0x0000000000057919 */ /* 0x000ee20000002300 */
[----:B------:R-:W3:Y:S05]  /*0050*/  S2R R36, SR_TID.Y ;  /* 0x0000000000247919 */ /* 0x000eea0000002200 */
[----:B------:R-:W4:Y:S01]  /*0060*/  LDC.64 R8, c[0x0][0x388] ;  /* 0x0000e200ff087b82 */ /* 0x000f220000000a00 */
[----:B------:R-:W5:Y:S01]  /*0070*/  S2R R11, SR_CTAID.X ;  /* 0x00000000000b7919 */ /* 0x000f620000002500 */
[----:B0-----:R-:W-:-:S05]  /*0080*/  IMAD.SHL.U32 R0, R4, 0x10, RZ ;  /* 0x0000001004007824 */ /* 0x001fca00078e00ff */
[----:B------:R-:W-:Y:S01]  /*0090*/  LOP3.LUT R2, R0, 0xfc0, RZ, 0xc0, !PT ;  /* 0x00000fc000027812 */ /* 0x000fe200078ec0ff */
[----:B------:R-:W-:Y:S02]  /*00a0*/  IMAD.SHL.U32 R0, R4, 0x8, RZ ;  /* 0x0000000804007824 */ /* 0x000fe400078e00ff */
[----:B---3--:R-:W-:-:S03]  /*00b0*/  IMAD R10, R5, 0x2, R36 ;  /* 0x00000002050a7824 */ /* 0x008fc600078e0224 */
[----:B------:R-:W-:Y:S01]  /*00c0*/  LOP3.LUT R0, R0, 0x18, RZ, 0xc0, !PT ;  /* 0x0000001800007812 */ /* 0x000fe200078ec0ff */
[----:B------:R-:W-:-:S04]  /*00d0*/  IMAD.U32 R3, R10, 0x200, R2 ;  /* 0x000002000a037824 */ /* 0x000fc800078e0002 */
[----:B-----5:R-:W-:Y:S01]  /*00e0*/  IMAD R11, R11, 0x1000, R3 ;  /* 0x000010000b0b7824 */ /* 0x020fe200078e0203 */
[----:B------:R-:W-:-:S03]  /*00f0*/  LOP3.LUT R3, R3, R0, RZ, 0xfc, !PT ;  /* 0x0000000003037212 */ /* 0x000fc600078efcff */
[----:B------:R-:W-:Y:S02]  /*0100*/  IMAD.IADD R11, R0, 0x1, R11 ;  /* 0x00000001000b7824 */ /* 0x000fe400078e020b */
[----:B----4-:R-:W-:-:S04]  /*0110*/  IMAD.WIDE.U32 R8, R3, 0x2, R8 ;  /* 0x0000000203087825 */ /* 0x010fc800078e0008 */
[----:B-1----:R-:W-:Y:S01]  /*0120*/  IMAD.WIDE.U32 R6, R11, 0x2, R6 ;  /* 0x000000020b067825 */ /* 0x002fe200078e0006 */
[----:B--2---:R-:W2:Y:S04]  /*0130*/  LDG.E.128.CONSTANT R16, desc[UR4][R8.64] ;  /* 0x0000000408107981 */ /* 0x004ea8000c1e9d00 */
[----:B------:R-:W3:Y:S04]  /*0140*/  LDG.E.128.CONSTANT R20, desc[UR4][R6.64] ;  /* 0x0000000406147981 */ /* 0x000ee8000c1e9d00 */
[----:B------:R0:W4:Y:S01]  /*0150*/  LDG.E.128.CONSTANT R12, desc[UR4][R6.64+0x40] ;  /* 0x00004004060c7981 */ /* 0x000122000c1e9d00 */
[----:B------:R-:W1:Y:S01]  /*0160*/  S2R R37, SR_LANEID ;  /* 0x0000000000257919 */ /* 0x000e620000000000 */
[----:B------:R-:W-:-:S05]  /*0170*/  SHF.R.U32.HI R3, RZ, 0x2, R4 ;  /* 0x00000002ff037819 */ /* 0x000fca0000011604 */
[----:B------:R-:W-:Y:S01]  /*0180*/  IMAD R3, R10, 0x8, R3 ;  /* 0x000000080a037824 */ /* 0x000fe200078e0203 */
[----:B------:R-:W5:Y:S01]  /*0190*/  S2R R35, SR_CgaCtaId ;  /* 0x0000000000237919 */ /* 0x000f620000008800 */
[----:B-1----:R-:W-:Y:S02]  /*01a0*/  SHF.R.U32.HI R4, RZ, 0x3, R37 ;  /* 0x00000003ff047819 */ /* 0x002fe40000011625 */
[C---:B------:R-:W-:Y:S02]  /*01b0*/  LOP3.LUT R11, R37.reuse, 0xf, RZ, 0xc0, !PT ;  /* 0x0000000f250b7812 */ /* 0x040fe400078ec0ff */
[----:B------:R-:W-:Y:S01]  /*01c0*/  LOP3.LUT R10, R37, 0x7, RZ, 0xc0, !PT ;  /* 0x00000007250a7812 */ /* 0x000fe200078ec0ff */
[----:B------:R-:W-:Y:S01]  /*01d0*/  IMAD.SHL.U32 R25, R4, 0x8, RZ ;  /* 0x0000000804197824 */ /* 0x000fe200078e00ff */
[----:B------:R-:W-:Y:S02]  /*01e0*/  SHF.R.U32.HI R24, RZ, 0x3, R11 ;  /* 0x00000003ff187819 */ /* 0x000fe4000001160b */
[----:B------:R-:W-:-:S02]  /*01f0*/  LOP3.LUT R32, R11, 0x7, RZ, 0xc0, !PT ;  /* 0x000000070b207812 */ /* 0x000fc400078ec0ff */
[----:B0-----:R-:W-:Y:S02]  /*0200*/  LOP3.LUT R6, R25, 0x8, R10, 0xe2, !PT ;  /* 0x0000000819067812 */ /* 0x001fe400078ee20a */
[----:B------:R-:W4:Y:S01]  /*0210*/  LDG.E.128.CONSTANT R8, desc[UR4][R8.64+0x40] ;  /* 0x0000400408087981 */ /* 0x000f22000c1e9d00 */
[----:B------:R-:W-:Y:S02]  /*0220*/  MOV R2, 0x400 ;  /* 0x0000040000027802 */ /* 0x000fe40000000f00 */
[----:B------:R-:W-:-:S03]  /*0230*/  SHF.R.U32.HI R7, RZ, 0x4, R37 ;  /* 0x00000004ff077819 */ /* 0x000fc60000011625 */
[----:B------:R-:W-:Y:S02]  /*0240*/  VIADD R4, R2, 0x1400 ;  /* 0x0000140002047836 */ /* 0x000fe40000000000 */
[----:B------:R-:W-:Y:S02]  /*0250*/  IMAD.SHL.U32 R24, R24, 0x8, RZ ;  /* 0x0000000818187824 */ /* 0x000fe400078e00ff */
[----:B------:R-:W-:Y:S01]  /*0260*/  IMAD.SHL.U32 R25, R7, 0x8, RZ ;  /* 0x0000000807197824 */ /* 0x000fe200078e00ff */
[----:B-----5:R-:W-:Y:S01]  /*0270*/  LEA R4, R35, R4, 0x18 ;  /* 0x0000000423047211 */ /* 0x020fe200078ec0ff */
[----:B------:R-:W-:Y:S01]  /*0280*/  IMAD R7, R3, 0x28, R0 ;  /* 0x0000002803077824 */ /* 0x000fe200078e0200 */
[----:B------:R-:W-:Y:S02]  /*0290*/  LEA R35, R35, R2, 0x18 ;  /* 0x0000000223237211 */ /* 0x000fe400078ec0ff */
[----:B------:R-:W-:Y:S01]  /*02a0*/  LOP3.LUT R27, R24, 0x8, RZ, 0xe2, !PT ;  /* 0x00000008181b7812 */ /* 0x000fe200078ee2ff */
[----:B------:R-:W-:-:S02]  /*02b0*/  IMAD R0, R5, 0x500, R4 ;  /* 0x0000050005007824 */ /* 0x000fc400078e0204 */
[C---:B------:R-:W-:Y:S01]  /*02c0*/  IMAD R5, R7.reuse, 0x2, R35 ;  /* 0x0000000207057824 */ /* 0x040fe200078e0223 */
[----:B------:R-:W-:Y:S01]  /*02d0*/  BAR.SYNC.DEFER_BLOCKING 0x0 ;  /* 0x0000000000007b1d */ /* 0x000fe20000010000 */
[----:B------:R-:W-:Y:S02]  /*02e0*/  IMAD R24, R7, 0x2, R4 ;  /* 0x0000000207187824 */ /* 0x000fe400078e0204 */
[----:B------:R-:W-:Y:S02]  /*02f0*/  IMAD R32, R32, 0x28, R27 ;  /* 0x0000002820207824 */ /* 0x000fe400078e021b */
[----:B------:R-:W-:Y:S02]  /*0300*/  IMAD R3, R6, 0x28, R25 ;  /* 0x0000002806037824 */ /* 0x000fe400078e0219 */
[----:B------:R-:W-:Y:S02]  /*0310*/  IMAD R34, R36, 0xa00, R35 ;  /* 0x00000a0024227824 */ /* 0x000fe400078e0223 */
[----:B------:R-:W-:-:S02]  /*0320*/  VIADD R33, R0, 0x280 ;  /* 0x0000028000217836 */ /* 0x000fc40000000000 */
[C---:B------:R-:W-:Y:S02]  /*0330*/  IMAD.U32 R6, R32.reuse, 0x2, R0 ;  /* 0x0000000220067824 */ /* 0x040fe400078e0000 */
[----:B------:R-:W-:Y:S02]  /*0340*/  IMAD.U32 R2, R3, 0x2, R34 ;  /* 0x0000000203027824 */ /* 0x000fe400078e0022 */
[----:B------:R-:W-:Y:S02]  /*0350*/  IMAD.U32 R33, R32, 0x2, R33 ;  /* 0x0000000220217824 */ /* 0x000fe400078e0021 */
[----:B------:R-:W-:-:S04]  /*0360*/  VIADD R34, R34, 0x20 ;  /* 0x0000002022227836 */ /* 0x000fc80000000000 */
[----:B------:R-:W-:Y:S01]  /*0370*/  IMAD.U32 R3, R3, 0x2, R34 ;  /* 0x0000000203037824 */ /* 0x000fe200078e0022 */
[----:B---3--:R0:W-:Y:S04]  /*0380*/  STS.128 [R5], R20 ;  /* 0x0000001405007388 */ /* 0x0081e80000000c00 */
[----:B--2---:R-:W-:Y:S01]  /*0390*/  STS.128 [R24], R16 ;  /* 0x0000001018007388 */ /* 0x004fe20000000c00 */
[----:B------:R-:W-:Y:S06]  /*03a0*/  BAR.SYNC.DEFER_BLOCKING 0x0 ;  /* 0x0000000000007b1d */ /* 0x000fec0000010000 */
[----:B------:R-:W-:Y:S04]  /*03b0*/  LDSM.16.M88.2 R6, [R6] ;  /* 0x000000000606783b */ /* 0x000fe80000000100 */
[----:B------:R-:W1:Y:S04]  /*03c0*/  LDSM.16.M88.4 R16, [R2] ;  /* 0x000000000210783b */ /* 0x000e680000000200 */
[----:B------:R-:W2:Y:S04]  /*03d0*/  LDSM.16.M88.4 R24, [R2+0x500] ;  /* 0x000500000218783b */ /* 0x000ea80000000200 */
[----:B------:R-:W3:Y:S01]  /*03e0*/  LDSM.16.M88.2 R20, [R33] ;  /* 0x000000002114783b */ /* 0x000ee20000000100 */
[----:B0-----:R-:W-:-:S02]  /*03f0*/  VIADD R23, R0, 0x20 ;  /* 0x0000002000177836 */ /* 0x001fc40000000000 */
[----:B------:R-:W-:Y:S02]  /*0400*/  VIADD R22, R0, 0x2a0 ;  /* 0x000002a000167836 */ /* 0x000fe40000000000 */
[C---:B------:R-:W-:Y:S02]  /*0410*/  IMAD.U32 R0, R32.reuse, 0x2, R23 ;  /* 0x0000000220007824 */ /* 0x040fe400078e0017 */
[----:B------:R-:W-:-:S05]  /*0420*/  IMAD.U32 R32, R32, 0x2, R22 ;  /* 0x0000000220207824 */ /* 0x000fca00078e0016 */
[----:B------:R-:W-:Y:S01]  /*0430*/  LDSM.16.M88.2 R22, [R32] ;  /* 0x000000002016783b */ /* 0x000fe20000000100 */
[-C--:B-1----:R-:W-:Y:S08]  /*0440*/  HMMA.16816.F16 R30, R16, R6.reuse, RZ ;  /* 0x00000006101e723c */ /* 0x082ff000000008ff */
[----:B--2---:R-:W-:Y:S08]  /*0450*/  HMMA.16816.F16 R6, R24, R6, RZ ;  /* 0x000000061806723c */ /* 0x004ff000000008ff */
[-C--:B---3--:R-:W-:Y:S01]  /*0460*/  HMMA.16816.F16 R28, R16, R20.reuse, RZ ;  /* 0x00000014101c723c */ /* 0x088fe200000008ff */
[----:B------:R-:W0:Y:S07]  /*0470*/  LDSM.16.M88.4 R16, [R3] ;  /* 0x000000000310783b */ /* 0x000e2e0000000200 */
[----:B------:R-:W-:Y:S01]  /*0480*/  HMMA.16816.F16 R24, R24, R20, RZ ;  /* 0x000000141818723c */ /* 0x000fe200000008ff */
[----:B------:R-:W1:Y:S11]  /*0490*/  LDSM.16.M88.2 R20, [R0] ;  /* 0x000000000014783b */ /* 0x000e760000000100 */
[C---:B0-----:R-:W-:Y:S08]  /*04a0*/  HMMA.16816.F16 R28, R16.reuse, R22, R28 ;  /* 0x00000016101c723c */ /* 0x041ff0000000081c */
[-C--:B-1----:R-:W-:Y:S01]  /*04b0*/  HMMA.16816.F16 R30, R16, R20.reuse, R30 ;  /* 0x00000014101e723c */ /* 0x082fe2000000081e */
[----:B------:R-:W0:Y:S01]  /*04c0*/  LDSM.16.M88.4 R16, [R3+0x500] ;  /* 0x000500000310783b */ /* 0x000e220000000200 */
[----:B------:R-:W1:Y:S01]  /*04d0*/  S2R R27, SR_TID.Z ;  /* 0x00000000001b7919 */ /* 0x000e620000002300 */
[----:B------:R-:W-:Y:S05]  /*04e0*/  BAR.SYNC.DEFER_BLOCKING 0x0 ;  /* 0x0000000000007b1d */ /* 0x000fea0000010000 */
[C---:B0-----:R-:W-:Y:S08]  /*04f0*/  HMMA.16816.F16 R6, R16.reuse, R20, R6 ;  /* 0x000000141006723c */ /* 0x041ff00000000806 */
[----:B------:R-:W-:Y:S01]  /*0500*/  HMMA.16816.F16 R24, R16, R22, R24 ;  /* 0x000000161018723c */ /* 0x000fe20000000818 */
[----:B------:R-:W0:Y:S08]  /*0510*/  LDC.64 R16, c[0x0][0x390] ;  /* 0x0000e400ff107b82 */ /* 0x000e300000000a00 */
[----:B------:R-:W2:Y:S01]  /*0520*/  LDC.64 R18, c[0x0][0x398] ;  /* 0x0000e600ff127b82 */ /* 0x000ea20000000a00 */
[----:B------:R-:W3:Y:S01]  /*0530*/  S2R R21, SR_TID.X ;  /* 0x0000000000157919 */ /* 0x000ee20000002100 */
[----:B-1----:R-:W-:Y:S01]  /*0540*/  IMAD.SHL.U32 R26, R27, 0x10, RZ ;  /* 0x000000101b1a7824 */ /* 0x002fe200078e00ff */
[----:B----4-:R0:W-:Y:S03]  /*0550*/  STS.128 [R5], R12 ;  /* 0x0000000c05007388 */ /* 0x0101e60000000c00 */
[----:B0-----:R-:W-:-:S04]  /*0560*/  IMAD.WIDE.U32 R14, R26, 0x2, R16 ;  /* 0x000000021a0e7825 */ /* 0x001fc800078e0010 */
[----:B--2---:R-:W-:Y:S01]  /*0570*/  IMAD.WIDE.U32 R12, R26, 0x2, R18 ;  /* 0x000000021a0c7825 */ /* 0x004fe200078e0012 */
[----:B------:R-:W2:Y:S04]  /*0580*/  LDG.E.CONSTANT R20, desc[UR4][R14.64] ;  /* 0x000000040e147981 */ /* 0x000ea8000c1e9900 */
[----:B------:R-:W2:Y:S01]  /*0590*/  LDG.E.CONSTANT R5, desc[UR4][R12.64] ;  /* 0x000000040c057981 */ /* 0x000ea2000c1e9900 */
[----:B------:R-:W-:Y:S01]  /*05a0*/  IMAD R16, R27, 0x2, R36 ;  /* 0x000000021b107824 */ /* 0x000fe200078e0224 */
[----:B---3--:R-:W-:-:S05]  /*05b0*/  SHF.R.U32.HI R17, RZ, 0x2, R21 ;  /* 0x00000002ff117819 */ /* 0x008fca0000011615 */
[----:B------:R-:W-:Y:S02]  /*05c0*/  IMAD R17, R16, 0x8, R17 ;  /* 0x0000000810117824 */ /* 0x000fe400078e0211 */
[----:B------:R-:W-:-:S05]  /*05d0*/  IMAD.SHL.U32 R16, R21, 0x8, RZ ;  /* 0x0000000815107824 */ /* 0x000fca00078e00ff */
[----:B------:R-:W-:-:S05]  /*05e0*/  LOP3.LUT R16, R16, 0x18, RZ, 0xc0, !PT ;  /* 0x0000001810107812 */ /* 0x000fca00078ec0ff */
[----:B------:R-:W-:Y:S01]  /*05f0*/  IMAD R17, R17, 0x28, R16 ;  /* 0x0000002811117824 */ /* 0x000fe200078e0210 */
[----:B------:R-:W-:-:S04]  /*0600*/  LOP3.LUT R16, R37, 0xf, RZ, 0xc0, !PT ;  /* 0x0000000f25107812 */ /* 0x000fc800078ec0ff */
[----:B------:R-:W-:-:S05]  /*0610*/  SHF.R.U32.HI R18, RZ, 0x3, R16 ;  /* 0x00000003ff127819 */ /* 0x000fca0000011610 */
[----:B------:R-:W-:Y:S01]  /*0620*/  IMAD.SHL.U32 R18, R18, 0x8, RZ ;  /* 0x0000000812127824 */ /* 0x000fe200078e00ff */
[----:B------:R-:W-:-:S04]  /*0630*/  LOP3.LUT R16, R16, 0x7, RZ, 0xc0, !PT ;  /* 0x0000000710107812 */ /* 0x000fc800078ec0ff */
[----:B------:R-:W-:Y:S01]  /*0640*/  LOP3.LUT R19, R18, 0x8, RZ, 0xe2, !PT ;  /* 0x0000000812137812 */ /* 0x000fe200078ee2ff */
[----:B------:R-:W-:-:S04]  /*0650*/  IMAD R27, R27, 0x500, R4 ;  /* 0x000005001b1b7824 */ /* 0x000fc800078e0204 */
[----:B------:R-:W-:-:S04]  /*0660*/  IMAD R16, R16, 0x28, R19 ;  /* 0x0000002810107824 */ /* 0x000fc800078e0213 */
[----:B------:R-:W-:Y:S02]  /*0670*/  IMAD.U32 R16, R16, 0x2, R27 ;  /* 0x0000000210107824 */ /* 0x000fe400078e001b */
[----:B------:R-:W-:-:S05]  /*0680*/  IMAD R27, R17, 0x2, R4 ;  /* 0x00000002111b7824 */ /* 0x000fca00078e0204 */
[----:B------:R-:W-:Y:S01]  /*0690*/  STS.128 [R27], R8 ;  /* 0x000000081b007388 */ /* 0x000fe20000000c00 */
[----:B------:R-:W-:Y:S06]  /*06a0*/  BAR.SYNC.DEFER_BLOCKING 0x0 ;  /* 0x0000000000007b1d */ /* 0x000fec0000010000 */
[----:B------:R-:W-:Y:S04]  /*06b0*/  LDSM.16.M88.2 R16, [R16] ;  /* 0x000000001010783b */ /* 0x000fe80000000100 */
[----:B------:R-:W0:Y:S04]  /*06c0*/  LDSM.16.M88.4 R8, [R2] ;  /* 0x000000000208783b */ /* 0x000e280000000200 */
[----:B------:R-:W1:Y:S04]  /*06d0*/  LDSM.16.M88.2 R18, [R33] ;  /* 0x000000002112783b */ /* 0x000e680000000100 */
[----:B------:R-:W-:Y:S04]  /*06e0*/  LDSM.16.M88.2 R22, [R0] ;  /* 0x000000000016783b */ /* 0x000fe80000000100 */
[----:B------:R-:W-:Y:S01]  /*06f0*/  LDSM.16.M88.2 R32, [R32] ;  /* 0x000000002020783b */ /* 0x000fe20000000100 */
[C---:B0-----:R-:W-:Y:S08]  /*0700*/  HMMA.16816.F16 R30, R8.reuse, R16, R30 ;  /* 0x00000010081e723c */ /* 0x041ff0000000081e */
[----:B-1----:R-:W-:Y:S01]  /*0710*/  HMMA.16816.F16 R28, R8, R18, R28 ;  /* 0x00000012081c723c */ /* 0x002fe2000000081c */
[----:B------:R-:W0:Y:S07]  /*0720*/  LDSM.16.M88.4 R8, [R2+0x500] ;  /* 0x000500000208783b */ /* 0x000e2e0000000200 */
[C---:B0-----:R-:W-:Y:S08]  /*0730*/  HMMA.16816.F16 R6, R8.reuse, R16, R6 ;  /* 0x000000100806723c */ /* 0x041ff00000000806 */
[----:B------:R-:W-:Y:S01]  /*0740*/  HMMA.16816.F16 R24, R8, R18, R24 ;  /* 0x000000120818723c */ /* 0x000fe20000000818 */
[----:B------:R-:W0:Y:S04]  /*0750*/  LDSM.16.M88.4 R8, [R3] ;  /* 0x000000000308783b */ /* 0x000e280000000200 */
[----:B------:R-:W1:Y:S03]  /*0760*/  LDSM.16.M88.4 R16, [R3+0x500] ;  /* 0x000500000310783b */ /* 0x000e660000000200 */
[-C--:B0-----:R-:W-:Y:S08]  /*0770*/  HMMA.16816.F16 R30, R8, R22.reuse, R30 ;  /* 0x00000016081e723c */ /* 0x081ff0000000081e */
[----:B-1----:R-:W-:Y:S08]  /*0780*/  HMMA.16816.F16 R6, R16, R22, R6 ;  /* 0x000000161006723c */ /* 0x002ff00000000806 */
[----:B------:R-:W-:Y:S01]  /*0790*/  HMMA.16816.F16 R28, R8, R32, R28 ;  /* 0x00000020081c723c */ /* 0x000fe2000000081c */
[----:B------:R-:W-:Y:S01]  /*07a0*/  IMAD R9, R36, 0x900, R26 ;  /* 0x0000090024097824 */ /* 0x000fe200078e021a */
[----:B------:R-:W-:-:S02]  /*07b0*/  SHF.R.U32.HI R8, RZ, 0x2, R37 ;  /* 0x00000002ff087819 */ /* 0x000fc40000011625 */
[----:B------:R-:W-:-:S04]  /*07c0*/  LOP3.LUT R37, R37, 0x3, RZ, 0xc0, !PT ;  /* 0x0000000325257812 */ /* 0x000fc800078ec0ff */
[----:B------:R-:W-:Y:S01]  /*07d0*/  HMMA.16816.F16 R24, R16, R32, R24 ;  /* 0x000000201018723c */ /* 0x000fe20000000818 */
[----:B------:R-:W-:Y:S02]  /*07e0*/  IMAD R0, R9, 0x2, R4 ;  /* 0x0000000209007824 */ /* 0x000fe400078e0204 */
[----:B------:R-:W-:Y:S01]  /*07f0*/  IMAD R37, R8, 0x24, R37 ;  /* 0x0000002408257824 */ /* 0x000fe200078e0225 */
[----:B------:R-:W3:Y:S01]  /*0800*/  LDG.E.CONSTANT R4, desc[UR4][R14.64+0x4] ;  /* 0x000004040e047981 */ /* 0x000ee2000c1e9900 */
[----:B------:R-:W-:Y:S02]  /*0810*/  VIADD R2, R0, 0x10 ;  /* 0x0000001000027836 */ /* 0x000fe40000000000 */
[C---:B------:R-:W-:Y:S01]  /*0820*/  IMAD.U32 R3, R37.reuse, 0x4, R0 ;  /* 0x0000000425037824 */ /* 0x040fe200078e0000 */
[----:B------:R-:W-:Y:S01]  /*0830*/  BAR.SYNC.DEFER_BLOCKING 0x0 ;  /* 0x0000000000007b1d */ /* 0x000fe20000010000 */
[----:B------:R-:W-:Y:S02]  /*0840*/  IMAD.U32 R37, R37, 0x4, R2 ;  /* 0x0000000425257824 */ /* 0x000fe400078e0002 */
[----:B------:R-:W-:-:S03]  /*0850*/  IMAD R0, R21, 0x90, R0 ;  /* 0x0000009015007824 */ /* 0x000fc600078e0200 */
[----:B------:R-:W-:Y:S04]  /*0860*/  STS [R3], R30 ;  /* 0x0000001e03007388 */ /* 0x000fe80000000800 */
[----:B------:R-:W-:Y:S04]  /*0870*/  STS [R3+0x480], R31 ;  /* 0x0004801f03007388 */ /* 0x000fe80000000800 */
[----:B------:R-:W-:Y:S04]  /*0880*/  STS [R3+0x900], R6 ;  /* 0x0009000603007388 */ /* 0x000fe80000000800 */
[----:B------:R0:W-:Y:S04]  /*0890*/  STS [R3+0xd80], R7 ;  /* 0x000d800703007388 */ /* 0x0001e80000000800 */
[----:B------:R-:W-:Y:S04]  /*08a0*/  STS [R37], R28 ;  /* 0x0000001c25007388 */ /* 0x000fe80000000800 */
[----:B------:R-:W-:Y:S04]  /*08b0*/  STS [R37+0x480], R29 ;  /* 0x0004801d25007388 */ /* 0x000fe80000000800 */
[----:B------:R-:W-:Y:S04]  /*08c0*/  STS [R37+0x900], R24 ;  /* 0x0009001825007388 */ /* 0x000fe80000000800 */
[----:B------:R-:W-:Y:S01]  /*08d0*/  STS [R37+0xd80], R25 ;  /* 0x000d801925007388 */ /* 0x000fe20000000800 */
[----:B------:R-:W-:Y:S06]  /*08e0*/  BAR.SYNC.DEFER_BLOCKING 0x0 ;  /* 0x0000000000007b1d */ /* 0x000fec0000010000 */
[----:B0-----:R-:W3:Y:S04]  /*08f0*/  LDG.E.CONSTANT R3, desc[UR4][R12.64+0x4] ;  /* 0x000004040c037981 */ /* 0x001ee8000c1e9900 */
[----:B------:R-:W2:Y:S02]  /*0900*/  LDS R2, [R0] ;  /* 0x0000000000027984 */ /* 0x000ea40000000800 */
[----:B--2---:R-:W-:-:S05]  /*0910*/  HFMA2 R2, R2, R20, R5 ;  /* 0x0000001402027231 */ /* 0x004fca0000000005 */
[----:B------:R-:W-:-:S04]  /*0920*/  PRMT R6, R2, 0x7632, R6 ;  /* 0x0000763202067816 */ /* 0x000fc80000000006 */
[----:B------:R-:W-:-:S05]  /*0930*/  PRMT R5, R2, 0x5410, R6 ;  /* 0x0000541002057816 */ /* 0x000fca0000000006 */
[----:B------:R-:W-:-:S05]  /*0940*/  HSETP2.GEU.AND P0, P1, R5, RZ.H0_H0, PT ;  /* 0x200000ff05007234 */ /* 0x000fca000390e000 */
[----:B------:R-:W-:Y:S02]  /*0950*/  SEL R5, R2, RZ, P0 ;  /* 0x000000ff02057207 */ /* 0x000fe40000000000 */
[----:B------:R-:W-:-:S04]  /*0960*/  SEL R2, R6, RZ, P1 ;  /* 0x000000ff06027207 */ /* 0x000fc80000800000 */
[----:B------:R-:W-:-:S06]  /*0970*/  PRMT R6, R5, 0x5410, R2 ;  /* 0x0000541005067816 */ /* 0x000fcc0000000002 */
[----:B------:R-:W0:Y:S01]  /*0980*/  SHFL.BFLY PT, R6, R6, 0x1, 0x1f ;  /* 0x0c201f0006067f89 */ /* 0x000e2200000e0000 */
[----:B------:R-:W-:-:S05]  /*0990*/  PRMT R7, R5, 0x5410, R2 ;  /* 0x0000541005077816 */ /* 0x000fca0000000002 */
[----:B0-----:R-:W-:-:S05]  /*09a0*/  HSETP2.GT.AND P0, P1, R7, R6, PT ;  /* 0x0000000607007234 */ /* 0x001fca0003904000 */
[----:B------:R-:W-:-:S08]  /*09b0*/  SEL R5, R6, R5, !P0 ;  /* 0x0000000506057207 */ /* 0x000fd00004000000 */
[----:B------:R-:W-:-:S04]  /*09c0*/  @!P1 PRMT R2, R6, 0x7632, R2 ;  /* 0x0000763206029816 */ /* 0x000fc80000000002 */
[----:B------:R-:W-:-:S04]  /*09d0*/  PRMT R7, R7, 0x5410, R2 ;  /* 0x0000541007077816 */ /* 0x000fc80000000002 */
[----:B------:R-:W-:-:S05]  /*09e0*/  PRMT R6, R5, 0x7610, R7 ;  /* 0x0000761005067816 */ /* 0x000fca0000000007 */
        /* <DEDUP_REMOVED lines=21> */
[----:B------:R0:W1:Y:S02]  /*0b40*/  SHFL.BFLY PT, R8, R7, 0x10, 0x1f ;  /* 0x0e001f0007087f89 */ /* 0x00006400000e0000 */
[----:B0-----:R-:W-:-:S05]  /*0b50*/  PRMT R7, R5, 0x7610, R7 ;  /* 0x0000761005077816 */ /* 0x001fca0000000007 */
[----:B-1----:R-:W-:Y:S01]  /*0b60*/  HSETP2.GT.AND P1, P0, R7, R8, PT ;  /* 0x0000000807007234 */ /* 0x002fe20003824000 */
[----:B------:R-:W-:-:S04]  /*0b70*/  IMAD R6, R36, -0x8c0, R9 ;  /* 0xfffff74024067824 */ /* 0x000fc800078e0209 */
[----:B------:R-:W-:-:S08]  /*0b80*/  SEL R5, R8, R5, !P1 ;  /* 0x0000000508057207 */ /* 0x000fd00004800000 */
[----:B------:R-:W-:Y:S02]  /*0b90*/  @!P0 PRMT R2, R8, 0x7632, R2 ;  /* 0x0000763208028816 */ /* 0x000fe40000000002 */
[----:B------:R-:W-:Y:S02]  /*0ba0*/  ISETP.NE.AND P0, PT, R21, RZ, PT ;  /* 0x000000ff1500720c */ /* 0x000fe40003f05270 */
[----:B------:R-:W-:Y:S01]  /*0bb0*/  PRMT R9, R2, 0x7610, R9 ;  /* 0x0000761002097816 */ /* 0x000fe20000000009 */
[----:B------:R-:W-:Y:S02]  /*0bc0*/  IMAD R2, R6, 0x4, R35 ;  /* 0x0000000406027824 */ /* 0x000fe400078e0223 */
[----:B------:R-:W-:Y:S02]  /*0bd0*/  HADD2.F32 R8, -RZ, R5.H0_H0 ;  /* 0x20000005ff087230 */ /* 0x000fe40000004100 */
[----:B------:R-:W-:-:S06]  /*0be0*/  HADD2.F32 R9, -RZ, R9.H0_H0 ;  /* 0x20000009ff097230 */ /* 0x000fcc0000004100 */
[----:B------:R-:W-:Y:S04]  /*0bf0*/  @!P0 STS.64 [R2], R8 ;  /* 0x0000000802008388 */ /* 0x000fe80000000a00 */
[----:B------:R-:W3:Y:S02]  /*0c00*/  LDS R5, [R0+0x4] ;  /* 0x0000040000057984 */ /* 0x000ee40000000800 */
[----:B---3--:R-:W-:Y:S02]  /*0c10*/  HFMA2 R5, R5, R4, R3 ;  /* 0x0000000405057231 */ /* 0x008fe40000000003 */
[----:B------:R-:W2:Y:S03]  /*0c20*/  LDG.E.CONSTANT R4, desc[UR4][R14.64+0x8] ;  /* 0x000008040e047981 */ /* 0x000ea6000c1e9900 */
[C---:B------:R-:W-:Y:S01]  /*0c30*/  PRMT R7, R5.reuse, 0x7632, R7 ;  /* 0x0000763205077816 */ /* 0x040fe20000000007 */
[----:B------:R-:W2:Y:S03]  /*0c40*/  LDG.E.CONSTANT R3, desc[UR4][R12.64+0x8] ;  /* 0x000008040c037981 */ /* 0x000ea6000c1e9900 */
        /* <DEDUP_REMOVED lines=38> */
[----:B------:R-:W-:Y:S01]  /*0eb0*/  PRMT R9, R5, 0x7610, R9 ;  /* 0x0000761005097816 */ /* 0x000fe20000000009 */
[----:B------:R-:W-:-:S04]  /*0ec0*/  HADD2.F32 R8, -RZ, R6.H0_H0 ;  /* 0x20000006ff087230 */ /* 0x000fc80000004100 */
[----:B------:R-:W-:-:S05]  /*0ed0*/  HADD2.F32 R9, -RZ, R9.H0_H0 ;  /* 0x20000009ff097230 */ /* 0x000fca0000004100 */
[----:B------:R-:W-:Y:S04]  /*0ee0*/  @!P0 STS.64 [R2+0x8], R8 ;  /* 0x0000080802008388 */ /* 0x000fe80000000a00 */
[----:B------:R-:W2:Y:S02]  /*0ef0*/  LDS R5, [R0+0x8] ;  /* 0x0000080000057984 */ /* 0x000ea40000000800 */
[----:B--2---:R-:W-:Y:S02]  /*0f00*/  HFMA2 R5, R5, R4, R3 ;  /* 0x0000000405057231 */ /* 0x004fe40000000003 */
        /* <DEDUP_REMOVED lines=144> */
[C---:B------:R-:W-:Y:S01]  /*1810*/  PRMT R6, R5.reuse, 0x5410, R7 ;  /* 0x0000541005067816 */ /* 0x040fe20000000007 */
[----:B------:R-:W3:Y:S04]  /*1820*/  LDG.E.CONSTANT R14, desc[UR4][R14.64+0x1c] ;  /* 0x00001c040e0e7981 */ /* 0x000ee8000c1e9900 */
[----:B------:R-:W-:Y:S01]  /*1830*/  HSETP2.GEU.AND P1, P2, R6, RZ.H0_H0, PT ;  /* 0x200000ff06007234 */ /* 0x000fe20003a2e000 */
[----:B------:R-:W3:Y:S04]  /*1840*/  LDG.E.CONSTANT R13, desc[UR4][R12.64+0x1c] ;  /* 0x00001c040c0d7981 */ /* 0x000ee8000c1e9900 */
[----:B------:R-:W-:-:S02]  /*1850*/  SEL R6, R5, RZ, P1 ;  /* 0x000000ff05067207 */ /* 0x000fc40000800000 */
        /* <DEDUP_REMOVED lines=40> */
[----:B--2---:R-:W-:-:S05]  /*1ae0*/  HFMA2 R3, R5, R4, R3 ;  /* 0x0000000405037231 */ /* 0x004fca0000000003 */
[----:B------:R-:W-:-:S04]  /*1af0*/  PRMT R4, R3, 0x7632, R4 ;  /* 0x0000763203047816 */ /* 0x000fc80000000004 */
[----:B------:R-:W-:-:S05]  /*1b00*/  PRMT R5, R3, 0x5410, R4 ;  /* 0x0000541003057816 */ /* 0x000fca0000000004 */
[----:B------:R-:W-:-:S05]  /*1b10*/  HSETP2.GEU.AND P1, P2, R5, RZ.H0_H0, PT ;  /* 0x200000ff05007234 */ /* 0x000fca0003a2e000 */
[----:B------:R-:W-:Y:S02]  /*1b20*/  SEL R3, R3, RZ, P1 ;  /* 0x000000ff03037207 */ /* 0x000fe40000800000 */
[----:B------:R-:W-:-:S04]  /*1b30*/  SEL R4, R4, RZ, P2 ;  /* 0x000000ff04047207 */ /* 0x000fc80001000000 */
[----:B------:R-:W-:-:S05]  /*1b40*/  PRMT R5, R3, 0x5410, R4 ;  /* 0x0000541003057816 */ /* 0x000fca0000000004 */
[----:B------:R-:W0:Y:S02]  /*1b50*/  SHFL.BFLY PT, R6, R5, 0x1, 0x1f ;  /* 0x0c201f0005067f89 */ /* 0x000e2400000e0000 */
[----:B0-----:R-:W-:-:S05]  /*1b60*/  HSETP2.GT.AND P1, P2, R5, R6, PT ;  /* 0x0000000605007234 */ /* 0x001fca0003a24000 */
[----:B------:R-:W-:-:S08]  /*1b70*/  SEL R3, R6, R3, !P1 ;  /* 0x0000000306037207 */ /* 0x000fd00004800000 */
[----:B------:R-:W-:-:S04]  /*1b80*/  @!P2 PRMT R4, R6, 0x7632, R4 ;  /* 0x000076320604a816 */ /* 0x000fc80000000004 */
[----:B------:R-:W-:-:S04]  /*1b90*/  PRMT R5, R5, 0x5410, R4 ;  /* 0x0000541005057816 */ /* 0x000fc80000000004 */
[----:B------:R-:W-:-:S05]  /*1ba0*/  PRMT R5, R3, 0x7610, R5 ;  /* 0x0000761003057816 */ /* 0x000fca0000000005 */
[----:B------:R0:W1:Y:S02]  /*1bb0*/  SHFL.BFLY PT, R6, R5, 0x2, 0x1f ;  /* 0x0c401f0005067f89 */ /* 0x00006400000e0000 */
[----:B0-----:R-:W-:-:S05]  /*1bc0*/  PRMT R5, R3, 0x7610, R5 ;  /* 0x0000761003057816 */ /* 0x001fca0000000005 */
[----:B-1----:R-:W-:-:S05]  /*1bd0*/  HSETP2.GT.AND P1, P2, R5, R6, PT ;  /* 0x0000000605007234 */ /* 0x002fca0003a24000 */
        /* <DEDUP_REMOVED lines=23> */
[----:B------:R-:W-:Y:S01]  /*1d50*/  PRMT R7, R4, 0x7610, R7 ;  /* 0x0000761004077816 */ /* 0x000fe20000000007 */
[----:B------:R-:W-:-:S04]  /*1d60*/  HADD2.F32 R6, -RZ, R3.H0_H0 ;  /* 0x20000003ff067230 */ /* 0x000fc80000004100 */
[----:B------:R-:W-:-:S05]  /*1d70*/  HADD2.F32 R7, -RZ, R7.H0_H0 ;  /* 0x20000007ff077230 */ /* 0x000fca0000004100 */
[----:B------:R-:W-:Y:S04]  /*1d80*/  @!P0 STS.64 [R2+0x30], R6 ;  /* 0x0000300602008388 */ /* 0x000fe80000000a00 */
[----:B------:R-:W3:Y:S02]  /*1d90*/  LDS R0, [R0+0x1c] ;  /* 0x00001c0000007984 */ /* 0x000ee40000000800 */
[----:B---3--:R-:W-:-:S05]  /*1da0*/  HFMA2 R3, R0, R14, R13 ;  /* 0x0000000e00037231 */ /* 0x008fca000000000d */
[----:B------:R-:W-:-:S04]  /*1db0*/  PRMT R4, R3, 0x7632, R4 ;  /* 0x0000763203047816 */ /* 0x000fc80000000004 */
[----:B------:R-:W-:-:S05]  /*1dc0*/  PRMT R5, R3, 0x5410, R4 ;  /* 0x0000541003057816 */ /* 0x000fca0000000004 */
[----:B------:R-:W-:-:S05]  /*1dd0*/  HSETP2.GEU.AND P1, P2, R5, RZ.H0_H0, PT ;  /* 0x200000ff05007234 */ /* 0x000fca0003a2e000 */
[----:B------:R-:W-:Y:S02]  /*1de0*/  SEL R3, R3, RZ, P1 ;  /* 0x000000ff03037207 */ /* 0x000fe40000800000 */
[----:B------:R-:W-:-:S04]  /*1df0*/  SEL R4, R4, RZ, P2 ;  /* 0x000000ff04047207 */ /* 0x000fc80001000000 */
        /* <DEDUP_REMOVED lines=32> */
[----:B------:R-:W-:Y:S02]  /*2000*/  SEL R3, R6, R3, !P1 ;  /* 0x0000000306037207 */ /* 0x000fe40004800000 */
[----:B------:R-:W-:-:S06]  /*2010*/  ISETP.GT.U32.AND P1, PT, R21, 0xf, PT ;  /* 0x0000000f1500780c */ /* 0x000fcc0003f24070 */
[----:B------:R-:W-:-:S04]  /*2020*/  @!P2 PRMT R4, R6, 0x7632, R4 ;  /* 0x000076320604a816 */ /* 0x000fc80000000004 */
[----:B------:R-:W-:Y:S01]  /*2030*/  PRMT R5, R4, 0x7610, R5 ;  /* 0x0000761004057816 */ /* 0x000fe20000000005 */
[----:B------:R-:W-:-:S04]  /*2040*/  HADD2.F32 R4, -RZ, R3.H0_H0 ;  /* 0x20000003ff047230 */ /* 0x000fc80000004100 */
[----:B------:R-:W-:-:S05]  /*2050*/  HADD2.F32 R5, -RZ, R5.H0_H0 ;  /* 0x20000005ff057230 */ /* 0x000fca0000004100 */
[----:B------:R0:W-:Y:S01]  /*2060*/  @!P0 STS.64 [R2+0x38], R4 ;  /* 0x0000380402008388 */ /* 0x0001e20000000a00 */
[----:B------:R-:W-:Y:S01]  /*2070*/  NOP ;  /* 0x0000000000007918 */ /* 0x000fe20000000000 */
[----:B------:R-:W-:Y:S05]  /*2080*/  @P1 EXIT ;  /* 0x000000000000194d */ /* 0x000fea0003800000 */
[----:B------:R-:W1:Y:S01]  /*2090*/  S2R R34, SR_CTAID.X ;  /* 0x0000000000227919 */ /* 0x000e620000002500 */
[----:B------:R-:W-:Y:S01]  /*20a0*/  IMAD R0, R21, 0x4, R2 ;  /* 0x0000000415007824 */ /* 0x000fe200078e0202 */
[----:B------:R-:W2:Y:S01]  /*20b0*/  LDCU.64 UR6, c[0x0][0x3a0] ;  /* 0x00007400ff0677ac */ /* 0x000ea20008000a00 */
[----:B------:R-:W-:-:S03]  /*20c0*/  IMAD R21, R36, 0x40, R21 ;  /* 0x0000004024157824 */ /* 0x000fc600078e0215 */
[----:B0-----:R-:W0:Y:S01]  /*20d0*/  LDS R5, [R0] ;  /* 0x0000000000057984 */ /* 0x001e220000000800 */
[----:B-1----:R-:W-:-:S05]  /*20e0*/  IMAD.SHL.U32 R3, R34, 0x80, RZ ;  /* 0x0000008022037824 */ /* 0x002fca00078e00ff */
[----:B------:R-:W-:-:S04]  /*20f0*/  IADD3 R3, P0, P1, R26, R21, R3 ;  /* 0x000000151a037210 */ /* 0x000fc8000791e003 */
[----:B------:R-:W-:Y:S02]  /*2100*/  IADD3.X R4, PT, PT, RZ, RZ, RZ, P0, P1 ;  /* 0x000000ffff047210 */ /* 0x000fe400007e24ff */
[----:B--2---:R-:W-:-:S04]  /*2110*/  LEA R2, P0, R3, UR6, 0x2 ;  /* 0x0000000603027c11 */ /* 0x004fc8000f8010ff */
[----:B------:R-:W-:-:S05]  /*2120*/  LEA.HI.X R3, R3, UR7, R4, 0x2, P0 ;  /* 0x0000000703037c11 */ /* 0x000fca00080f1404 */
[----:B0-----:R-:W-:Y:S01]  /*2130*/  STG.E desc[UR4][R2.64], R5 ;  /* 0x0000000502007986 */ /* 0x001fe2000c101904 */
[----:B------:R-:W-:Y:S05]  /*2140*/  EXIT ;  /* 0x000000000000794d */ /* 0x000fea0003800000 */
.L_x_0:
[----:B------:R-:W-:-:S00]  /*2150*/  BRA `(.L_x_0) ;  /* 0xfffffffc00fc7947 */ /* 0x000fc0000383ffff */
[----:B------:R-:W-:-:S00]  /*2160*/  NOP ;  /* 0x0000000000007918 */ /* 0x000fc00000000000 */
        /* <DEDUP_REMOVED lines=9> */
.L_x_12:


//--------------------- .text.fused_gemm_bn_relu_max_v2_kernel --------------------------
	.section	.text.fused_gemm_bn_relu_max_v2_kernel,"ax",@progbits
	.align	128
        .global         fused_gemm_bn_relu_max_v2_kernel
        .type           fused_gemm_bn_relu_max_v2_kernel,@function
        .size           fused_gemm_bn_relu_max_v2_kernel,(.L_x_13 - fused_gemm_bn_relu_max_v2_kernel)
        .other          fused_gemm_bn_relu_max_v2_kernel,@"STO_CUDA_ENTRY STV_DEFAULT"
fused_gemm_bn_relu_max_v2_kernel:
.text.fused_gemm_bn_relu_max_v2_kernel:
        /* <DEDUP_REMOVED lines=533> */
.L_x_1:
        /* <DEDUP_REMOVED lines=11> */
.L_x_13:


//--------------------- .text.fused_gemm_bn_relu_max_kernel --------------------------
	.section	.text.fused_gemm_bn_relu_max_kernel,"ax",@progbits
	.align	128
        .global         fused_gemm_bn_relu_max_kernel
        .type           fused_gemm_bn_relu_max_kernel,@function
        .size           fused_gemm_bn_relu_max_kernel,(.L_x_14 - fused_gemm_bn_relu_max_kernel)
        .other          fused_gemm_bn_relu_max_kernel,@"STO_CUDA_ENTRY STV_DEFAULT"
fused_gemm_bn_relu_max_kernel:
.text.fused_gemm_bn_relu_max_kernel:
[----:B------:R-:W-:Y:S01]  /*0000*/  LDC R1, c[0x0][0x37c] ;  /* 0x0000df00ff017b82 */ /* 0x000fe20000000800 */
[----:B------:R-:W0:Y:S07]  /*0010*/  S2R R20, SR_TID.X ;  /* 0x0000000000147919 */ /* 0x000e2e0000002100 */
[----:B------:R-:W1:Y:S01]  /*0020*/  LDC.64 R22, c[0x0][0x380] ;  /* 0x0000e000ff167b82 */ /* 0x000e620000000a00 */
[----:B------:R-:W2:Y:S01]  /*0030*/  LDCU.64 UR4, c[0x0][0x358] ;  /* 0x00006b00ff0477ac */ /* 0x000ea20008000a00 */
[----:B------:R-:W3:Y:S01]  /*0040*/  S2R R29, SR_TID.Z ;  /* 0x00000000001d7919 */ /* 0x000ee20000002300 */
[----:B------:R-:W4:Y:S01]  /*0050*/  LDCU.64 UR6, c[0x0][0x3a0] ;  /* 0x00007400ff0677ac */ /* 0x000f220008000a00 */
[----:B------:R-:W3:Y:S04]  /*0060*/  S2R R32, SR_TID.Y ;  /* 0x0000000000207919 */ /* 0x000ee80000002200 */
[----:B------:R-:W5:Y:S01]  /*0070*/  LDC.64 R24, c[0x0][0x388] ;  /* 0x0000e200ff187b82 */ /* 0x000f620000000a00 */
[----:B------:R-:W2:Y:S01]  /*0080*/  S2R R28, SR_CTAID.X ;  /* 0x00000000001c7919 */ /* 0x000ea20000002500 */
[----:B0-----:R-:W-:-:S02]  /*0090*/  IMAD.SHL.U32 R2, R20, 0x10, RZ ;  /* 0x0000001014027824 */ /* 0x001fc400078e00ff */
[----:B------:R-:W-:-:S03]  /*00a0*/  IMAD.SHL.U32 R3, R20, 0x8, RZ ;  /* 0x0000000814037824 */ /* 0x000fc600078e00ff */
[----:B------:R-:W-:Y:S02]  /*00b0*/  LOP3.LUT R5, R2, 0xfc0, RZ, 0xc0, !PT ;  /* 0x00000fc002057812 */ /* 0x000fe400078ec0ff */
[----:B------:R-:W-:Y:S01]  /*00c0*/  LOP3.LUT R3, R3, 0x18, RZ, 0xc0, !PT ;  /* 0x0000001803037812 */ /* 0x000fe200078ec0ff */
[----:B---3--:R-:W-:-:S04]  /*00d0*/  IMAD R0, R29, 0x2, R32 ;  /* 0x000000021d007824 */ /* 0x008fc800078e0220 */
[----:B------:R-:W-:-:S04]  /*00e0*/  IMAD.U32 R5, R0, 0x200, R5 ;  /* 0x0000020000057824 */ /* 0x000fc800078e0005 */
[----:B--2---:R-:W-:Y:S01]  /*00f0*/  IMAD R2, R28, 0x1000, R5 ;  /* 0x000010001c027824 */ /* 0x004fe200078e0205 */
[----:B------:R-:W-:-:S03]  /*0100*/  LOP3.LUT R5, R5, R3, RZ, 0xfc, !PT ;  /* 0x0000000305057212 */ /* 0x000fc600078efcff */
[----:B------:R-:W-:Y:S02]  /*0110*/  IMAD.IADD R7, R3, 0x1, R2 ;  /* 0x0000000103077824 */ /* 0x000fe400078e0202 */
[----:B-----5:R-:W-:-:S04]  /*0120*/  IMAD.WIDE.U32 R24, R5, 0x2, R24 ;  /* 0x0000000205187825 */ /* 0x020fc800078e0018 */
[----:B-1----:R-:W-:Y:S01]  /*0130*/  IMAD.WIDE.U32 R22, R7, 0x2, R22 ;  /* 0x0000000207167825 */ /* 0x002fe200078e0016 */
[----:B------:R-:W2:Y:S04]  /*0140*/  LDG.E.128.CONSTANT R8, desc[UR4][R24.64+0x40] ;  /* 0x0000400418087981 */ /* 0x000ea8000c1e9d00 */
[----:B------:R-:W3:Y:S04]  /*0150*/  LDG.E.128.CONSTANT R16, desc[UR4][R22.64] ;  /* 0x0000000416107981 */ /* 0x000ee8000c1e9d00 */
[----:B------:R-:W5:Y:S04]  /*0160*/  LDG.E.128.CONSTANT R4, desc[UR4][R24.64] ;  /* 0x0000000418047981 */ /* 0x000f68000c1e9d00 */
[----:B------:R0:W4:Y:S01]  /*0170*/  LDG.E.128.CONSTANT R12, desc[UR4][R22.64+0x40] ;  /* 0x00004004160c7981 */ /* 0x000122000c1e9d00 */
[----:B------:R-:W1:Y:S01]  /*0180*/  S2R R2, SR_LANEID ;  /* 0x0000000000027919 */ /* 0x000e620000000000 */
[----:B------:R-:W1:Y:S01]  /*0190*/  S2R R30, SR_CgaCtaId ;  /* 0x00000000001e7919 */ /* 0x000e620000008800 */
[----:B------:R-:W-:-:S05]  /*01a0*/  SHF.R.U32.HI R21, RZ, 0x2, R20 ;  /* 0x00000002ff157819 */ /* 0x000fca0000011614 */
[----:B------:R-:W-:Y:S01]  /*01b0*/  IMAD R34, R0, 0x8, R21 ;  /* 0x0000000800227824 */ /* 0x000fe200078e0215 */
[----:B------:R-:W-:-:S05]  /*01c0*/  MOV R21, 0x400 ;  /* 0x0000040000157802 */ /* 0x000fca0000000f00 */
[----:B0-----:R-:W-:Y:S02]  /*01d0*/  VIADD R23, R21, 0x1400 ;  /* 0x0000140015177836 */ /* 0x001fe40000000000 */
[----:B------:R-:W-:Y:S01]  /*01e0*/  IMAD R3, R34, 0x28, R3 ;  /* 0x0000002822037824 */ /* 0x000fe200078e0203 */
[----:B-1----:R-:W-:Y:S02]  /*01f0*/  SHF.R.U32.HI R26, RZ, 0x3, R2 ;  /* 0x00000003ff1a7819 */ /* 0x002fe40000011602 */
[C---:B------:R-:W-:Y:S02]  /*0200*/  LEA R21, R30.reuse, R21, 0x18 ;  /* 0x000000151e157211 */ /* 0x040fe400078ec0ff */
[----:B------:R-:W-:Y:S01]  /*0210*/  LEA R30, R30, R23, 0x18 ;  /* 0x000000171e1e7211 */ /* 0x000fe200078ec0ff */
[----:B------:R-:W-:Y:S01]  /*0220*/  IMAD.SHL.U32 R31, R26, 0x8, RZ ;  /* 0x000000081a1f7824 */ /* 0x000fe200078e00ff */
[C---:B------:R-:W-:Y:S01]  /*0230*/  LOP3.LUT R20, R2.reuse, 0x7, RZ, 0xc0, !PT ;  /* 0x0000000702147812 */ /* 0x040fe200078ec0ff */
[C---:B------:R-:W-:Y:S01]  /*0240*/  IMAD R34, R3.reuse, 0x2, R21 ;  /* 0x0000000203227824 */ /* 0x040fe200078e0215 */
[----:B------:R-:W-:Y:S01]  /*0250*/  BAR.SYNC.DEFER_BLOCKING 0x0 ;  /* 0x0000000000007b1d */ /* 0x000fe20000010000 */
[----:B------:R-:W-:Y:S01]  /*0260*/  IMAD R35, R3, 0x2, R30 ;  /* 0x0000000203237824 */ /* 0x000fe200078e021e */
[----:B------:R-:W-:-:S02]  /*0270*/  LOP3.LUT R26, R2, 0xf, RZ, 0xc0, !PT ;  /* 0x0000000f021a7812 */ /* 0x000fc400078ec0ff */
[----:B------:R-:W-:Y:S02]  /*0280*/  LOP3.LUT R31, R31, 0x8, R20, 0xe2, !PT ;  /* 0x000000081f1f7812 */ /* 0x000fe400078ee214 */
[----:B------:R-:W-:Y:S02]  /*0290*/  SHF.R.U32.HI R20, RZ, 0x3, R26 ;  /* 0x00000003ff147819 */ /* 0x000fe4000001161a */
[----:B------:R-:W-:-:S03]  /*02a0*/  SHF.R.U32.HI R0, RZ, 0x4, R2 ;  /* 0x00000004ff007819 */ /* 0x000fc60000011602 */
[----:B------:R-:W-:Y:S02]  /*02b0*/  IMAD.SHL.U32 R20, R20, 0x8, RZ ;  /* 0x0000000814147824 */ /* 0x000fe400078e00ff */
[----:B------:R-:W-:Y:S01]  /*02c0*/  IMAD.SHL.U32 R0, R0, 0x8, RZ ;  /* 0x0000000800007824 */ /* 0x000fe200078e00ff */
[----:B------:R-:W-:Y:S02]  /*02d0*/  LOP3.LUT R33, R26, 0x7, RZ, 0xc0, !PT ;  /* 0x000000071a217812 */ /* 0x000fe400078ec0ff */
[----:B------:R-:W-:Y:S01]  /*02e0*/  LOP3.LUT R20, R20, 0x8, RZ, 0xe2, !PT ;  /* 0x0000000814147812 */ /* 0x000fe200078ee2ff */
[----:B------:R-:W-:Y:S02]  /*02f0*/  IMAD R31, R31, 0x28, R0 ;  /* 0x000000281f1f7824 */ /* 0x000fe400078e0200 */
[----:B------:R-:W-:Y:S02]  /*0300*/  IMAD R0, R29, 0x500, R30 ;  /* 0x000005001d007824 */ /* 0x000fe400078e021e */
[----:B------:R-:W-:-:S02]  /*0310*/  IMAD R33, R33, 0x28, R20 ;  /* 0x0000002821217824 */ /* 0x000fc400078e0214 */
[----:B------:R-:W-:Y:S02]  /*0320*/  IMAD R32, R32, 0xa00, R21 ;  /* 0x00000a0020207824 */ /* 0x000fe400078e0215 */
[----:B------:R-:W-:Y:S02]  /*0330*/  VIADD R20, R0, 0x280 ;  /* 0x0000028000147836 */ /* 0x000fe40000000000 */
[----:B------:R-:W-:Y:S02]  /*0340*/  IMAD.U32 R22, R33, 0x2, R0 ;  /* 0x0000000221167824 */ /* 0x000fe400078e0000 */
[----:B------:R-:W-:Y:S02]  /*0350*/  IMAD.U32 R3, R31, 0x2, R32 ;  /* 0x000000021f037824 */ /* 0x000fe400078e0020 */
[----:B------:R-:W-:Y:S02]  /*0360*/  IMAD.U32 R0, R33, 0x2, R20 ;  /* 0x0000000221007824 */ /* 0x000fe400078e0014 */
[----:B------:R-:W-:-:S02]  /*0370*/  VIADD R32, R32, 0x20 ;  /* 0x0000002020207836 */ /* 0x000fc40000000000 */
[----:B------:R-:W-:Y:S02]  /*0380*/  IMAD R36, R29, 0x500, R30 ;  /* 0x000005001d247824 */ /* 0x000fe400078e021e */
[----:B------:R-:W-:Y:S02]  /*0390*/  IMAD.U32 R31, R31, 0x2, R32 ;  /* 0x000000021f1f7824 */ /* 0x000fe400078e0020 */
[----:B------:R-:W-:-:S04]  /*03a0*/  VIADD R32, R36, 0x20 ;  /* 0x0000002024207836 */ /* 0x000fc80000000000 */
[----:B------:R-:W-:Y:S01]  /*03b0*/  IMAD.U32 R32, R33, 0x2, R32 ;  /* 0x0000000221207824 */ /* 0x000fe200078e0020 */
[----:B---3--:R-:W-:Y:S04]  /*03c0*/  STS.128 [R34], R16 ;  /* 0x0000001022007388 */ /* 0x008fe80000000c00 */
[----:B-----5:R-:W-:Y:S01]  /*03d0*/  STS.128 [R35], R4 ;  /* 0x0000000423007388 */ /* 0x020fe20000000c00 */
[----:B------:R-:W-:Y:S06]  /*03e0*/  BAR.SYNC.DEFER_BLOCKING 0x0 ;  /* 0x0000000000007b1d */ /* 0x000fec0000010000 */
[----:B------:R-:W-:Y:S04]  /*03f0*/  LDSM.16.M88.2 R22, [R22] ;  /* 0x000000001616783b */ /* 0x000fe80000000100 */
[----:B------:R-:W0:Y:S04]  /*0400*/  LDSM.16.M88.4 R4, [R3] ;  /* 0x000000000304783b */ /* 0x000e280000000200 */
[----:B------:R-:W1:Y:S04]  /*0410*/  LDSM.16.M88.2 R20, [R0] ;  /* 0x000000000014783b */ /* 0x000e680000000100 */
[----:B------:R-:W3:Y:S01]  /*0420*/  LDSM.16.M88.4 R16, [R3+0x500] ;  /* 0x000500000310783b */ /* 0x000ee20000000200 */
[C---:B0-----:R-:W-:Y:S08]  /*0430*/  HMMA.16816.F16 R24, R4.reuse, R22, RZ ;  /* 0x000000160418723c */ /* 0x041ff000000008ff */
[----:B-1----:R-:W-:Y:S01]  /*0440*/  HMMA.16816.F16 R26, R4, R20, RZ ;  /* 0x00000014041a723c */ /* 0x002fe200000008ff */
[----:B------:R-:W-:-:S04]  /*0450*/  VIADD R6, R36, 0x2a0 ;  /* 0x000002a024067836 */ /* 0x000fc80000000000 */
[----:B------:R-:W-:-:S03]  /*0460*/  IMAD.U32 R33, R33, 0x2, R6 ;  /* 0x0000000221217824 */ /* 0x000fc600078e0006 */
[C---:B---3--:R-:W-:Y:S02]  /*0470*/  HMMA.16816.F16 R4, R16.reuse, R22, RZ ;  /* 0x000000161004723c */ /* 0x048fe400000008ff */
[----:B------:R-:W-:Y:S06]  /*0480*/  LDSM.16.M88.2 R22, [R33] ;  /* 0x000000002116783b */ /* 0x000fec0000000100 */
[----:B------:R-:W-:Y:S01]  /*0490*/  HMMA.16816.F16 R6, R16, R20, RZ ;  /* 0x000000141006723c */ /* 0x000fe200000008ff */
[----:B------:R-:W-:Y:S04]  /*04a0*/  LDSM.16.M88.2 R20, [R32] ;  /* 0x000000002014783b */ /* 0x000fe80000000100 */
[----:B------:R-:W0:Y:S01]  /*04b0*/  LDSM.16.M88.4 R16, [R31] ;  /* 0x000000001f10783b */ /* 0x000e220000000200 */
[----:B------:R-:W1:Y:S02]  /*04c0*/  S2R R35, SR_TID.X ;  /* 0x0000000000237919 */ /* 0x000e640000002100 */
[C---:B0-----:R-:W-:Y:S08]  /*04d0*/  HMMA.16816.F16 R24, R16.reuse, R20, R24 ;  /* 0x000000141018723c */ /* 0x041ff00000000818 */
[----:B------:R-:W-:Y:S01]  /*04e0*/  HMMA.16816.F16 R26, R16, R22, R26 ;  /* 0x00000016101a723c */ /* 0x000fe2000000081a */
[----:B------:R-:W0:Y:S01]  /*04f0*/  LDSM.16.M88.4 R16, [R31+0x500] ;  /* 0x000500001f10783b */ /* 0x000e220000000200 */
[----:B------:R-:W-:Y:S06]  /*0500*/  BAR.SYNC.DEFER_BLOCKING 0x0 ;  /* 0x0000000000007b1d */ /* 0x000fec0000010000 */
[----:B----4-:R3:W-:Y:S02]  /*0510*/  STS.128 [R34], R12 ;  /* 0x0000000c22007388 */ /* 0x0107e40000000c00 */
[----:B---3--:R-:W3:Y:S01]  /*0520*/  S2R R34, SR_TID.Y ;  /* 0x0000000000227919 */ /* 0x008ee20000002200 */
[----:B-1----:R-:W-:-:S02]  /*0530*/  SHF.R.U32.HI R37, RZ, 0x2, R35 ;  /* 0x00000002ff257819 */ /* 0x002fc40000011623 */
[----:B------:R-:W-:-:S04]  /*0540*/  LOP3.LUT R12, R2, 0xf, RZ, 0xc0, !PT ;  /* 0x0000000f020c7812 */ /* 0x000fc800078ec0ff */
[----:B------:R-:W-:Y:S01]  /*0550*/  SHF.R.U32.HI R13, RZ, 0x3, R12 ;  /* 0x00000003ff0d7819 */ /* 0x000fe2000001160c */
[----:B---3--:R-:W-:-:S04]  /*0560*/  IMAD R36, R29, 0x2, R34 ;  /* 0x000000021d247824 */ /* 0x008fc800078e0222 */
[----:B------:R-:W-:Y:S02]  /*0570*/  IMAD R36, R36, 0x8, R37 ;  /* 0x0000000824247824 */ /* 0x000fe400078e0225 */
[----:B------:R-:W-:-:S05]  /*0580*/  IMAD.SHL.U32 R37, R35, 0x8, RZ ;  /* 0x0000000823257824 */ /* 0x000fca00078e00ff */
[----:B------:R-:W-:-:S05]  /*0590*/  LOP3.LUT R37, R37, 0x18, RZ, 0xc0, !PT ;  /* 0x0000001825257812 */ /* 0x000fca00078ec0ff */
[----:B------:R-:W-:-:S04]  /*05a0*/  IMAD R37, R36, 0x28, R37 ;  /* 0x0000002824257824 */ /* 0x000fc800078e0225 */
[----:B------:R-:W-:-:S05]  /*05b0*/  IMAD R37, R37, 0x2, R30 ;  /* 0x0000000225257824 */ /* 0x000fca00078e021e */
[----:B--2---:R-:W-:Y:S01]  /*05c0*/  STS.128 [R37], R8 ;  /* 0x0000000825007388 */ /* 0x004fe20000000c00 */
[----:B------:R-:W-:Y:S01]  /*05d0*/  IMAD.SHL.U32 R13, R13, 0x8, RZ ;  /* 0x000000080d0d7824 */ /* 0x000fe200078e00ff */
[----:B------:R-:W-:Y:S01]  /*05e0*/  BAR.SYNC.DEFER_BLOCKING 0x0 ;  /* 0x0000000000007b1d */ /* 0x000fe20000010000 */
[----:B------:R-:W-:-:S03]  /*05f0*/  LOP3.LUT R12, R12, 0x7, RZ, 0xc0, !PT ;  /* 0x000000070c0c7812 */ /* 0x000fc600078ec0ff */
[----:B------:R-:W-:-:S05]  /*0600*/  LOP3.LUT R13, R13, 0x8, RZ, 0xe2, !PT ;  /* 0x000000080d0d7812 */ /* 0x000fca00078ee2ff */
[----:B------:R-:W-:Y:S02]  /*0610*/  IMAD R13, R12, 0x28, R13 ;  /* 0x000000280c0d7824 */ /* 0x000fe400078e020d */
[----:B------:R-:W-:-:S04]  /*0620*/  IMAD R12, R29, 0x500, R30 ;  /* 0x000005001d0c7824 */ /* 0x000fc800078e021e */
[----:B------:R-:W-:-:S06]  /*0630*/  IMAD.U32 R12, R13, 0x2, R12 ;  /* 0x000000020d0c7824 */ /* 0x000fcc00078e000c */
[----:B------:R-:W-:Y:S04]  /*0640*/  LDSM.16.M88.2 R12, [R12] ;  /* 0x000000000c0c783b */ /* 0x000fe80000000100 */
[----:B------:R-:W1:Y:S04]  /*0650*/  LDSM.16.M88.4 R8, [R3] ;  /* 0x000000000308783b */ /* 0x000e680000000200 */
[----:B------:R-:W2:Y:S01]  /*0660*/  LDSM.16.M88.2 R14, [R0] ;  /* 0x00000000000e783b */ /* 0x000ea20000000100 */
[C---:B0-----:R-:W-:Y:S08]  /*0670*/  HMMA.16816.F16 R20, R16.reuse, R20, R4 ;  /* 0x000000141014723c */ /* 0x041ff00000000804 */
[----:B------:R-:W-:Y:S01]  /*0680*/  HMMA.16816.F16 R16, R16, R22, R6 ;  /* 0x000000161010723c */ /* 0x000fe20000000806 */
[----:B------:R-:W0:Y:S01]  /*0690*/  LDC.64 R22, c[0x0][0x390] ;  /* 0x0000e400ff167b82 */ /* 0x000e220000000a00 */
[----:B------:R-:W-:Y:S01]  /*06a0*/  IMAD.SHL.U32 R29, R29, 0x10, RZ ;  /* 0x000000101d1d7824 */ /* 0x000fe200078e00ff */
[----:B------:R3:W4:Y:S06]  /*06b0*/  LDSM.16.M88.4 R4, [R3+0x500] ;  /* 0x000500000304783b */ /* 0x00072c0000000200 */
[----:B------:R-:W5:Y:S01]  /*06c0*/  LDC.64 R18, c[0x0][0x398] ;  /* 0x0000e600ff127b82 */ /* 0x000f620000000a00 */
[C---:B0-----:R-:W-:Y:S01]  /*06d0*/  IMAD.WIDE.U32 R22, R29.reuse, 0x2, R22 ;  /* 0x000000021d167825 */ /* 0x041fe200078e0016 */
[----:B-1----:R-:W-:Y:S04]  /*06e0*/  HMMA.16816.F16 R24, R8, R12, R24 ;  /* 0x0000000c0818723c */ /* 0x002fe80000000818 */
[----:B---3--:R-:W3:Y:S01]  /*06f0*/  LDG.E.CONSTANT R3, desc[UR4][R22.64+0x4] ;  /* 0x0000040416037981 */ /* 0x008ee2000c1e9900 */
[----:B-----5:R-:W-:-:S03]  /*0700*/  IMAD.WIDE.U32 R18, R29, 0x2, R18 ;  /* 0x000000021d127825 */ /* 0x020fc600078e0012 */
[----:B------:R-:W5:Y:S01]  /*0710*/  LDG.E.CONSTANT R38, desc[UR4][R22.64+0x10] ;  /* 0x0000100416267981 */ /* 0x000f62000c1e9900 */
[----:B--2---:R-:W-:Y:S03]  /*0720*/  HMMA.16816.F16 R26, R8, R14, R26 ;  /* 0x0000000e081a723c */ /* 0x004fe6000000081a */
[----:B------:R-:W2:Y:S04]  /*0730*/  LDG.E.CONSTANT R11, desc[UR4][R22.64] ;  /* 0x00000004160b7981 */ /* 0x000ea8000c1e9900 */
[----:B------:R-:W2:Y:S04]  /*0740*/  LDG.E.CONSTANT R10, desc[UR4][R18.64] ;  /* 0x00000004120a7981 */ /* 0x000ea8000c1e9900 */
[----:B------:R-:W3:Y:S01]  /*0750*/  LDG.E.CONSTANT R0, desc[UR4][R18.64+0x4] ;  /* 0x0000040412007981 */ /* 0x000ee2000c1e9900 */
[C---:B----4-:R-:W-:Y:S03]  /*0760*/  HMMA.16816.F16 R20, R4.reuse, R12, R20 ;  /* 0x0000000c0414723c */ /* 0x050fe60000000814 */
[----:B------:R-:W4:Y:S04]  /*0770*/  LDG.E.CONSTANT R12, desc[UR4][R22.64+0x8] ;  /* 0x00000804160c7981 */ /* 0x000f28000c1e9900 */
[----:B------:R-:W4:Y:S01]  /*0780*/  LDG.E.CONSTANT R13, desc[UR4][R18.64+0x8] ;  /* 0x00000804120d7981 */ /* 0x000f22000c1e9900 */
[----:B------:R-:W-:Y:S03]  /*0790*/  HMMA.16816.F16 R16, R4, R14, R16 ;  /* 0x0000000e0410723c */ /* 0x000fe60000000810 */
[----:B------:R-:W-:Y:S04]  /*07a0*/  LDSM.16.M88.2 R8, [R32] ;  /* 0x000000002008783b */ /* 0x000fe80000000100 */
[----:B------:R-:W0:Y:S04]  /*07b0*/  LDSM.16.M88.4 R4, [R31] ;  /* 0x000000001f04783b */ /* 0x000e280000000200 */
[----:B------:R-:W1:Y:S04]  /*07c0*/  LDSM.16.M88.2 R32, [R33] ;  /* 0x000000002120783b */ /* 0x000e680000000100 */
[----:B------:R-:W5:Y:S04]  /*07d0*/  LDG.E.CONSTANT R15, desc[UR4][R22.64+0xc] ;  /* 0x00000c04160f7981 */ /* 0x000f68000c1e9900 */
[----:B------:R-:W5:Y:S04]  /*07e0*/  LDG.E.CONSTANT R14, desc[UR4][R18.64+0xc] ;  /* 0x00000c04120e7981 */ /* 0x000f68000c1e9900 */
[----:B------:R-:W5:Y:S04]  /*07f0*/  LDG.E.CONSTANT R37, desc[UR4][R18.64+0x10] ;  /* 0x0000100412257981 */ /* 0x000f68000c1e9900 */
[----:B------:R-:W5:Y:S01]  /*0800*/  LDG.E.CONSTANT R36, desc[UR4][R22.64+0x14] ;  /* 0x0000140416247981 */ /* 0x000f62000c1e9900 */
[C---:B0-----:R-:W-:Y:S08]  /*0810*/  HMMA.16816.F16 R24, R4.reuse, R8, R24 ;  /* 0x000000080418723c */ /* 0x041ff00000000818 */
[-C--:B-1----:R-:W-:Y:S01]  /*0820*/  HMMA.16816.F16 R26, R4, R32.reuse, R26 ;  /* 0x00000020041a723c */ /* 0x082fe2000000081a */
[----:B------:R0:W1:Y:S04]  /*0830*/  LDSM.16.M88.4 R4, [R31+0x500] ;  /* 0x000500001f04783b */ /* 0x0000680000000200 */
[----:B0-----:R-:W5:Y:S04]  /*0840*/  LDG.E.CONSTANT R31, desc[UR4][R22.64+0x18] ;  /* 0x00001804161f7981 */ /* 0x001f68000c1e9900 */
[----:B------:R-:W5:Y:S01]  /*0850*/  LDG.E.CONSTANT R22, desc[UR4][R22.64+0x1c] ;  /* 0x00001c0416167981 */ /* 0x000f62000c1e9900 */
[C---:B-1----:R-:W-:Y:S03]  /*0860*/  HMMA.16816.F16 R16, R4.reuse, R32, R16 ;  /* 0x000000200410723c */ /* 0x042fe60000000810 */
[----:B------:R-:W5:Y:S04]  /*0870*/  LDG.E.CONSTANT R32, desc[UR4][R18.64+0x14] ;  /* 0x0000140412207981 */ /* 0x000f68000c1e9900 */
[----:B------:R-:W5:Y:S04]  /*0880*/  LDG.E.CONSTANT R33, desc[UR4][R18.64+0x18] ;  /* 0x0000180412217981 */ /* 0x000f68000c1e9900 */
[----:B------:R2:W5:Y:S01]  /*0890*/  LDG.E.CONSTANT R18, desc[UR4][R18.64+0x1c] ;  /* 0x00001c0412127981 */ /* 0x000562000c1e9900 */
[----:B------:R-:W-:Y:S01]  /*08a0*/  HMMA.16816.F16 R20, R4, R8, R20 ;  /* 0x000000080414723c */ /* 0x000fe20000000814 */
[----:B------:R-:W-:Y:S01]  /*08b0*/  IMAD R5, R34, 0x900, R29 ;  /* 0x0000090022057824 */ /* 0x000fe200078e021d */
[----:B------:R-:W-:-:S02]  /*08c0*/  SHF.R.U32.HI R4, RZ, 0x2, R2 ;  /* 0x00000002ff047819 */ /* 0x000fc40000011602 */
[----:B------:R-:W-:Y:S01]  /*08d0*/  LOP3.LUT R7, R2, 0x3, RZ, 0xc0, !PT ;  /* 0x0000000302077812 */ /* 0x000fe200078ec0ff */
[----:B------:R-:W-:-:S04]  /*08e0*/  IMAD R8, R5, 0x2, R30 ;  /* 0x0000000205087824 */ /* 0x000fc800078e021e */
[----:B------:R-:W-:Y:S02]  /*08f0*/  IMAD R7, R4, 0x24, R7 ;  /* 0x0000002404077824 */ /* 0x000fe400078e0207 */
        /* <DEDUP_REMOVED lines=8> */
[----:B------:R-:W-:Y:S04]  /*0980*/  STS [R30+0xd80], R21 ;  /* 0x000d80151e007388 */ /* 0x000fe80000000800 */
[----:B------:R-:W-:Y:S04]  /*0990*/  STS [R9], R26 ;  /* 0x0000001a09007388 */ /* 0x000fe80000000800 */
[----:B------:R-:W-:Y:S04]  /*09a0*/  STS [R9+0x480], R27 ;  /* 0x0004801b09007388 */ /* 0x000fe80000000800 */
[----:B------:R-:W-:Y:S04]  /*09b0*/  STS [R9+0x900], R16 ;  /* 0x0009001009007388 */ /* 0x000fe80000000800 */
[----:B------:R-:W-:Y:S01]  /*09c0*/  STS [R9+0xd80], R17 ;  /* 0x000d801109007388 */ /* 0x000fe20000000800 */
[----:B------:R-:W-:Y:S06]  /*09d0*/  BAR.SYNC.DEFER_BLOCKING 0x0 ;  /* 0x0000000000007b1d */ /* 0x000fec0000010000 */
[----:B------:R-:W2:Y:S02]  /*09e0*/  LDS.128 R4, [R8] ;  /* 0x0000000008047984 */ /* 0x000ea40000000c00 */
[----:B--2---:R-:W-:-:S05]  /*09f0*/  HFMA2 R19, R4, R11, R10 ;  /* 0x0000000b04137231 */ /* 0x004fca000000000a */
[----:B------:R-:W-:-:S04]  /*0a00*/  PRMT R2, R19, 0x7632, R2 ;  /* 0x0000763213027816 */ /* 0x000fc80000000002 */
[----:B------:R-:W-:Y:S01]  /*0a10*/  PRMT R4, R19, 0x5410, R2 ;  /* 0x0000541013047816 */ /* 0x000fe20000000002 */
[----:B---3--:R-:W-:-:S04]  /*0a20*/  HFMA2 R3, R5, R3, R0 ;  /* 0x0000000305037231 */ /* 0x008fc80000000000 */
[----:B------:R-:W-:Y:S02]  /*0a30*/  HSETP2.GEU.AND P0, P1, R4, RZ.H0_H0, PT ;  /* 0x200000ff04007234 */ /* 0x000fe4000390e000 */
[----:B------:R-:W-:-:S03]  /*0a40*/  PRMT R5, R3, 0x7632, R5 ;  /* 0x0000763203057816 */ /* 0x000fc60000000005 */
[----:B------:R-:W-:Y:S02]  /*0a50*/  SEL R19, R19, RZ, P0 ;  /* 0x000000ff13137207 */ /* 0x000fe40000000000 */
[----:B------:R-:W-:-:S04]  /*0a60*/  SEL R0, R2, RZ, P1 ;  /* 0x000000ff02007207 */ /* 0x000fc80000800000 */
[----:B------:R-:W-:Y:S02]  /*0a70*/  PRMT R2, R19, 0x5410, R0 ;  /* 0x0000541013027816 */ /* 0x000fe40000000000 */
[----:B------:R-:W-:-:S03]  /*0a80*/  PRMT R9, R3, 0x5410, R5 ;  /* 0x0000541003097816 */ /* 0x000fc60000000005 */
[----:B------:R-:W0:Y:S02]  /*0a90*/  SHFL.BFLY PT, R4, R2, 0x1, 0x1f ;  /* 0x0c201f0002047f89 */ /* 0x000e2400000e0000 */
[----:B------:R-:W-:Y:S01]  /*0aa0*/  HSETP2.GEU.AND P0, P1, R9, RZ.H0_H0, PT ;  /* 0x200000ff09007234 */ /* 0x000fe2000390e000 */
[----:B----4-:R-:W-:-:S04]  /*0ab0*/  HFMA2 R6, R6, R12, R13 ;  /* 0x0000000c06067231 */ /* 0x010fc8000000000d */
[----:B------:R-:W-:Y:S02]  /*0ac0*/  SEL R12, R3, RZ, P0 ;  /* 0x000000ff030c7207 */ /* 0x000fe40000000000 */
[----:B------:R-:W-:-:S04]  /*0ad0*/  SEL R3, R5, RZ, P1 ;  /* 0x000000ff05037207 */ /* 0x000fc80000800000 */
[----:B------:R-:W-:Y:S02]  /*0ae0*/  PRMT R13, R12, 0x5410, R3 ;  /* 0x000054100c0d7816 */ /* 0x000fe40000000003 */
[----:B------:R-:W-:Y:S02]  /*0af0*/  PRMT R5, R19, 0x5410, R0 ;  /* 0x0000541013057816 */ /* 0x000fe40000000000 */
[C---:B------:R-:W-:Y:S02]  /*0b00*/  PRMT R9, R6.reuse, 0x7632, R9 ;  /* 0x0000763206097816 */ /* 0x040fe40000000009 */
[----:B------:R-:W1:Y:S02]  /*0b10*/  SHFL.BFLY PT, R13, R13, 0x1, 0x1f ;  /* 0x0c201f000d0d7f89 */ /* 0x000e6400000e0000 */
[----:B------:R-:W-:Y:S02]  /*0b20*/  PRMT R10, R6, 0x5410, R9 ;  /* 0x00005410060a7816 */ /* 0x000fe40000000009 */
[----:B0-----:R-:W-:-:S03]  /*0b30*/  HSETP2.GT.AND P0, P1, R5, R4, PT ;  /* 0x0000000405007234 */ /* 0x001fc60003904000 */
[----:B------:R-:W-:Y:S02]  /*0b40*/  HSETP2.GEU.AND P2, P3, R10, RZ.H0_H0, PT ;  /* 0x200000ff0a007234 */ /* 0x000fe40003b4e000 */
[----:B------:R-:W-:-:S03]  /*0b50*/  SEL R19, R4, R19, !P0 ;  /* 0x0000001304137207 */ /* 0x000fc60004000000 */
[----:B------:R-:W-:Y:S02]  /*0b60*/  SEL R5, R6, RZ, P2 ;  /* 0x000000ff06057207 */ /* 0x000fe40001000000 */
[----:B------:R-:W-:Y:S02]  /*0b70*/  SEL R2, R9, RZ, P3 ;  /* 0x000000ff09027207 */ /* 0x000fe40001800000 */
[----:B------:R-:W-:Y:S01]  /*0b80*/  LDS.128 R8, [R8+0x10] ;  /* 0x0000100008087984 */ /* 0x000fe20000000c00 */
[----:B------:R-:W-:Y:S02]  /*0b90*/  @!P1 PRMT R0, R4, 0x7632, R0 ;  /* 0x0000763204009816 */ /* 0x000fe40000000000 */
[----:B------:R-:W-:Y:S02]  /*0ba0*/  PRMT R4, R12, 0x5410, R3 ;  /* 0x000054100c047816 */ /* 0x000fe40000000003 */
[----:B------:R-:W-:Y:S02]  /*0bb0*/  PRMT R6, R5, 0x5410, R2 ;  /* 0x0000541005067816 */ /* 0x000fe40000000002 */
[----:B------:R-:W-:-:S02]  /*0bc0*/  PRMT R0, R0, 0x5410, R0 ;  /* 0x0000541000007816 */ /* 0x000fc40000000000 */
[----:B-1----:R-:W-:Y:S02]  /*0bd0*/  HSETP2.GT.AND P0, P1, R4, R13, PT ;  /* 0x0000000d04007234 */ /* 0x002fe40003904000 */
[----:B------:R-:W0:Y:S01]  /*0be0*/  SHFL.BFLY PT, R6, R6, 0x1, 0x1f ;  /* 0x0c201f0006067f89 */ /* 0x000e2200000e0000 */
[----:B------:R-:W-:-:S06]  /*0bf0*/  PRMT R4, R19, 0x7610, R0 ;  /* 0x0000761013047816 */ /* 0x000fcc0000000000 */
[----:B------:R-:W1:Y:S04]  /*0c00*/  SHFL.BFLY PT, R4, R4, 0x2, 0x1f ;  /* 0x0c401f0004047f89 */ /* 0x000e6800000e0000 */
[C---:B------:R-:W-:Y:S02]  /*0c10*/  @!P1 PRMT R3, R13.reuse, 0x7632, R3 ;  /* 0x000076320d039816 */ /* 0x040fe40000000003 */
[----:B------:R-:W-:Y:S02]  /*0c20*/  SEL R12, R13, R12, !P0 ;  /* 0x0000000c0d0c7207 */ /* 0x000fe40004000000 */
[----:B------:R-:W-:Y:S01]  /*0c30*/  PRMT R2, R2, 0x5410, R3 ;  /* 0x0000541002027816 */ /* 0x000fe20000000003 */
[----:B-----5:R-:W-:-:S03]  /*0c40*/  HFMA2 R15, R7, R15, R14 ;  /* 0x0000000f070f7231 */ /* 0x020fc6000000000e */
[--C-:B------:R-:W-:Y:S02]  /*0c50*/  PRMT R13, R5, 0x5410, R2.reuse ;  /* 0x00005410050d7816 */ /* 0x100fe40000000002 */
[----:B------:R-:W-:-:S03]  /*0c60*/  PRMT R7, R12, 0x7610, R2 ;  /* 0x000076100c077816 */ /* 0x000fc60000000002 */
[----:B0-----:R-:W-:Y:S02]  /*0c70*/  HSETP2.GT.AND P2, P3, R13, R6, PT ;  /* 0x000000060d007234 */ /* 0x001fe40003b44000 */
[----:B------:R0:W2:Y:S02]  /*0c80*/  SHFL.BFLY PT, R13, R7, 0x2, 0x1f ;  /* 0x0c401f00070d7f89 */ /* 0x0000a400000e0000 */
[----:B0-----:R-:W-:Y:S02]  /*0c90*/  PRMT R7, R19, 0x7610, R0 ;  /* 0x0000761013077816 */ /* 0x001fe40000000000 */
[----:B------:R-:W-:-:S03]  /*0ca0*/  PRMT R16, R15, 0x7632, R16 ;  /* 0x000076320f107816 */ /* 0x000fc60000000010 */
[----:B-1----:R-:W-:-:S04]  /*0cb0*/  HSETP2.GT.AND P0, P1, R7, R4, PT ;  /* 0x0000000407007234 */ /* 0x002fc80003904000 */
[----:B------:R-:W-:Y:S02]  /*0cc0*/  @!P3 PRMT R2, R6, 0x7632, R2 ;  /* 0x000076320602b816 */ /* 0x000fe40000000002 */
[----:B------:R-:W-:Y:S02]  /*0cd0*/  PRMT R14, R15, 0x5410, R16 ;  /* 0x000054100f0e7816 */ /* 0x000fe40000000010 */
[----:B------:R-:W-:-:S03]  /*0ce0*/  PRMT R0, R0, 0x5410, R2 ;  /* 0x0000541000007816 */ /* 0x000fc60000000002 */
[----:B------:R-:W-:Y:S02]  /*0cf0*/  HSETP2.GEU.AND P3, P4, R14, RZ.H0_H0, PT ;  /* 0x200000ff0e007234 */ /* 0x000fe40003c6e000 */
[----:B------:R-:W-:Y:S02]  /*0d00*/  SEL R14, R6, R5, !P2 ;  /* 0x00000005060e7207 */ /* 0x000fe40005000000 */
[----:B------:R-:W-:-:S04]  /*0d10*/  @!P1 PRMT R0, R4, 0x7632, R0 ;  /* 0x0000763204009816 */ /* 0x000fc80000000000 */
[----:B------:R-:W-:Y:S01]  /*0d20*/  PRMT R5, R14, 0x7610, R0 ;  /* 0x000076100e057816 */ /* 0x000fe20000000000 */
[----:B------:R-:W-:Y:S01]  /*0d30*/  HFMA2 R20, R8, R38, R37 ;  /* 0x0000002608147231 */ /* 0x000fe20000000025 */
[----:B------:R-:W-:-:S03]  /*0d40*/  PRMT R6, R12, 0x7610, R2 ;  /* 0x000076100c067816 */ /* 0x000fc60000000002 */
[----:B------:R0:W1:Y:S01]  /*0d50*/  SHFL.BFLY PT, R7, R5, 0x2, 0x1f ;  /* 0x0c401f0005077f89 */ /* 0x00006200000e0000 */
[----:B------:R-:W-:Y:S01]  /*0d60*/  SEL R19, R4, R19, !P0 ;  /* 0x0000001304137207 */ /* 0x000fe20004000000 */
[----:B------:R-:W-:Y:S01]  /*0d70*/  HFMA2 R9, R9, R36, R32 ;  /* 0x0000002409097231 */ /* 0x000fe20000000020 */
[----:B------:R-:W-:Y:S02]  /*0d80*/  SEL R15, R15, RZ, P3 ;  /* 0x000000ff0f0f7207 */ /* 0x000fe40001800000 */
[----:B------:R-:W-:Y:S02]  /*0d90*/  SEL R4, R16, RZ, P4 ;  /* 0x000000ff10047207 */ /* 0x000fe40002000000 */
[----:B--2---:R-:W-:Y:S01]  /*0da0*/  HSETP2.GT.AND P0, P1, R6, R13, PT ;  /* 0x0000000d06007234 */ /* 0x004fe20003904000 */
[----:B------:R-:W-:Y:S01]  /*0db0*/  HFMA2 R21, R10, R31, R33 ;  /* 0x0000001f0a157231 */ /* 0x000fe20000000021 */
[----:B------:R-:W-:Y:S02]  /*0dc0*/  PRMT R6, R20, 0x7632, R6 ;  /* 0x0000763214067816 */ /* 0x000fe40000000006 */
[----:B------:R-:W-:-:S02]  /*0dd0*/  PRMT R16, R15, 0x5410, R4 ;  /* 0x000054100f107816 */ /* 0x000fc40000000004 */
[----:B------:R-:W-:Y:S02]  /*0de0*/  PRMT R10, R9, 0x7632, R10 ;  /* 0x00007632090a7816 */ /* 0x000fe4000000000a */
[----:B0-----:R-:W-:Y:S02]  /*0df0*/  PRMT R5, R20, 0x5410, R6 ;  /* 0x0000541014057816 */ /* 0x001fe40000000006 */
[----:B------:R-:W-:Y:S02]  /*0e00*/  PRMT R8, R21, 0x7632, R8 ;  /* 0x0000763215087816 */ /* 0x000fe40000000008 */
[----:B------:R-:W-:Y:S01]  /*0e10*/  PRMT R17, R9, 0x5410, R10 ;  /* 0x0000541009117816 */ /* 0x000fe2000000000a */
[----:B------:R-:W0:Y:S01]  /*0e20*/  SHFL.BFLY PT, R16, R16, 0x1, 0x1f ;  /* 0x0c201f0010107f89 */ /* 0x000e2200000e0000 */
[----:B------:R-:W-:Y:S02]  /*0e30*/  HSETP2.GEU.AND P3, P5, R5, RZ.H0_H0, PT ;  /* 0x200000ff05007234 */ /* 0x000fe40003d6e000 */
[----:B------:R-:W-:-:S02]  /*0e40*/  PRMT R5, R21, 0x5410, R8 ;  /* 0x0000541015057816 */ /* 0x000fc40000000008 */
[C---:B------:R-:W-:Y:S02]  /*0e50*/  SEL R12, R13.reuse, R12, !P0 ;  /* 0x0000000c0d0c7207 */ /* 0x040fe40004000000 */
[----:B------:R-:W-:Y:S02]  /*0e60*/  HSETP2.GEU.AND P6, P0, R17, RZ.H0_H0, PT ;  /* 0x200000ff11007234 */ /* 0x000fe400038ce000 */
[----:B------:R-:W-:Y:S02]  /*0e70*/  PRMT R24, R14, 0x7610, R0 ;  /* 0x000076100e187816 */ /* 0x000fe40000000000 */
[----:B------:R-:W-:Y:S02]  /*0e80*/  SEL R20, R20, RZ, P3 ;  /* 0x000000ff14147207 */ /* 0x000fe40001800000 */
[----:B------:R-:W-:Y:S02]  /*0e90*/  HSETP2.GEU.AND P4, P3, R5, RZ.H0_H0, PT ;  /* 0x200000ff05007234 */ /* 0x000fe40003b8e000 */
[----:B------:R-:W-:-:S02]  /*0ea0*/  @!P1 PRMT R3, R13, 0x7632, R3 ;  /* 0x000076320d039816 */ /* 0x000fc40000000003 */
[----:B------:R-:W-:Y:S02]  /*0eb0*/  SEL R5, R6, RZ, P5 ;  /* 0x000000ff06057207 */ /* 0x000fe40002800000 */
[----:B------:R-:W-:Y:S02]  /*0ec0*/  SEL R13, R9, RZ, P6 ;  /* 0x000000ff090d7207 */ /* 0x000fe40003000000 */
[----:B------:R-:W-:Y:S02]  /*0ed0*/  SEL R6, R10, RZ, P0 ;  /* 0x000000ff0a067207 */ /* 0x000fe40000000000 */
[----:B-1----:R-:W-:Y:S01]  /*0ee0*/  HSETP2.GT.AND P2, P1, R24, R7, PT ;  /* 0x0000000718007234 */ /* 0x002fe20003944000 */
[----:B------:R-:W-:Y:S01]  /*0ef0*/  HFMA2 R24, R11, R22, R18 ;  /* 0x000000160b187231 */ /* 0x000fe20000000012 */
[----:B------:R-:W-:Y:S02]  /*0f00*/  PRMT R22, R13, 0x5410, R6 ;  /* 0x000054100d167816 */ /* 0x000fe40000000006 */
[----:B------:R-:W-:-:S02]  /*0f10*/  SEL R21, R21, RZ, P4 ;  /* 0x000000ff15157207 */ /* 0x000fc40002000000 */
[----:B------:R-:W-:Y:S02]  /*0f20*/  SEL R8, R8, RZ, P3 ;  /* 0x000000ff08087207 */ /* 0x000fe40001800000 */
[----:B------:R-:W-:Y:S01]  /*0f30*/  PRMT R11, R20, 0x5410, R5 ;  /* 0x00005410140b7816 */ /* 0x000fe20000000005 */
[----:B------:R-:W1:Y:S01]  /*0f40*/  SHFL.BFLY PT, R22, R22, 0x1, 0x1f ;  /* 0x0c201f0016167f89 */ /* 0x000e6200000e0000 */
[----:B------:R-:W-:Y:S02]  /*0f50*/  PRMT R10, R21, 0x5410, R8 ;  /* 0x00005410150a7816 */ /* 0x000fe40000000008 */
[----:B------:R-:W-:Y:S02]  /*0f60*/  PRMT R9, R15, 0x5410, R4 ;  /* 0x000054100f097816 */ /* 0x000fe40000000004 */
[----:B------:R-:W2:Y:S01]  /*0f70*/  SHFL.BFLY PT, R11, R11, 0x1, 0x1f ;  /* 0x0c201f000b0b7f89 */ /* 0x000ea200000e0000 */
[C---:B------:R-:W-:Y:S02]  /*0f80*/  PRMT R23, R24.reuse, 0x7632, R23 ;  /* 0x0000763218177816 */ /* 0x040fe40000000017 */
[----:B0-----:R-:W-:Y:S01]  /*0f90*/  HSETP2.GT.AND P6, P5, R9, R16, PT ;  /* 0x0000001009007234 */ /* 0x001fe20003dc4000 */
[----:B------:R-:W0:Y:S01]  /*0fa0*/  SHFL.BFLY PT, R10, R10, 0x1, 0x1f ;  /* 0x0c201f000a0a7f89 */ /* 0x000e2200000e0000 */
[----:B------:R-:W-:-:S02]  /*0fb0*/  PRMT R9, R24, 0x5410, R23 ;  /* 0x0000541018097816 */ /* 0x000fc40000000017 */
[----:B------:R-:W-:Y:S02]  /*0fc0*/  PRMT R2, R2, 0x5410, R0 ;  /* 0x0000541002027816 */ /* 0x000fe40000000000 */
[----:B------:R-:W-:Y:S02]  /*0fd0*/  PRMT R0, R0, 0x5410, R3 ;  /* 0x0000541000007816 */ /* 0x000fe40000000003 */
[----:B------:R-:W-:Y:S02]  /*0fe0*/  HSETP2.GEU.AND P0, P3, R9, RZ.H0_H0, PT ;  /* 0x200000ff09007234 */ /* 0x000fe40003b0e000 */
[----:B------:R-:W-:Y:S02]  /*0ff0*/  PRMT R18, R19, 0x7610, R2 ;  /* 0x0000761013127816 */ /* 0x000fe40000000002 */
[----:B------:R-:W-:Y:S02]  /*1000*/  PRMT R17, R12, 0x7610, R0 ;  /* 0x000076100c117816 */ /* 0x000fe40000000000 */
[----:B------:R-:W-:-:S02]  /*1010*/  SEL R9, R7, R14, !P2 ;  /* 0x0000000e07097207 */ /* 0x000fc40005000000 */
[----:B------:R-:W-:Y:S02]  /*1020*/  @!P1 PRMT R2, R7, 0x7632, R2 ;  /* 0x0000763207029816 */ /* 0x000fe40000000002 */
[----:B------:R-:W-:Y:S02]  /*1030*/  SEL R24, R24, RZ, P0 ;  /* 0x000000ff18187207 */ /* 0x000fe40000000000 */
[----:B------:R-:W-:Y:S02]  /*1040*/  SEL R7, R23, RZ, P3 ;  /* 0x000000ff17077207 */ /* 0x000fe40001800000 */
[----:B------:R-:W-:Y:S01]  /*1050*/  PRMT R23, R13, 0x5410, R6 ;  /* 0x000054100d177816 */ /* 0x000fe20000000006 */
[----:B------:R-:W3:Y:S01]  /*1060*/  SHFL.BFLY PT, R17, R17, 0x4, 0x1f ;  /* 0x0c801f0011117f89 */ /* 0x000ee200000e0000 */
[----:B------:R-:W-:Y:S02]  /*1070*/  PRMT R14, R20, 0x5410, R5 ;  /* 0x00005410140e7816 */ /* 0x000fe40000000005 */
[----:B------:R-:W-:Y:S01]  /*1080*/  PRMT R25, R24, 0x5410, R7 ;  /* 0x0000541018197816 */ /* 0x000fe20000000007 */
[----:B------:R-:W4:Y:S01]  /*1090*/  SHFL.BFLY PT, R18, R18, 0x4, 0x1f ;  /* 0x0c801f0012127f89 */ /* 0x000f2200000e0000 */
[----:B-1----:R-:W-:-:S02]  /*10a0*/  HSETP2.GT.AND P3, P4, R23, R22, PT ;  /* 0x0000001617007234 */ /* 0x002fc40003c64000 */
[C---:B------:R-:W-:Y:S02]  /*10b0*/  @!P5 PRMT R4, R16.reuse, 0x7632, R4 ;  /* 0x000076321004d816 */ /* 0x040fe40000000004 */
[----:B------:R-:W-:Y:S01]  /*10c0*/  PRMT R23, R21, 0x5410, R8 ;  /* 0x0000541015177816 */ /* 0x000fe20000000008 */
[----:B------:R-:W1:Y:S01]  /*10d0*/  SHFL.BFLY PT, R25, R25, 0x1, 0x1f ;  /* 0x0c201f0019197f89 */ /* 0x000e6200000e0000 */
[----:B--2---:R-:W-:Y:S02]  /*10e0*/  HSETP2.GT.AND P0, P2, R14, R11, PT ;  /* 0x0000000b0e007234 */ /* 0x004fe40003a04000 */
[----:B------:R-:W-:Y:S02]  /*10f0*/  SEL R15, R16, R15, !P6 ;  /* 0x0000000f100f7207 */ /* 0x000fe40007000000 */
[----:B------:R-:W-:Y:S02]  /*1100*/  PRMT R4, R4, 0x5410, R2 ;  /* 0x0000541004047816 */ /* 0x000fe40000000002 */
[----:B0-----:R-:W-:-:S02]  /*1110*/  HSETP2.GT.AND P5, P6, R23, R10, PT ;  /* 0x0000000a17007234 */ /* 0x001fc40003ea4000 */
[--C-:B------:R-:W-:Y:S02]  /*1120*/  PRMT R14, R9, 0x7610, R4.reuse ;  /* 0x00007610090e7816 */ /* 0x100fe40000000004 */
[----:B------:R-:W-:-:S03]  /*1130*/  PRMT R3, R3, 0x5410, R4 ;  /* 0x0000541003037816 */ /* 0x000fc60000000004 */
[----:B------:R0:W2:Y:S01]  /*1140*/  SHFL.BFLY PT, R16, R14, 0x4, 0x1f ;  /* 0x0c801f000e107f89 */ /* 0x0000a200000e0000 */
[C---:B------:R-:W-:Y:S02]  /*1150*/  @!P2 PRMT R5, R11.reuse, 0x7632, R5 ;  /* 0x000076320b05a816 */ /* 0x040fe40000000005 */
[----:B------:R-:W-:Y:S02]  /*1160*/  SEL R23, R11, R20, !P0 ;  /* 0x000000140b177207 */ /* 0x000fe40004000000 */
[----:B------:R-:W-:Y:S02]  /*1170*/  PRMT R27, R19, 0x7610, R2 ;  /* 0x00007610131b7816 */ /* 0x000fe40000000002 */
[----:B0-----:R-:W-:Y:S02]  /*1180*/  PRMT R14, R12, 0x7610, R0 ;  /* 0x000076100c0e7816 */ /* 0x001fe40000000000 */
[C---:B------:R-:W-:Y:S02]  /*1190*/  SEL R21, R10.reuse, R21, !P5 ;  /* 0x000000150a157207 */ /* 0x040fe40006800000 */
[----:B------:R-:W-:-:S02]  /*11a0*/  @!P6 PRMT R8, R10, 0x7632, R8 ;  /* 0x000076320a08e816 */ /* 0x000fc40000000008 */
[----:B------:R-:W-:Y:S02]  /*11b0*/  PRMT R11, R11, 0x5410, R5 ;  /* 0x000054100b0b7816 */ /* 0x000fe40000000005 */
[C---:B------:R-:W-:Y:S02]  /*11c0*/  SEL R13, R22.reuse, R13, !P3 ;  /* 0x0000000d160d7207 */ /* 0x040fe40005800000 */
[----:B------:R-:W-:Y:S02]  /*11d0*/  @!P4 PRMT R6, R22, 0x7632, R6 ;  /* 0x000076321606c816 */ /* 0x000fe40000000006 */
[----:B------:R-:W-:Y:S02]  /*11e0*/  PRMT R10, R15, 0x7610, R3 ;  /* 0x000076100f0a7816 */ /* 0x000fe40000000003 */
[----:B---3--:R-:W-:Y:S02]  /*11f0*/  HSETP2.GT.AND P2, P3, R14, R17, PT ;  /* 0x000000110e007234 */ /* 0x008fe40003b44000 */
[----:B------:R-:W-:-:S02]  /*1200*/  PRMT R14, R24, 0x5410, R7 ;  /* 0x00005410180e7816 */ /* 0x000fc40000000007 */
[----:B------:R-:W-:Y:S02]  /*1210*/  PRMT R11, R23, 0x7610, R11 ;  /* 0x00007610170b7816 */ /* 0x000fe4000000000b */
[----:B----4-:R-:W-:Y:S02]  /*1220*/  HSETP2.GT.AND P0, P1, R27, R18, PT ;  /* 0x000000121b007234 */ /* 0x010fe40003904000 */
[----:B------:R-:W-:Y:S01]  /*1230*/  PRMT R6, R6, 0x5410, R6 ;  /* 0x0000541006067816 */ /* 0x000fe20000000006 */
[----:B------:R-:W0:Y:S01]  /*1240*/  SHFL.BFLY PT, R10, R10, 0x2, 0x1f ;  /* 0x0c401f000a0a7f89 */ /* 0x000e2200000e0000 */
[----:B-1----:R-:W-:Y:S02]  /*1250*/  HSETP2.GT.AND P4, P5, R14, R25, PT ;  /* 0x000000190e007234 */ /* 0x002fe40003d84000 */
[----:B------:R-:W-:Y:S01]  /*1260*/  PRMT R20, R13, 0x7610, R6 ;  /* 0x000076100d147816 */ /* 0x000fe20000000006 */
[----:B------:R1:W3:Y:S01]  /*1270*/  SHFL.BFLY PT, R14, R11, 0x2, 0x1f ;  /* 0x0c401f000b0e7f89 */ /* 0x0002e200000e0000 */
[----:B------:R-:W-:-:S02]  /*1280*/  PRMT R27, R9, 0x7610, R4 ;  /* 0x00007610091b7816 */ /* 0x000fc40000000004 */
[----:B------:R-:W-:Y:S02]  /*1290*/  PRMT R2, R2, 0x5410, R8 ;  /* 0x0000541002027816 */ /* 0x000fe40000000008 */
[----:B------:R-:W4:Y:S01]  /*12a0*/  SHFL.BFLY PT, R20, R20, 0x2, 0x1f ;  /* 0x0c401f0014147f89 */ /* 0x000f2200000e0000 */
[C---:B------:R-:W-:Y:S02]  /*12b0*/  @!P1 PRMT R0, R18.reuse, 0x7632, R0 ;  /* 0x0000763212009816 */ /* 0x040fe40000000000 */
[----:B------:R-:W-:Y:S02]  /*12c0*/  SEL R19, R18, R19, !P0 ;  /* 0x0000001312137207 */ /* 0x000fe40004000000 */
[----:B--2---:R-:W-:Y:S02]  /*12d0*/  HSETP2.GT.AND P0, P1, R27, R16, PT ;  /* 0x000000101b007234 */ /* 0x004fe40003904000 */
[----:B------:R-:W-:Y:S02]  /*12e0*/  PRMT R22, R21, 0x7610, R2 ;  /* 0x0000761015167816 */ /* 0x000fe40000000002 */
[----:B------:R-:W-:-:S02]  /*12f0*/  @!P3 PRMT R3, R17, 0x7632, R3 ;  /* 0x000076321103b816 */ /* 0x000fc40000000003 */
[----:B------:R-:W-:Y:S02]  /*1300*/  SEL R12, R17, R12, !P2 ;  /* 0x0000000c110c7207 */ /* 0x000fe40005000000 */
[C---:B------:R-:W-:Y:S02]  /*1310*/  @!P5 PRMT R7, R25.reuse, 0x7632, R7 ;  /* 0x000076321907d816 */ /* 0x040fe40000000007 */
[----:B------:R-:W-:Y:S01]  /*1320*/  SEL R17, R25, R24, !P4 ;  /* 0x0000001819117207 */ /* 0x000fe20006000000 */
[----:B------:R-:W2:Y:S01]  /*1330*/  SHFL.BFLY PT, R22, R22, 0x2, 0x1f ;  /* 0x0c401f0016167f89 */ /* 0x000ea200000e0000 */
[----:B------:R-:W-:Y:S02]  /*1340*/  PRMT R25, R15, 0x7610, R3 ;  /* 0x000076100f197816 */ /* 0x000fe40000000003 */
[----:B------:R-:W-:Y:S02]  /*1350*/  PRMT R0, R0, 0x5410, R0 ;  /* 0x0000541000007816 */ /* 0x000fe40000000000 */
[----:B-1----:R-:W-:-:S02]  /*1360*/  PRMT R11, R23, 0x7610, R11 ;  /* 0x00007610170b7816 */ /* 0x002fc4000000000b */
[----:B0-----:R-:W-:Y:S02]  /*1370*/  HSETP2.GT.AND P4, P5, R25, R10, PT ;  /* 0x0000000a19007234 */ /* 0x001fe40003d84000 */
[----:B------:R-:W-:Y:S02]  /*1380*/  PRMT R18, R19, 0x7610, R0 ;  /* 0x0000761013127816 */ /* 0x000fe40000000000 */
[----:B------:R-:W-:Y:S02]  /*1390*/  @!P1 PRMT R2, R16, 0x7632, R2 ;  /* 0x0000763210029816 */ /* 0x000fe40000000002 */
[----:B---3--:R-:W-:Y:S02]  /*13a0*/  HSETP2.GT.AND P2, P1, R11, R14, PT ;  /* 0x0000000e0b007234 */ /* 0x008fe40003944000 */
[----:B------:R-:W-:Y:S02]  /*13b0*/  PRMT R11, R13, 0x7610, R6 ;  /* 0x000076100d0b7816 */ /* 0x000fe40000000006 */
[----:B------:R-:W-:-:S02]  /*13c0*/  PRMT R8, R8, 0x5410, R7 ;  /* 0x0000541008087816 */ /* 0x000fc40000000007 */
[----:B------:R-:W-:Y:S01]  /*13d0*/  PRMT R3, R3, 0x5410, R3 ;  /* 0x0000541003037816 */ /* 0x000fe20000000003 */
[----:B------:R-:W0:Y:S01]  /*13e0*/  SHFL.BFLY PT, R18, R18, 0x8, 0x1f ;  /* 0x0d001f0012127f89 */ /* 0x000e2200000e0000 */
[----:B------:R-:W-:Y:S02]  /*13f0*/  SEL R9, R16, R9, !P0 ;  /* 0x0000000910097207 */ /* 0x000fe40004000000 */
[----:B------:R-:W-:Y:S02]  /*1400*/  PRMT R16, R17, 0x7610, R8 ;  /* 0x0000761011107816 */ /* 0x000fe40000000008 */
[----:B----4-:R-:W-:Y:S02]  /*1410*/  HSETP2.GT.AND P0, P3, R11, R20, PT ;  /* 0x000000140b007234 */ /* 0x010fe40003b04000 */
[----:B------:R-:W-:Y:S02]  /*1420*/  PRMT R11, R12, 0x7610, R3 ;  /* 0x000076100c0b7816 */ /* 0x000fe40000000003 */
[----:B------:R-:W-:Y:S01]  /*1430*/  @!P5 PRMT R4, R10, 0x7632, R4 ;  /* 0x000076320a04d816 */ /* 0x000fe20000000004 */
[----:B------:R-:W1:Y:S01]  /*1440*/  SHFL.BFLY PT, R16, R16, 0x2, 0x1f ;  /* 0x0c401f0010107f89 */ /* 0x000e6200000e0000 */
[----:B------:R-:W-:-:S03]  /*1450*/  PRMT R25, R21, 0x7610, R2 ;  /* 0x0000761015197816 */ /* 0x000fc60000000002 */
[----:B------:R-:W3:Y:S01]  /*1460*/  SHFL.BFLY PT, R11, R11, 0x8, 0x1f ;  /* 0x0d001f000b0b7f89 */ /* 0x000ee200000e0000 */
[----:B------:R-:W-:Y:S02]  /*1470*/  PRMT R4, R4, 0x5410, R2 ;  /* 0x0000541004047816 */ /* 0x000fe40000000002 */
[----:B------:R-:W-:Y:S02]  /*1480*/  SEL R15, R10, R15, !P4 ;  /* 0x0000000f0a0f7207 */ /* 0x000fe40006000000 */
[----:B--2---:R-:W-:Y:S02]  /*1490*/  HSETP2.GT.AND P4, P5, R25, R22, PT ;  /* 0x0000001619007234 */ /* 0x004fe40003d84000 */
[C---:B------:R-:W-:Y:S02]  /*14a0*/  SEL R10, R14.reuse, R23, !P2 ;  /* 0x000000170e0a7207 */ /* 0x040fe40005000000 */
[----:B------:R-:W-:Y:S02]  /*14b0*/  @!P1 PRMT R5, R14, 0x7632, R5 ;  /* 0x000076320e059816 */ /* 0x000fe40000000005 */
[----:B------:R-:W-:-:S02]  /*14c0*/  PRMT R14, R9, 0x7610, R4 ;  /* 0x00007610090e7816 */ /* 0x000fc40000000004 */
[----:B------:R-:W-:Y:S02]  /*14d0*/  PRMT R23, R19, 0x7610, R0 ;  /* 0x0000761013177816 */ /* 0x000fe40000000000 */
[----:B------:R-:W-:Y:S02]  /*14e0*/  PRMT R0, R0, 0x5410, R4 ;  /* 0x0000541000007816 */ /* 0x000fe40000000004 */
[----:B------:R-:W2:Y:S01]  /*14f0*/  SHFL.BFLY PT, R14, R14, 0x8, 0x1f ;  /* 0x0d001f000e0e7f89 */ /* 0x000ea200000e0000 */
[C---:B------:R-:W-:Y:S02]  /*1500*/  SEL R13, R20.reuse, R13, !P0 ;  /* 0x0000000d140d7207 */ /* 0x040fe40004000000 */
[----:B------:R-:W-:Y:S02]  /*1510*/  @!P3 PRMT R6, R20, 0x7632, R6 ;  /* 0x000076321406b816 */ /* 0x000fe40000000006 */
[----:B------:R-:W-:Y:S02]  /*1520*/  PRMT R20, R15, 0x7610, R0 ;  /* 0x000076100f147816 */ /* 0x000fe40000000000 */
[----:B0-----:R-:W-:-:S02]  /*1530*/  HSETP2.GT.AND P6, P2, R23, R18, PT ;  /* 0x0000001217007234 */ /* 0x001fc40003ac4000 */
[--C-:B------:R-:W-:Y:S02]  /*1540*/  PRMT R23, R17, 0x7610, R8.reuse ;  /* 0x0000761011177816 */ /* 0x100fe40000000008 */
[C---:B------:R-:W-:Y:S01]  /*1550*/  SEL R21, R22.reuse, R21, !P4 ;  /* 0x0000001516157207 */ /* 0x040fe20006000000 */
[----:B------:R-:W0:Y:S01]  /*1560*/  SHFL.BFLY PT, R20, R20, 0x4, 0x1f ;  /* 0x0c801f0014147f89 */ /* 0x000e2200000e0000 */
[----:B------:R-:W-:Y:S02]  /*1570*/  @!P5 PRMT R8, R22, 0x7632, R8 ;  /* 0x000076321608d816 */ /* 0x000fe40000000008 */
[----:B------:R-:W-:Y:S02]  /*1580*/  PRMT R22, R12, 0x7610, R3 ;  /* 0x000076100c167816 */ /* 0x000fe40000000003 */
[----:B------:R-:W-:Y:S02]  /*1590*/  PRMT R6, R6, 0x5410, R6 ;  /* 0x0000541006067816 */ /* 0x000fe40000000006 */
[----:B-1----:R-:W-:-:S02]  /*15a0*/  HSETP2.GT.AND P0, P1, R23, R16, PT ;  /* 0x0000001017007234 */ /* 0x002fc40003904000 */
[----:B------:R-:W-:Y:S02]  /*15b0*/  PRMT R2, R2, 0x5410, R5 ;  /* 0x0000541002027816 */ /* 0x000fe40000000005 */
[----:B---3--:R-:W-:Y:S02]  /*15c0*/  HSETP2.GT.AND P3, P4, R22, R11, PT ;  /* 0x0000000b16007234 */ /* 0x008fe40003c64000 */
[----:B------:R-:W-:Y:S02]  /*15d0*/  PRMT R22, R13, 0x7610, R6 ;  /* 0x000076100d167816 */ /* 0x000fe40000000006 */
[----:B------:R-:W-:Y:S02]  /*15e0*/  PRMT R3, R3, 0x5410, R8 ;  /* 0x0000541003037816 */ /* 0x000fe40000000008 */
[----:B------:R-:W-:Y:S02]  /*15f0*/  PRMT R23, R10, 0x7610, R2 ;  /* 0x000076100a177816 */ /* 0x000fe40000000002 */
[C---:B------:R-:W-:Y:S01]  /*1600*/  SEL R19, R18.reuse, R19, !P6 ;  /* 0x0000001312137207 */ /* 0x040fe20007000000 */
[----:B------:R-:W1:Y:S01]  /*1610*/  SHFL.BFLY PT, R22, R22, 0x4, 0x1f ;  /* 0x0c801f0016167f89 */ /* 0x000e6200000e0000 */
[----:B------:R-:W-:-:S02]  /*1620*/  @!P2 PRMT R0, R18, 0x7632, R0 ;  /* 0x000076321200a816 */ /* 0x000fc40000000000 */
[----:B------:R-:W-:Y:S02]  /*1630*/  PRMT R18, R21, 0x7610, R3 ;  /* 0x0000761015127816 */ /* 0x000fe40000000003 */
[----:B------:R-:W-:Y:S01]  /*1640*/  PRMT R25, R9, 0x7610, R4 ;  /* 0x0000761009197816 */ /* 0x000fe20000000004 */
[----:B------:R-:W3:Y:S01]  /*1650*/  SHFL.BFLY PT, R23, R23, 0x4, 0x1f ;  /* 0x0c801f0017177f89 */ /* 0x000ee200000e0000 */
[C---:B------:R-:W-:Y:S02]  /*1660*/  @!P1 PRMT R7, R16.reuse, 0x7632, R7 ;  /* 0x0000763210079816 */ /* 0x040fe40000000007 */
[----:B------:R-:W-:Y:S01]  /*1670*/  SEL R16, R16, R17, !P0 ;  /* 0x0000001110107207 */ /* 0x000fe20004000000 */
[----:B------:R-:W4:Y:S01]  /*1680*/  SHFL.BFLY PT, R18, R18, 0x4, 0x1f ;  /* 0x0c801f0012127f89 */ /* 0x000f2200000e0000 */
[----:B--2---:R-:W-:Y:S02]  /*1690*/  HSETP2.GT.AND P2, P5, R25, R14, PT ;  /* 0x0000000e19007234 */ /* 0x004fe40003d44000 */
[----:B------:R-:W-:-:S02]  /*16a0*/  PRMT R17, R15, 0x7610, R0 ;  /* 0x000076100f117816 */ /* 0x000fc40000000000 */
[----:B------:R-:W-:Y:S02]  /*16b0*/  PRMT R0, R0, 0x5410, R0 ;  /* 0x0000541000007816 */ /* 0x000fe40000000000 */
[----:B------:R-:W-:Y:S02]  /*16c0*/  PRMT R4, R4, 0x5410, R7 ;  /* 0x0000541004047816 */ /* 0x000fe40000000007 */
[----:B0-----:R-:W-:Y:S02]  /*16d0*/  HSETP2.GT.AND P0, P1, R17, R20, PT ;  /* 0x0000001411007234 */ /* 0x001fe40003904000 */
[----:B------:R-:W-:Y:S02]  /*16e0*/  PRMT R17, R19, 0x7610, R0 ;  /* 0x0000761013117816 */ /* 0x000fe40000000000 */
[C---:B------:R-:W-:Y:S02]  /*16f0*/  SEL R12, R11.reuse, R12, !P3 ;  /* 0x0000000c0b0c7207 */ /* 0x040fe40005800000 */
[----:B------:R-:W-:-:S02]  /*1700*/  @!P4 PRMT R3, R11, 0x7632, R3 ;  /* 0x000076320b03c816 */ /* 0x000fc40000000003 */
[----:B------:R-:W-:Y:S01]  /*1710*/  PRMT R11, R16, 0x7610, R4 ;  /* 0x00007610100b7816 */ /* 0x000fe20000000004 */
[----:B------:R0:W-:Y:S01]  /*1720*/  SHFL.BFLY PT, R24, R17, 0x10, 0x1f ;  /* 0x0e001f0011187f89 */ /* 0x0001e200000e0000 */
[C---:B------:R-:W-:Y:S02]  /*1730*/  @!P5 PRMT R2, R14.reuse, 0x7632, R2 ;  /* 0x000076320e02d816 */ /* 0x040fe40000000002 */
[----:B------:R-:W-:Y:S02]  /*1740*/  SEL R9, R14, R9, !P2 ;  /* 0x000000090e097207 */ /* 0x000fe40005000000 */
[----:B------:R-:W2:Y:S01]  /*1750*/  SHFL.BFLY PT, R11, R11, 0x4, 0x1f ;  /* 0x0c801f000b0b7f89 */ /* 0x000ea200000e0000 */
[----:B0-----:R-:W-:Y:S02]  /*1760*/  PRMT R17, R13, 0x7610, R6 ;  /* 0x000076100d117816 */ /* 0x001fe40000000006 */
[----:B------:R-:W-:Y:S02]  /*1770*/  PRMT R14, R10, 0x7610, R2 ;  /* 0x000076100a0e7816 */ /* 0x000fe40000000002 */
[----:B------:R-:W-:-:S02]  /*1780*/  @!P1 PRMT R4, R20, 0x7632, R4 ;  /* 0x0000763214049816 */ /* 0x000fc40000000004 */
[----:B-1----:R-:W-:Y:S02]  /*1790*/  HSETP2.GT.AND P5, P6, R17, R22, PT ;  /* 0x0000001611007234 */ /* 0x002fe40003ea4000 */
[----:B------:R-:W-:Y:S02]  /*17a0*/  PRMT R17, R21, 0x7610, R3 ;  /* 0x0000761015117816 */ /* 0x000fe40000000003 */
[----:B---3--:R-:W-:Y:S02]  /*17b0*/  HSETP2.GT.AND P2, P4, R14, R23, PT ;  /* 0x000000170e007234 */ /* 0x008fe40003c44000 */
[----:B------:R-:W-:Y:S02]  /*17c0*/  SEL R15, R20, R15, !P0 ;  /* 0x0000000f140f7207 */ /* 0x000fe40004000000 */
[----:B------:R-:W-:Y:S02]  /*17d0*/  PRMT R3, R3, 0x5410, R4 ;  /* 0x0000541003037816 */ /* 0x000fe40000000004 */
[----:B----4-:R-:W-:-:S02]  /*17e0*/  HSETP2.GT.AND P0, P1, R17, R18, PT ;  /* 0x0000001211007234 */ /* 0x010fc40003904000 */
[----:B------:R-:W-:Y:S02]  /*17f0*/  SEL R14, R23, R10, !P2 ;  /* 0x0000000a170e7207 */ /* 0x000fe40005000000 */
[----:B------:R-:W-:Y:S02]  /*1800*/  PRMT R10, R15, 0x7610, R3 ;  /* 0x000076100f0a7816 */ /* 0x000fe40000000003 */
[----:B------:R-:W-:-:S03]  /*1810*/  @!P6 PRMT R6, R22, 0x7632, R6 ;  /* 0x000076321606e816 */ /* 0x000fc60000000006 */
[----:B------:R0:W1:Y:S01]  /*1820*/  SHFL.BFLY PT, R20, R10, 0x8, 0x1f ;  /* 0x0d001f000a147f89 */ /* 0x00006200000e0000 */
[----:B------:R-:W-:Y:S02]  /*1830*/  @!P4 PRMT R5, R23, 0x7632, R5 ;  /* 0x000076321705c816 */ /* 0x000fe40000000005 */
[----:B------:R-:W-:Y:S02]  /*1840*/  SEL R13, R22, R13, !P5 ;  /* 0x0000000d160d7207 */ /* 0x000fe40006800000 */
[----:B------:R-:W-:Y:S02]  /*1850*/  PRMT R6, R6, 0x5410, R6 ;  /* 0x0000541006067816 */ /* 0x000fe40000000006 */
[----:B0-----:R-:W-:Y:S02]  /*1860*/  PRMT R10, R16, 0x7610, R4 ;  /* 0x00007610100a7816 */ /* 0x001fe40000000004 */
[C---:B------:R-:W-:Y:S02]  /*1870*/  @!P1 PRMT R8, R18.reuse, 0x7632, R8 ;  /* 0x0000763212089816 */ /* 0x040fe40000000008 */
[----:B------:R-:W-:-:S02]  /*1880*/  SEL R21, R18, R21, !P0 ;  /* 0x0000001512157207 */ /* 0x000fc40004000000 */
[----:B------:R-:W-:Y:S02]  /*1890*/  PRMT R17, R19, 0x7610, R0 ;  /* 0x0000761013117816 */ /* 0x000fe40000000000 */
[----:B--2---:R-:W-:Y:S02]  /*18a0*/  HSETP2.GT.AND P5, P4, R10, R11, PT ;  /* 0x0000000b0a007234 */ /* 0x004fe40003ca4000 */
[----:B------:R-:W-:Y:S02]  /*18b0*/  PRMT R5, R5, 0x5410, R5 ;  /* 0x0000541005057816 */ /* 0x000fe40000000005 */
[----:B------:R-:W-:Y:S02]  /*18c0*/  PRMT R18, R13, 0x7610, R6 ;  /* 0x000076100d127816 */ /* 0x000fe40000000006 */
[----:B------:R-:W-:Y:S02]  /*18d0*/  PRMT R2, R2, 0x5410, R8 ;  /* 0x0000541002027816 */ /* 0x000fe40000000008 */
[----:B------:R-:W-:-:S02]  /*18e0*/  HSETP2.GT.AND P6, P0, R17, R24, PT ;  /* 0x0000001811007234 */ /* 0x000fc400038c4000 */
[----:B------:R-:W-:Y:S01]  /*18f0*/  PRMT R10, R14, 0x7610, R5 ;  /* 0x000076100e0a7816 */ /* 0x000fe20000000005 */
[----:B------:R-:W0:Y:S01]  /*1900*/  SHFL.BFLY PT, R18, R18, 0x8, 0x1f ;  /* 0x0d001f0012127f89 */ /* 0x000e2200000e0000 */
[----:B------:R-:W-:Y:S02]  /*1910*/  SEL R17, R11, R16, !P5 ;  /* 0x000000100b117207 */ /* 0x000fe40006800000 */
[----:B------:R-:W-:Y:S01]  /*1920*/  PRMT R16, R21, 0x7610, R2 ;  /* 0x0000761015107816 */ /* 0x000fe20000000002 */
[----:B------:R2:W3:Y:S01]  /*1930*/  SHFL.BFLY PT, R25, R10, 0x8, 0x1f ;  /* 0x0d001f000a197f89 */ /* 0x0004e200000e0000 */
[----:B------:R-:W-:Y:S01]  /*1940*/  PRMT R23, R15, 0x7610, R3 ;  /* 0x000076100f177816 */ /* 0x000fe20000000003 */
[----:B------:R-:W-:Y:S02]  /*1950*/  IMAD.SHL.U32 R28, R28, 0x80, RZ ;  /* 0x000000801c1c7824 */ /* 0x000fe400078e00ff */
[----:B------:R-:W-:Y:S01]  /*1960*/  IMAD.SHL.U32 R34, R34, 0x40, RZ ;  /* 0x0000004022227824 */ /* 0x000fe200078e00ff */
[----:B------:R-:W4:Y:S01]  /*1970*/  SHFL.BFLY PT, R16, R16, 0x8, 0x1f ;  /* 0x0d001f0010107f89 */ /* 0x000f2200000e0000 */
[----:B-1----:R-:W-:-:S02]  /*1980*/  HSETP2.GT.AND P1, P5, R23, R20, PT ;  /* 0x0000001417007234 */ /* 0x002fc40003d24000 */
[----:B------:R-:W-:Y:S02]  /*1990*/  PRMT R4, R4, 0x5410, R2 ;  /* 0x0000541004047816 */ /* 0x000fe40000000002 */
[----:B------:R-:W-:Y:S02]  /*19a0*/  IADD3 R29, P2, P3, R29, R28, R34 ;  /* 0x0000001c1d1d7210 */ /* 0x000fe40007b5e022 */
[----:B------:R-:W-:Y:S02]  /*19b0*/  @!P4 PRMT R7, R11, 0x7632, R7 ;  /* 0x000076320b07c816 */ /* 0x000fe40000000007 */
[----:B------:R-:W-:Y:S02]  /*19c0*/  PRMT R0, R0, 0x5410, R3 ;  /* 0x0000541000007816 */ /* 0x000fe40000000003 */
[----:B------:R-:W-:Y:S02]  /*19d0*/  IADD3.X R26, PT, PT, RZ, RZ, RZ, P2, P3 ;  /* 0x000000ffff1a7210 */ /* 0x000fe400017e64ff */
[----:B------:R-:W-:-:S02]  /*19e0*/  PRMT R22, R9, 0x7610, R4 ;  /* 0x0000761009167816 */ /* 0x000fc40000000004 */
[----:B--2---:R-:W-:Y:S02]  /*19f0*/  LEA R10, P2, R29, UR6, 0x2 ;  /* 0x000000061d0a7c11 */ /* 0x004fe4000f8410ff */
[----:B------:R-:W-:Y:S02]  /*1a00*/  PRMT R8, R8, 0x5410, R7 ;  /* 0x0000541008087816 */ /* 0x000fe40000000007 */
[----:B------:R-:W-:Y:S02]  /*1a10*/  PRMT R27, R13, 0x7610, R6 ;  /* 0x000076100d1b7816 */ /* 0x000fe40000000006 */
[----:B------:R-:W-:Y:S01]  /*1a20*/  PRMT R23, R12, 0x7610, R0 ;  /* 0x000076100c177816 */ /* 0x000fe20000000000 */
[----:B------:R-:W1:Y:S01]  /*1a30*/  SHFL.BFLY PT, R22, R22, 0x10, 0x1f ;  /* 0x0e001f0016167f89 */ /* 0x000e6200000e0000 */
[----:B------:R-:W-:Y:S02]  /*1a40*/  LEA.HI.X R11, R29, UR7, R26, 0x2, P2 ;  /* 0x000000071d0b7c11 */ /* 0x000fe400090f141a */
[----:B------:R-:W-:-:S02]  /*1a50*/  SEL R19, R24, R19, !P6 ;  /* 0x0000001318137207 */ /* 0x000fc40007000000 */
[----:B------:R-:W-:Y:S02]  /*1a60*/  @!P0 PRMT R0, R24, 0x7632, R0 ;  /* 0x0000763218008816 */ /* 0x000fe40000000000 */
[----:B------:R-:W-:Y:S02]  /*1a70*/  PRMT R26, R14, 0x7610, R5 ;  /* 0x000076100e1a7816 */ /* 0x000fe40000000005 */
[----:B------:R-:W-:Y:S02]  /*1a80*/  PRMT R24, R17, 0x7610, R8 ;  /* 0x0000761011187816 */ /* 0x000fe40000000008 */
[C---:B------:R-:W-:Y:S02]  /*1a90*/  SEL R15, R20.reuse, R15, !P1 ;  /* 0x0000000f140f7207 */ /* 0x040fe40004800000 */
[----:B------:R-:W-:Y:S02]  /*1aa0*/  @!P5 PRMT R4, R20, 0x7632, R4 ;  /* 0x000076321404d816 */ /* 0x000fe40000000004 */
[----:B0-----:R-:W-:-:S02]  /*1ab0*/  HSETP2.GT.AND P1, P4, R27, R18, PT ;  /* 0x000000121b007234 */ /* 0x001fc40003c24000 */
[----:B------:R-:W-:Y:S01]  /*1ac0*/  PRMT R27, R21, 0x7610, R2 ;  /* 0x00007610151b7816 */ /* 0x000fe20000000002 */
[----:B------:R-:W0:Y:S01]  /*1ad0*/  SHFL.BFLY PT, R24, R24, 0x8, 0x1f ;  /* 0x0d001f0018187f89 */ /* 0x000e2200000e0000 */
[----:B---3--:R-:W-:Y:S02]  /*1ae0*/  HSETP2.GT.AND P2, P0, R26, R25, PT ;  /* 0x000000191a007234 */ /* 0x008fe40003844000 */
[----:B------:R-:W-:Y:S01]  /*1af0*/  PRMT R3, R3, 0x5410, R4 ;  /* 0x0000541003037816 */ /* 0x000fe20000000004 */
[----:B------:R-:W2:Y:S01]  /*1b00*/  SHFL.BFLY PT, R23, R23, 0x10, 0x1f ;  /* 0x0e001f0017177f89 */ /* 0x000ea200000e0000 */
[----:B----4-:R-:W-:Y:S02]  /*1b10*/  HSETP2.GT.AND P5, P6, R27, R16, PT ;  /* 0x000000101b007234 */ /* 0x010fe40003ea4000 */
[----:B------:R-:W-:-:S03]  /*1b20*/  PRMT R20, R15, 0x7610, R3 ;  /* 0x000076100f147816 */ /* 0x000fc60000000003 */
[----:B------:R-:W-:-:S03]  /*1b30*/  @!P4 PRMT R6, R18, 0x7632, R6 ;  /* 0x000076321206c816 */ /* 0x000fc60000000006 */
[----:B------:R-:W3:Y:S01]  /*1b40*/  SHFL.BFLY PT, R20, R20, 0x10, 0x1f ;  /* 0x0e001f0014147f89 */ /* 0x000ee200000e0000 */
[C---:B------:R-:W-:Y:S02]  /*1b50*/  SEL R14, R25.reuse, R14, !P2 ;  /* 0x0000000e190e7207 */ /* 0x040fe40005000000 */
[----:B------:R-:W-:Y:S02]  /*1b60*/  @!P0 PRMT R5, R25, 0x7632, R5 ;  /* 0x0000763219058816 */ /* 0x000fe40000000005 */
[----:B------:R-:W-:Y:S02]  /*1b70*/  PRMT R25, R9, 0x7610, R4 ;  /* 0x0000761009197816 */ /* 0x000fe40000000004 */
[----:B------:R-:W-:Y:S02]  /*1b80*/  SEL R13, R18, R13, !P1 ;  /* 0x0000000d120d7207 */ /* 0x000fe40004800000 */
[----:B------:R-:W-:Y:S02]  /*1b90*/  PRMT R6, R6, 0x5410, R6 ;  /* 0x0000541006067816 */ /* 0x000fe40000000006 */
[----:B------:R-:W-:-:S02]  /*1ba0*/  @!P6 PRMT R8, R16, 0x7632, R8 ;  /* 0x000076321008e816 */ /* 0x000fc40000000008 */
[----:B------:R-:W-:Y:S02]  /*1bb0*/  PRMT R2, R2, 0x5410, R5 ;  /* 0x0000541002027816 */ /* 0x000fe40000000005 */
[----:B------:R-:W-:Y:S02]  /*1bc0*/  SEL R21, R16, R21, !P5 ;  /* 0x0000001510157207 */ /* 0x000fe40006800000 */
[----:B-1----:R-:W-:Y:S02]  /*1bd0*/  HSETP2.GT.AND P0, P1, R25, R22, PT ;  /* 0x0000001619007234 */ /* 0x002fe40003904000 */
[----:B------:R-:W-:Y:S02]  /*1be0*/  PRMT R16, R13, 0x7610, R6 ;  /* 0x000076100d107816 */ /* 0x000fe40000000006 */
[----:B------:R-:W-:Y:S02]  /*1bf0*/  PRMT R25, R17, 0x7610, R8 ;  /* 0x0000761011197816 */ /* 0x000fe40000000008 */
[----:B------:R-:W-:-:S02]  /*1c00*/  PRMT R26, R12, 0x7610, R0 ;  /* 0x000076100c1a7816 */ /* 0x000fc40000000000 */
[----:B------:R-:W-:Y:S02]  /*1c10*/  PRMT R18, R14, 0x7610, R2 ;  /* 0x000076100e127816 */ /* 0x000fe40000000002 */
[----:B------:R-:W-:Y:S01]  /*1c20*/  PRMT R0, R0, 0x5410, R8 ;  /* 0x0000541000007816 */ /* 0x000fe20000000008 */
[----:B------:R-:W1:Y:S01]  /*1c30*/  SHFL.BFLY PT, R16, R16, 0x10, 0x1f ;  /* 0x0e001f0010107f89 */ /* 0x000e6200000e0000 */
[----:B0-----:R-:W-:Y:S02]  /*1c40*/  HSETP2.GT.AND P4, P5, R25, R24, PT ;  /* 0x0000001819007234 */ /* 0x001fe40003d84000 */
[----:B--2---:R-:W-:Y:S01]  /*1c50*/  HSETP2.GT.AND P3, P2, R26, R23, PT ;  /* 0x000000171a007234 */ /* 0x004fe20003a64000 */
[----:B------:R0:W2:Y:S01]  /*1c60*/  SHFL.BFLY PT, R25, R18, 0x10, 0x1f ;  /* 0x0e001f0012197f89 */ /* 0x0000a200000e0000 */
[----:B------:R-:W-:Y:S02]  /*1c70*/  PRMT R29, R15, 0x7610, R3 ;  /* 0x000076100f1d7816 */ /* 0x000fe40000000003 */
[----:B0-----:R-:W-:-:S02]  /*1c80*/  PRMT R18, R21, 0x7610, R0 ;  /* 0x0000761015127816 */ /* 0x001fc40000000000 */
[----:B------:R-:W-:-:S03]  /*1c90*/  SEL R27, R23, R12, !P3 ;  /* 0x0000000c171b7207 */ /* 0x000fc60005800000 */
[----:B------:R-:W0:Y:S01]  /*1ca0*/  SHFL.BFLY PT, R26, R18, 0x10, 0x1f ;  /* 0x0e001f00121a7f89 */ /* 0x000e2200000e0000 */
[----:B---3--:R-:W-:-:S03]  /*1cb0*/  HSETP2.GT.AND P6, P3, R29, R20, PT ;  /* 0x000000141d007234 */ /* 0x008fc60003bc4000 */
[----:B------:R-:W-:Y:S02]  /*1cc0*/  @!P2 PRMT R3, R23, 0x7632, R3 ;  /* 0x000076321703a816 */ /* 0x000fe40000000003 */
[----:B------:R-:W-:Y:S02]  /*1cd0*/  @!P5 PRMT R7, R24, 0x7632, R7 ;  /* 0x000076321807d816 */ /* 0x000fe40000000007 */
[----:B------:R-:W-:Y:S02]  /*1ce0*/  PRMT R23, R3, 0x7610, R23 ;  /* 0x0000761003177816 */ /* 0x000fe40000000017 */
[----:B------:R-:W-:Y:S02]  /*1cf0*/  PRMT R3, R13, 0x7610, R6 ;  /* 0x000076100d037816 */ /* 0x000fe40000000006 */
[----:B------:R-:W-:Y:S02]  /*1d00*/  @!P1 PRMT R2, R22, 0x7632, R2 ;  /* 0x0000763216029816 */ /* 0x000fe40000000002 */
[----:B------:R-:W-:-:S02]  /*1d10*/  SEL R17, R24, R17, !P4 ;  /* 0x0000001118117207 */ /* 0x000fc40006000000 */
[----:B------:R-:W-:Y:S02]  /*1d20*/  PRMT R8, R8, 0x5410, R7 ;  /* 0x0000541008087816 */ /* 0x000fe40000000007 */
[----:B------:R-:W-:Y:S02]  /*1d30*/  @!P3 PRMT R4, R20, 0x7632, R4 ;  /* 0x000076321404b816 */ /* 0x000fe40000000004 */
[----:B------:R-:W-:Y:S02]  /*1d40*/  PRMT R12, R14, 0x7610, R2 ;  /* 0x000076100e0c7816 */ /* 0x000fe40000000002 */
[----:B-1----:R-:W-:Y:S02]  /*1d50*/  HSETP2.GT.AND P3, P4, R3, R16, PT ;  /* 0x0000001003007234 */ /* 0x002fe40003c64000 */
[----:B------:R-:W-:Y:S02]  /*1d60*/  PRMT R19, R19, 0x5410, R0 ;  /* 0x0000541013137816 */ /* 0x000fe40000000000 */
[----:B------:R-:W-:-:S02]  /*1d70*/  PRMT R3, R17, 0x7610, R8 ;  /* 0x0000761011037816 */ /* 0x000fc40000000008 */
[----:B------:R-:W-:Y:S02]  /*1d80*/  PRMT R0, R21, 0x7610, R0 ;  /* 0x0000761015007816 */ /* 0x000fe40000000000 */
[----:B------:R-:W-:Y:S02]  /*1d90*/  SEL R9, R22, R9, !P0 ;  /* 0x0000000916097207 */ /* 0x000fe40004000000 */
[----:B--2---:R-:W-:Y:S02]  /*1da0*/  HSETP2.GT.AND P0, P1, R12, R25, PT ;  /* 0x000000190c007234 */ /* 0x004fe40003904000 */
[----:B------:R-:W-:Y:S01]  /*1db0*/  SEL R15, R20, R15, !P6 ;  /* 0x0000000f140f7207 */ /* 0x000fe20007000000 */
[----:B------:R-:W1:Y:S01]  /*1dc0*/  SHFL.BFLY PT, R12, R3, 0x10, 0x1f ;  /* 0x0e001f00030c7f89 */ /* 0x000e6200000e0000 */
[----:B0-----:R-:W-:Y:S02]  /*1dd0*/  HSETP2.GT.AND P5, P6, R0, R26, PT ;  /* 0x0000001a00007234 */ /* 0x001fe40003ea4000 */
[----:B------:R-:W-:Y:S01]  /*1de0*/  ISETP.NE.AND P2, PT, R35, RZ, PT ;  /* 0x000000ff2300720c */ /* 0x000fe20003f45270 */
[----:B------:R-:W-:-:S02]  /*1df0*/  HADD2.F32 R18, -RZ, R19.H0_H0 ;  /* 0x20000013ff127230 */ /* 0x000fc40000004100 */
[----:B------:R-:W-:-:S04]  /*1e00*/  HADD2.F32 R19, -RZ, R19.H1_H1 ;  /* 0x30000013ff137230 */ /* 0x000fc80000004100 */
[----:B------:R-:W-:-:S04]  /*1e10*/  @!P1 PRMT R5, R25, 0x7632, R5 ;  /* 0x0000763219059816 */ /* 0x000fc80000000005 */
[----:B------:R-:W-:Y:S02]  /*1e20*/  @!P6 PRMT R8, R26, 0x7632, R8 ;  /* 0x000076321a08e816 */ /* 0x000fe40000000008 */
[----:B------:R0:W-:Y:S01]  /*1e30*/  @!P2 STG.E.64 desc[UR4][R10.64], R18 ;  /* 0x000000120a00a986 */ /* 0x0001e2000c101b04 */
[----:B------:R-:W-:Y:S02]  /*1e40*/  PRMT R5, R5, 0x5410, R4 ;  /* 0x0000541005057816 */ /* 0x000fe40000000004 */
[----:B------:R-:W-:Y:S02]  /*1e50*/  @!P4 PRMT R6, R16, 0x7632, R6 ;  /* 0x000076321006c816 */ /* 0x000fe40000000006 */
[----:B------:R-:W-:Y:S02]  /*1e60*/  SEL R14, R25, R14, !P0 ;  /* 0x0000000e190e7207 */ /* 0x000fe40004000000 */
[----:B------:R-:W-:Y:S02]  /*1e70*/  PRMT R15, R15, 0x5410, R5 ;  /* 0x000054100f0f7816 */ /* 0x000fe40000000005 */
[----:B------:R-:W-:-:S02]  /*1e80*/  PRMT R9, R9, 0x5410, R6 ;  /* 0x0000541009097816 */ /* 0x000fc40000000006 */
[----:B0-----:R-:W-:Y:S02]  /*1e90*/  PRMT R19, R8, 0x7610, R19 ;  /* 0x0000761008137816 */ /* 0x001fe40000000013 */
[----:B------:R-:W-:Y:S02]  /*1ea0*/  PRMT R8, R17, 0x7610, R8 ;  /* 0x0000761011087816 */ /* 0x000fe40000000008 */
[----:B------:R-:W-:Y:S02]  /*1eb0*/  PRMT R0, R2, 0x7610, R0 ;  /* 0x0000761002007816 */ /* 0x000fe40000000000 */
[----:B------:R-:W-:Y:S02]  /*1ec0*/  SEL R13, R16, R13, !P3 ;  /* 0x0000000d100d7207 */ /* 0x000fe40005800000 */
[----:B------:R-:W-:Y:S02]  /*1ed0*/  SEL R21, R26, R21, !P5 ;  /* 0x000000151a157207 */ /* 0x000fe40006800000 */
[----:B-1----:R-:W-:Y:S01]  /*1ee0*/  HSETP2.GT.AND P0, P1, R8, R12, PT ;  /* 0x0000000c08007234 */ /* 0x002fe20003904000 */
[----:B------:R-:W-:-:S02]  /*1ef0*/  HADD2.F32 R2, -RZ, R9.H0_H0 ;  /* 0x20000009ff027230 */ /* 0x000fc40000004100 */
[----:B------:R-:W-:Y:S02]  /*1f00*/  HADD2.F32 R4, -RZ, R15.H0_H0 ;  /* 0x2000000fff047230 */ /* 0x000fe40000004100 */
[----:B------:R-:W-:Y:S02]  /*1f10*/  HADD2.F32 R22, -RZ, R27.H0_H0 ;  /* 0x2000001bff167230 */ /* 0x000fe40000004100 */
[----:B------:R-:W-:Y:S02]  /*1f20*/  HADD2.F32 R23, -RZ, R23.H0_H0 ;  /* 0x20000017ff177230 */ /* 0x000fe40000004100 */
[----:B------:R-:W-:Y:S02]  /*1f30*/  HADD2.F32 R14, -RZ, R14.H0_H0 ;  /* 0x2000000eff0e7230 */ /* 0x000fe40000004100 */
[----:B------:R-:W-:Y:S02]  /*1f40*/  HADD2.F32 R8, -RZ, R13.H0_H0 ;  /* 0x2000000dff087230 */ /* 0x000fe40000004100 */
[----:B------:R-:W-:-:S02]  /*1f50*/  HADD2.F32 R18, -RZ, R21.H0_H0 ;  /* 0x20000015ff127230 */ /* 0x000fc40000004100 */
[----:B------:R-:W-:Y:S02]  /*1f60*/  HADD2.F32 R3, -RZ, R0.H0_H0 ;  /* 0x20000000ff037230 */ /* 0x000fe40000004100 */
[----:B------:R-:W-:Y:S02]  /*1f70*/  HADD2.F32 R5, -RZ, R5.H1_H1 ;  /* 0x30000005ff057230 */ /* 0x000fe40000004100 */
[----:B------:R-:W-:Y:S02]  /*1f80*/  HADD2.F32 R15, -RZ, R15.H1_H1 ;  /* 0x3000000fff0f7230 */ /* 0x000fe40000004100 */
[----:B------:R-:W-:Y:S02]  /*1f90*/  HADD2.F32 R9, -RZ, R9.H1_H1 ;  /* 0x30000009ff097230 */ /* 0x000fe40000004100 */
[----:B------:R-:W-:Y:S01]  /*1fa0*/  HADD2.F32 R19, -RZ, R19.H0_H0 ;  /* 0x20000013ff137230 */ /* 0x000fe20000004100 */
[----:B------:R0:W-:Y:S01]  /*1fb0*/  @!P2 STG.E.64 desc[UR4][R10.64+0x8], R22 ;  /* 0x000008160a00a986 */ /* 0x0001e2000c101b04 */
[----:B------:R-:W-:-:S03]  /*1fc0*/  SEL R17, R12, R17, !P0 ;  /* 0x000000110c117207 */ /* 0x000fc60004000000 */
[----:B------:R0:W-:Y:S01]  /*1fd0*/  @!P2 STG.E.64 desc[UR4][R10.64+0x10], R2 ;  /* 0x000010020a00a986 */ /* 0x0001e2000c101b04 */
[----:B------:R-:W-:-:S03]  /*1fe0*/  @!P1 PRMT R7, R12, 0x7632, R7 ;  /* 0x000076320c079816 */ /* 0x000fc60000000007 */
[----:B------:R0:W-:Y:S04]  /*1ff0*/  @!P2 STG.E.64 desc[UR4][R10.64+0x18], R4 ;  /* 0x000018040a00a986 */ /* 0x0001e8000c101b04 */
[----:B------:R0:W-:Y:S04]  /*2000*/  @!P2 STG.E.64 desc[UR4][R10.64+0x20], R14 ;  /* 0x0000200e0a00a986 */ /* 0x0001e8000c101b04 */
[----:B------:R0:W-:Y:S04]  /*2010*/  @!P2 STG.E.64 desc[UR4][R10.64+0x28], R8 ;  /* 0x000028080a00a986 */ /* 0x0001e8000c101b04 */
[----:B------:R0:W-:Y:S01]  /*2020*/  @!P2 STG.E.64 desc[UR4][R10.64+0x30], R18 ;  /* 0x000030120a00a986 */ /* 0x0001e2000c101b04 */
[----:B------:R-:W-:Y:S05]  /*2030*/  @P2 EXIT ;  /* 0x000000000000294d */ /* 0x000fea0003800000 */
[----:B------:R-:W-:Y:S02]  /*2040*/  HADD2.F32 R6, -RZ, R17.H0_H0 ;  /* 0x20000011ff067230 */ /* 0x000fe40000004100 */
[----:B------:R-:W-:-:S05]  /*2050*/  HADD2.F32 R7, -RZ, R7.H0_H0 ;  /* 0x20000007ff077230 */ /* 0x000fca0000004100 */
[----:B------:R-:W-:Y:S01]  /*2060*/  STG.E.64 desc[UR4][R10.64+0x38], R6 ;  /* 0x000038060a007986 */ /* 0x000fe2000c101b04 */
[----:B------:R-:W-:Y:S05]  /*2070*/  EXIT ;  /* 0x000000000000794d */ /* 0x000fea0003800000 */
.L_x_2:
        /* <DEDUP_REMOVED lines=16> */
.L_x_14:


//--------------------- .text.fused_gemm2_kernel  --------------------------
	.section	.text.fused_gemm2_kernel,"ax",@progbits
	.align	128
        .global         fused_gemm2_kernel
        .type           fused_gemm2_kernel,@function
        .size           fused_gemm2_kernel,(.L_x_15 - fused_gemm2_kernel)
        .other          fused_gemm2_kernel,@"STO_CUDA_ENTRY STV_DEFAULT"
fused_gemm2_kernel:
.text.fused_gemm2_kernel:
[----:B------:R-:W-:Y:S01]  /*0000*/  LDC R1, c[0x0][0x37c] ;  /* 0x0000df00ff017b82 */ /* 0x000fe20000000800 */
[----:B------:R-:W0:Y:S07]  /*0010*/  S2R R33, SR_TID.Z ;  /* 0x0000000000217919 */ /* 0x000e2e0000002300 */
[----:B------:R-:W1:Y:S01]  /*0020*/  LDC.64 R12, c[0x0][0x380] ;  /* 0x0000e000ff0c7b82 */ /* 0x000e620000000a00 */
[----:B------:R-:W2:Y:S01]  /*0030*/  LDCU.64 UR4, c[0x0][0x358] ;  /* 0x00006b00ff0477ac */ /* 0x000ea20008000a00 */
[----:B------:R-:W3:Y:S01]  /*0040*/  S2R R36, SR_TID.X ;  /* 0x0000000000247919 */ /* 0x000ee20000002100 */
[----:B------:R-:W4:Y:S05]  /*0050*/  S2R R4, SR_CTAID.X ;  /* 0x0000000000047919 */ /* 0x000f2a0000002500 */
[----:B------:R-:W5:Y:S01]  /*0060*/  LDC.64 R16, c[0x0][0x388] ;  /* 0x0000e200ff107b82 */ /* 0x000f620000000a00 */
[----:B------:R-:W2:Y:S01]  /*0070*/  S2R R2, SR_TID.Y ;  /* 0x0000000000027919 */ /* 0x000ea20000002200 */
[----:B0-----:R-:W-:-:S02]  /*0080*/  IMAD.SHL.U32 R5, R33, 0x400, RZ ;  /* 0x0000040021057824 */ /* 0x001fc400078e00ff */
[C---:B---3--:R-:W-:Y:S01]  /*0090*/  IMAD.SHL.U32 R0, R36.reuse, 0x10, RZ ;  /* 0x0000001024007824 */ /* 0x048fe200078e00ff */
[----:B------:R-:W-:Y:S01]  /*00a0*/  SHF.L.U32 R34, R36, 0x3, RZ ;  /* 0x0000000324227819 */ /* 0x000fe200000006ff */
[----:B----4-:R-:W-:-:S03]  /*00b0*/  IMAD R31, R4, 0x1000, R5 ;  /* 0x00001000041f7824 */ /* 0x010fc600078e0205 */
[----:B------:R-:W-:Y:S02]  /*00c0*/  LOP3.LUT R4, R0, 0xfc0, RZ, 0xc0, !PT ;  /* 0x00000fc000047812 */ /* 0x000fe400078ec0ff */
[----:B------:R-:W-:Y:S01]  /*00d0*/  LOP3.LUT R3, R34, 0x18, RZ, 0xc0, !PT ;  /* 0x0000001822037812 */ /* 0x000fe200078ec0ff */
[C---:B--2---:R-:W-:Y:S01]  /*00e0*/  IMAD R0, R2.reuse, 0x200, R31 ;  /* 0x0000020002007824 */ /* 0x044fe200078e021f */
[----:B------:R-:W-:-:S04]  /*00f0*/  LEA R6, R2, R5, 0x9 ;  /* 0x0000000502067211 */ /* 0x000fc800078e48ff */
[C-C-:B------:R-:W-:Y:S02]  /*0100*/  IADD3 R5, PT, PT, R3.reuse, R0, R4.reuse ;  /* 0x0000000003057210 */ /* 0x140fe40007ffe004 */
[----:B------:R-:W-:-:S03]  /*0110*/  IADD3 R7, PT, PT, R3, R6, R4 ;  /* 0x0000000603077210 */ /* 0x000fc60007ffe004 */
[----:B-1----:R-:W-:-:S04]  /*0120*/  IMAD.WIDE.U32 R12, R5, 0x2, R12 ;  /* 0x00000002050c7825 */ /* 0x002fc800078e000c */
[----:B-----5:R-:W-:Y:S02]  /*0130*/  IMAD.WIDE.U32 R16, R7, 0x2, R16 ;  /* 0x0000000207107825 */ /* 0x020fe400078e0010 */
[----:B------:R-:W2:Y:S04]  /*0140*/  LDG.E.128.CONSTANT R4, desc[UR4][R12.64] ;  /* 0x000000040c047981 */ /* 0x000ea8000c1e9d00 */
[----:B------:R-:W3:Y:S01]  /*0150*/  LDG.E.128.CONSTANT R8, desc[UR4][R16.64] ;  /* 0x0000000410087981 */ /* 0x000ee2000c1e9d00 */
[----:B------:R-:W-:Y:S01]  /*0160*/  SHF.R.U32.HI R15, RZ, 0x2, R36 ;  /* 0x00000002ff0f7819 */ /* 0x000fe20000011624 */
[----:B------:R-:W-:Y:S01]  /*0170*/  IMAD R32, R33, 0x2, R2 ;  /* 0x0000000221207824 */ /* 0x000fe200078e0202 */
[----:B------:R-:W0:Y:S03]  /*0180*/  S2R R35, SR_LANEID ;  /* 0x0000000000237919 */ /* 0x000e260000000000 */
[----:B------:R-:W-:Y:S01]  /*0190*/  IMAD R22, R32, 0x8, R15 ;  /* 0x0000000820167824 */ /* 0x000fe200078e020f */
[----:B------:R-:W1:Y:S03]  /*01a0*/  S2R R21, SR_CgaCtaId ;  /* 0x0000000000157919 */ /* 0x000e660000008800 */
[----:B------:R-:W-:Y:S01]  /*01b0*/  IMAD R3, R22, 0x28, R3 ;  /* 0x0000002816037824 */ /* 0x000fe200078e0203 */
[----:B0-----:R-:W-:-:S02]  /*01c0*/  SHF.R.U32.HI R0, RZ, 0x3, R35 ;  /* 0x00000003ff007819 */ /* 0x001fc40000011623 */
[C---:B------:R-:W-:Y:S02]  /*01d0*/  LOP3.LUT R14, R35.reuse, 0x7, RZ, 0xc0, !PT ;  /* 0x00000007230e7812 */ /* 0x040fe400078ec0ff */
[----:B------:R-:W-:Y:S01]  /*01e0*/  LOP3.LUT R19, R35, 0xf, RZ, 0xc0, !PT ;  /* 0x0000000f23137812 */ /* 0x000fe200078ec0ff */
[----:B------:R-:W-:Y:S01]  /*01f0*/  IMAD.SHL.U32 R27, R0, 0x8, RZ ;  /* 0x00000008001b7824 */ /* 0x000fe200078e00ff */
[----:B------:R-:W-:Y:S02]  /*0200*/  MOV R0, 0x400 ;  /* 0x0000040000007802 */ /* 0x000fe40000000f00 */
[----:B------:R-:W-:Y:S02]  /*0210*/  SHF.R.U32.HI R20, RZ, 0x3, R19 ;  /* 0x00000003ff147819 */ /* 0x000fe40000011613 */
[----:B------:R-:W-:Y:S02]  /*0220*/  LOP3.LUT R27, R27, 0x8, R14, 0xe2, !PT ;  /* 0x000000081b1b7812 */ /* 0x000fe400078ee20e */
[----:B------:R-:W-:-:S02]  /*0230*/  IADD3 R14, PT, PT, R0, 0x1400, RZ ;  /* 0x00001400000e7810 */ /* 0x000fc40007ffe0ff */
[C---:B-1----:R-:W-:Y:S02]  /*0240*/  LEA R28, R21.reuse, R0, 0x18 ;  /* 0x00000000151c7211 */ /* 0x042fe400078ec0ff */
[----:B------:R-:W-:Y:S02]  /*0250*/  LEA R0, R21, R14, 0x18 ;  /* 0x0000000e15007211 */ /* 0x000fe400078ec0ff */
[----:B------:R-:W-:Y:S01]  /*0260*/  SHF.L.U32 R15, R20, 0x3, RZ ;  /* 0x00000003140f7819 */ /* 0x000fe200000006ff */
[--C-:B------:R-:W-:Y:S01]  /*0270*/  IMAD R29, R2, 0xa00, R28.reuse ;  /* 0x00000a00021d7824 */ /* 0x100fe200078e021c */
[----:B------:R-:W-:Y:S01]  /*0280*/  SHF.R.U32.HI R18, RZ, 0x4, R35 ;  /* 0x00000004ff127819 */ /* 0x000fe20000011623 */
[C---:B------:R-:W-:Y:S01]  /*0290*/  IMAD R28, R3.reuse, 0x2, R28 ;  /* 0x00000002031c7824 */ /* 0x040fe200078e021c */
[----:B------:R-:W-:Y:S01]  /*02a0*/  BAR.SYNC.DEFER_BLOCKING 0x0 ;  /* 0x0000000000007b1d */ /* 0x000fe20000010000 */
[--C-:B------:R-:W-:Y:S01]  /*02b0*/  IMAD R37, R3, 0x2, R0.reuse ;  /* 0x0000000203257824 */ /* 0x100fe200078e0200 */
[----:B------:R-:W-:Y:S01]  /*02c0*/  LOP3.LUT R30, R19, 0x7, RZ, 0xc0, !PT ;  /* 0x00000007131e7812 */ /* 0x000fe200078ec0ff */
[----:B------:R-:W-:Y:S01]  /*02d0*/  IMAD R26, R33, 0x500, R0 ;  /* 0x00000500211a7824 */ /* 0x000fe200078e0200 */
[----:B------:R-:W-:Y:S01]  /*02e0*/  LOP3.LUT R15, R15, 0x8, RZ, 0xe2, !PT ;  /* 0x000000080f0f7812 */ /* 0x000fe200078ee2ff */
[----:B------:R-:W-:-:S04]  /*02f0*/  IMAD.SHL.U32 R18, R18, 0x8, RZ ;  /* 0x0000000812127824 */ /* 0x000fc800078e00ff */
[----:B------:R-:W-:Y:S01]  /*0300*/  IMAD R30, R30, 0x28, R15 ;  /* 0x000000281e1e7824 */ /* 0x000fe200078e020f */
[----:B------:R-:W-:Y:S01]  /*0310*/  IADD3 R15, PT, PT, R26, 0x280, RZ ;  /* 0x000002801a0f7810 */ /* 0x000fe20007ffe0ff */
[----:B------:R-:W-:-:S03]  /*0320*/  IMAD R27, R27, 0x28, R18 ;  /* 0x000000281b1b7824 */ /* 0x000fc600078e0212 */
[C---:B------:R-:W-:Y:S01]  /*0330*/  LEA R2, R30.reuse, R15, 0x1 ;  /* 0x0000000f1e027211 */ /* 0x040fe200078e08ff */
[----:B------:R-:W-:Y:S01]  /*0340*/  IMAD.U32 R3, R27, 0x2, R29 ;  /* 0x000000021b037824 */ /* 0x000fe200078e001d */
[----:B--2---:R0:W-:Y:S04]  /*0350*/  STS.128 [R28], R4 ;  /* 0x000000041c007388 */ /* 0x0041e80000000c00 */
[----:B---3--:R-:W-:Y:S01]  /*0360*/  STS.128 [R37], R8 ;  /* 0x0000000825007388 */ /* 0x008fe20000000c00 */
[----:B------:R-:W-:Y:S01]  /*0370*/  BAR.SYNC.DEFER_BLOCKING 0x0 ;  /* 0x0000000000007b1d */ /* 0x000fe20000010000 */
[----:B0-----:R-:W-:Y:S02]  /*0380*/  IMAD.U32 R5, R30, 0x2, R26 ;  /* 0x000000021e057824 */ /* 0x001fe400078e001a */
[----:B------:R-:W-:Y:S01]  /*0390*/  VIADD R4, R29, 0x20 ;  /* 0x000000201d047836 */ /* 0x000fe20000000000 */
[----:B------:R-:W-:-:S03]  /*03a0*/  IADD3 R29, PT, PT, R26, 0x20, RZ ;  /* 0x000000201a1d7810 */ /* 0x000fc60007ffe0ff */
[----:B------:R-:W-:Y:S01]  /*03b0*/  IMAD.U32 R4, R27, 0x2, R4 ;  /* 0x000000021b047824 */ /* 0x000fe200078e0004 */
[----:B------:R-:W-:Y:S01]  /*03c0*/  LEA R29, R30, R29, 0x1 ;  /* 0x0000001d1e1d7211 */ /* 0x000fe200078e08ff */
[----:B------:R-:W-:Y:S04]  /*03d0*/  LDSM.16.M88.2 R14, [R5] ;  /* 0x00000000050e783b */ /* 0x000fe80000000100 */
[----:B------:R-:W0:Y:S04]  /*03e0*/  LDSM.16.M88.4 R20, [R3] ;  /* 0x000000000314783b */ /* 0x000e280000000200 */
[----:B------:R-:W1:Y:S04]  /*03f0*/  LDSM.16.M88.2 R6, [R2] ;  /* 0x000000000206783b */ /* 0x000e680000000100 */
[----:B------:R-:W2:Y:S01]  /*0400*/  LDSM.16.M88.4 R8, [R3+0x500] ;  /* 0x000500000308783b */ /* 0x000ea20000000200 */
[C---:B0-----:R-:W-:Y:S08]  /*0410*/  HMMA.16816.F16 R18, R20.reuse, R14, RZ ;  /* 0x0000000e1412723c */ /* 0x041ff000000008ff */
[----:B-1----:R-:W-:Y:S01]  /*0420*/  HMMA.16816.F16 R24, R20, R6, RZ ;  /* 0x000000061418723c */ /* 0x002fe200000008ff */
[----:B------:R-:W-:-:S02]  /*0430*/  VIADD R21, R26, 0x2a0 ;  /* 0x000002a01a157836 */ /* 0x000fc40000000000 */
[----:B------:R-:W-:Y:S02]  /*0440*/  LDSM.16.M88.2 R26, [R29] ;  /* 0x000000001d1a783b */ /* 0x000fe40000000100 */
[----:B------:R-:W-:-:S03]  /*0450*/  IMAD.U32 R30, R30, 0x2, R21 ;  /* 0x000000021e1e7824 */ /* 0x000fc600078e0015 */
[C---:B--2---:R-:W-:Y:S02]  /*0460*/  HMMA.16816.F16 R14, R8.reuse, R14, RZ ;  /* 0x0000000e080e723c */ /* 0x044fe400000008ff */
[----:B------:R-:W-:Y:S06]  /*0470*/  LDSM.16.M88.2 R20, [R30] ;  /* 0x000000001e14783b */ /* 0x000fec0000000100 */
[----:B------:R-:W-:Y:S01]  /*0480*/  HMMA.16816.F16 R6, R8, R6, RZ ;  /* 0x000000060806723c */ /* 0x000fe200000008ff */
[----:B------:R-:W0:Y:S07]  /*0490*/  LDSM.16.M88.4 R8, [R4] ;  /* 0x000000000408783b */ /* 0x000e2e0000000200 */
[C---:B0-----:R-:W-:Y:S01]  /*04a0*/  HMMA.16816.F16 R22, R8.reuse, R26, R18 ;  /* 0x0000001a0816723c */ /* 0x041fe20000000812 */
[----:B------:R-:W2:Y:S07]  /*04b0*/  LDG.E.128.CONSTANT R16, desc[UR4][R16.64+0x40] ;  /* 0x0000400410107981 */ /* 0x000eae000c1e9d00 */
[----:B------:R-:W-:Y:S01]  /*04c0*/  HMMA.16816.F16 R24, R8, R20, R24 ;  /* 0x000000140818723c */ /* 0x000fe20000000818 */
[----:B------:R-:W0:Y:S07]  /*04d0*/  LDSM.16.M88.4 R8, [R4+0x500] ;  /* 0x000500000408783b */ /* 0x000e2e0000000200 */
[C---:B0-----:R-:W-:Y:S01]  /*04e0*/  HMMA.16816.F16 R26, R8.reuse, R26, R14 ;  /* 0x0000001a081a723c */ /* 0x041fe2000000080e */
[----:B------:R-:W3:Y:S01]  /*04f0*/  LDG.E.128.CONSTANT R12, desc[UR4][R12.64+0x40] ;  /* 0x000040040c0c7981 */ /* 0x000ee2000c1e9d00 */
[----:B------:R-:W-:Y:S06]  /*0500*/  BAR.SYNC.DEFER_BLOCKING 0x0 ;  /* 0x0000000000007b1d */ /* 0x000fec0000010000 */
[----:B------:R-:W-:Y:S01]  /*0510*/  HMMA.16816.F16 R6, R8, R20, R6 ;  /* 0x000000140806723c */ /* 0x000fe20000000806 */
[----:B------:R-:W-:-:S02]  /*0520*/  SHF.R.U32.HI R9, RZ, 0x2, R36 ;  /* 0x00000002ff097819 */ /* 0x000fc40000011624 */
[----:B------:R-:W-:Y:S02]  /*0530*/  LOP3.LUT R8, R34, 0x18, RZ, 0xc0, !PT ;  /* 0x0000001822087812 */ /* 0x000fe400078ec0ff */
[----:B------:R-:W-:-:S05]  /*0540*/  LEA R9, R32, R9, 0x3 ;  /* 0x0000000920097211 */ /* 0x000fca00078e18ff */
[----:B------:R-:W-:-:S04]  /*0550*/  IMAD R9, R9, 0x28, R8 ;  /* 0x0000002809097824 */ /* 0x000fc800078e0208 */
[----:B------:R-:W-:Y:S01]  /*0560*/  IMAD R20, R9, 0x2, R0 ;  /* 0x0000000209147824 */ /* 0x000fe200078e0200 */
[----:B---3--:R-:W-:Y:S04]  /*0570*/  STS.128 [R28], R12 ;  /* 0x0000000c1c007388 */ /* 0x008fe80000000c00 */
[----:B--2---:R-:W-:Y:S01]  /*0580*/  STS.128 [R20], R16 ;  /* 0x0000001014007388 */ /* 0x004fe20000000c00 */
[----:B------:R-:W-:Y:S06]  /*0590*/  BAR.SYNC.DEFER_BLOCKING 0x0 ;  /* 0x0000000000007b1d */ /* 0x000fec0000010000 */
[----:B------:R0:W-:Y:S04]  /*05a0*/  LDSM.16.M88.2 R16, [R5] ;  /* 0x000000000510783b */ /* 0x0001e80000000100 */
[----:B------:R-:W1:Y:S04]  /*05b0*/  LDSM.16.M88.4 R8, [R3] ;  /* 0x000000000308783b */ /* 0x000e680000000200 */
[----:B------:R-:W2:Y:S04]  /*05c0*/  LDSM.16.M88.2 R18, [R2] ;  /* 0x000000000212783b */ /* 0x000ea80000000100 */
[----:B------:R2:W3:Y:S04]  /*05d0*/  LDSM.16.M88.4 R12, [R3+0x500] ;  /* 0x00050000030c783b */ /* 0x0004e80000000200 */
[----:B------:R-:W-:Y:S04]  /*05e0*/  LDSM.16.M88.2 R28, [R29] ;  /* 0x000000001d1c783b */ /* 0x000fe80000000100 */
[----:B------:R-:W-:Y:S01]  /*05f0*/  LDSM.16.M88.2 R20, [R30] ;  /* 0x000000001e14783b */ /* 0x000fe20000000100 */
[----:B0-----:R-:W0:Y:S01]  /*0600*/  S2R R5, SR_TID.Y ;  /* 0x0000000000057919 */ /* 0x001e220000002200 */
[C---:B-1----:R-:W-:Y:S08]  /*0610*/  HMMA.16816.F16 R22, R8.reuse, R16, R22 ;  /* 0x000000100816723c */ /* 0x042ff00000000816 */
[----:B--2---:R-:W-:Y:S01]  /*0620*/  HMMA.16816.F16 R2, R8, R18, R24 ;  /* 0x000000120802723c */ /* 0x004fe20000000818 */
[----:B------:R-:W1:Y:S07]  /*0630*/  LDSM.16.M88.4 R8, [R4] ;  /* 0x000000000408783b */ /* 0x000e6e0000000200 */
[C---:B---3--:R-:W-:Y:S01]  /*0640*/  HMMA.16816.F16 R16, R12.reuse, R16, R26 ;  /* 0x000000100c10723c */ /* 0x048fe2000000081a */
[----:B------:R2:W3:Y:S07]  /*0650*/  LDSM.16.M88.4 R24, [R4+0x500] ;  /* 0x000500000418783b */ /* 0x0004ee0000000200 */
[----:B------:R-:W-:Y:S01]  /*0660*/  HMMA.16816.F16 R6, R12, R18, R6 ;  /* 0x000000120c06723c */ /* 0x000fe20000000806 */
[----:B--2---:R-:W-:Y:S01]  /*0670*/  LOP3.LUT R4, R34, 0x38, RZ, 0xc0, !PT ;  /* 0x0000003822047812 */ /* 0x004fe200078ec0ff */
[----:B------:R-:W2:Y:S06]  /*0680*/  LDC.64 R18, c[0x0][0x3a0] ;  /* 0x0000e800ff127b82 */ /* 0x000eac0000000a00 */
[C---:B-1----:R-:W-:Y:S08]  /*0690*/  HMMA.16816.F16 R22, R8.reuse, R28, R22 ;  /* 0x0000001c0816723c */ /* 0x042ff00000000816 */
[----:B------:R-:W-:Y:S01]  /*06a0*/  HMMA.16816.F16 R2, R8, R20, R2 ;  /* 0x000000140802723c */ /* 0x000fe20000000802 */
[----:B------:R-:W-:Y:S01]  /*06b0*/  SHF.R.U32.HI R9, RZ, 0x3, R36 ;  /* 0x00000003ff097819 */ /* 0x000fe20000011624 */
[----:B0-----:R-:W-:-:S03]  /*06c0*/  IMAD R10, R5, 0x90, R33 ;  /* 0x00000090050a7824 */ /* 0x001fc600078e0221 */
[----:B------:R-:W-:Y:S01]  /*06d0*/  LEA R13, R32, R9, 0x2 ;  /* 0x00000009200d7211 */ /* 0x000fe200078e10ff */
[----:B------:R-:W-:Y:S02]  /*06e0*/  IMAD.SHL.U32 R9, R10, 0x10, RZ ;  /* 0x000000100a097824 */ /* 0x000fe400078e00ff */
[----:B---3--:R-:W-:Y:S01]  /*06f0*/  HMMA.16816.F16 R16, R24, R28, R16 ;  /* 0x0000001c1810723c */ /* 0x008fe20000000810 */
[----:B------:R-:W-:Y:S02]  /*0700*/  SHF.R.U32.HI R8, RZ, 0x2, R35 ;  /* 0x00000002ff087819 */ /* 0x000fe40000011623 */
[----:B------:R-:W-:-:S05]  /*0710*/  LOP3.LUT R35, R35, 0x3, RZ, 0xc0, !PT ;  /* 0x0000000323237812 */ /* 0x000fca00078ec0ff */
[----:B------:R-:W-:Y:S01]  /*0720*/  HMMA.16816.F16 R6, R24, R20, R6 ;  /* 0x000000141806723c */ /* 0x000fe20000000806 */
[----:B------:R-:W-:Y:S01]  /*0730*/  LEA R9, R9, R0, 0x1 ;  /* 0x0000000009097211 */ /* 0x000fe200078e08ff */
[----:B------:R-:W-:-:S04]  /*0740*/  IMAD R8, R8, 0x24, R35 ;  /* 0x0000002408087824 */ /* 0x000fc800078e0223 */
[----:B------:R-:W-:Y:S02]  /*0750*/  VIADD R11, R9, 0x10 ;  /* 0x00000010090b7836 */ /* 0x000fe40000000000 */
[----:B------:R-:W-:Y:S01]  /*0760*/  IMAD R13, R13, 0x48, R4 ;  /* 0x000000480d0d7824 */ /* 0x000fe200078e0204 */
[C---:B------:R-:W-:Y:S01]  /*0770*/  LEA R4, R8.reuse, R9, 0x2 ;  /* 0x0000000908047211 */ /* 0x040fe200078e10ff */
[----:B------:R-:W-:Y:S01]  /*0780*/  BAR.SYNC.DEFER_BLOCKING 0x0 ;  /* 0x0000000000007b1d */ /* 0x000fe20000010000 */
[----:B------:R-:W-:Y:S01]  /*0790*/  LEA R21, R8, R11, 0x2 ;  /* 0x0000000b08157211 */ /* 0x000fe200078e10ff */
[----:B------:R-:W-:-:S04]  /*07a0*/  IMAD R20, R13, 0x2, R0 ;  /* 0x000000020d147824 */ /* 0x000fc800078e0200 */
        /* <DEDUP_REMOVED lines=8> */
[----:B------:R-:W-:Y:S01]  /*0830*/  BAR.SYNC.DEFER_BLOCKING 0x0 ;  /* 0x0000000000007b1d */ /* 0x000fe20000010000 */
[----:B------:R-:W-:-:S05]  /*0840*/  IMAD R0, R33, -0x200, R31 ;  /* 0xfffffe0021007824 */ /* 0x000fca00078e021f */
[----:B------:R-:W0:Y:S04]  /*0850*/  LDS.128 R12, [R20] ;  /* 0x00000000140c7984 */ /* 0x000e280000000c00 */
[----:B------:R-:W1:Y:S01]  /*0860*/  LDS.128 R8, [R20+0x1200] ;  /* 0x0012000014087984 */ /* 0x000e620000000c00 */
[----:B------:R-:W-:-:S05]  /*0870*/  IMAD R5, R5, 0x100, R0 ;  /* 0x0000010005057824 */ /* 0x000fca00078e0200 */
[----:B------:R-:W-:-:S05]  /*0880*/  IADD3 R5, PT, PT, R34, R5, RZ ;  /* 0x0000000522057210 */ /* 0x000fca0007ffe0ff */
[----:B--2---:R-:W-:-:S05]  /*0890*/  IMAD.WIDE.U32 R4, R5, 0x2, R18 ;  /* 0x0000000205047825 */ /* 0x004fca00078e0012 */
[----:B0-----:R-:W-:Y:S04]  /*08a0*/  STG.E.128 desc[UR4][R4.64], R12 ;  /* 0x0000000c04007986 */ /* 0x001fe8000c101d04 */
[----:B-1----:R-:W-:Y:S01]  /*08b0*/  STG.E.128 desc[UR4][R4.64+0x1000], R8 ;  /* 0x0010000804007986 */ /* 0x002fe2000c101d04 */
[----:B------:R-:W-:Y:S05]  /*08c0*/  EXIT ;  /* 0x000000000000794d */ /* 0x000fea0003800000 */
.L_x_3:
        /* <DEDUP_REMOVED lines=11> */
.L_x_15:


//--------------------- .text.fused_gemm_bn_relu_max_tile_v3_kernel --------------------------
	.section	.text.fused_gemm_bn_relu_max_tile_v3_kernel,"ax",@progbits
	.align	128
        .global         fused_gemm_bn_relu_max_tile_v3_kernel
        .type           fused_gemm_bn_relu_max_tile_v3_kernel,@function
        .size           fused_gemm_bn_relu_max_tile_v3_kernel,(.L_x_16 - fused_gemm_bn_relu_max_tile_v3_kernel)
        .other          fused_gemm_bn_relu_max_tile_v3_kernel,@"STO_CUDA_ENTRY STV_DEFAULT"
fused_gemm_bn_relu_max_tile_v3_kernel:
.text.fused_gemm_bn_relu_max_tile_v3_kernel:
[----:B------:R-:W-:Y:S01]  /*0000*/  LDC R1, c[0x0][0x37c] ;  /* 0x0000df00ff017b82 */ /* 0x000fe20000000800 */
[----:B------:R-:W0:Y:S07]  /*0010*/  S2R R19, SR_TID.Y ;  /* 0x0000000000137919 */ /* 0x000e2e0000002200 */
[----:B------:R-:W1:Y:S01]  /*0020*/  LDC.64 R4, c[0x0][0x380] ;  /* 0x0000e000ff047b82 */ /* 0x000e620000000a00 */
[----:B------:R-:W2:Y:S01]  /*0030*/  LDCU.64 UR4, c[0x0][0x358] ;  /* 0x00006b00ff0477ac */ /* 0x000ea20008000a00 */
[----:B------:R-:W3:Y:S01]  /*0040*/  S2R R15, SR_TID.X ;  /* 0x00000000000f7919 */ /* 0x000ee20000002100 */
[----:B------:R-:W4:Y:S05]  /*0050*/  S2R R16, SR_TID.Z ;  /* 0x0000000000107919 */ /* 0x000f2a0000002300 */
[----:B------:R-:W5:Y:S01]  /*0060*/  LDC.64 R6, c[0x0][0x388] ;  /* 0x0000e200ff067b82 */ /* 0x000f620000000a00 */
[----:B------:R-:W2:Y:S07]  /*0070*/  S2R R0, SR_CTAID.X ;  /* 0x0000000000007919 */ /* 0x000eae0000002500 */
[----:B------:R-:W1:Y:S01]  /*0080*/  LDC.64 R12, c[0x0][0x398] ;  /* 0x0000e600ff0c7b82 */ /* 0x000e620000000a00 */
[----:B------:R-:W1:Y:S01]  /*0090*/  S2R R23, SR_LANEID ;  /* 0x0000000000177919 */ /* 0x000e620000000000 */
[----:B------:R-:W1:Y:S01]  /*00a0*/  S2R R8, SR_CgaCtaId ;  /* 0x0000000000087919 */ /* 0x000e620000008800 */
[----:B------:R-:W-:Y:S01]  /*00b0*/  MOV R22, 0x400 ;  /* 0x0000040000167802 */ /* 0x000fe20000000f00 */
[----:B------:R-:W1:Y:S01]  /*00c0*/  LDCU.64 UR6, c[0x0][0x3a0] ;  /* 0x00007400ff0677ac */ /* 0x000e620008000a00 */
[----:B0-----:R-:W-:-:S02]  /*00d0*/  IMAD.SHL.U32 R17, R19, 0x40, RZ ;  /* 0x0000004013117824 */ /* 0x001fc400078e00ff */
[----:B---3--:R-:W-:Y:S02]  /*00e0*/  IMAD.SHL.U32 R14, R15, 0x2, RZ ;  /* 0x000000020f0e7824 */ /* 0x008fe400078e00ff */
[----:B----4-:R-:W-:-:S04]  /*00f0*/  IMAD R3, R16, 0x100, R17 ;  /* 0x0000010010037824 */ /* 0x010fc800078e0211 */
[----:B------:R-:W-:-:S04]  /*0100*/  IMAD.IADD R3, R14, 0x1, R3 ;  /* 0x000000010e037824 */ /* 0x000fc800078e0203 */
[----:B--2---:R-:W-:Y:S02]  /*0110*/  IMAD R9, R0, 0x400, R3 ;  /* 0x0000040000097824 */ /* 0x004fe400078e0203 */
[----:B-----5:R-:W-:Y:S02]  /*0120*/  IMAD.WIDE.U32 R6, R3, 0x2, R6 ;  /* 0x0000000203067825 */ /* 0x020fe400078e0006 */
[----:B------:R-:W0:Y:S02]  /*0130*/  LDC.64 R2, c[0x0][0x390] ;  /* 0x0000e400ff027b82 */ /* 0x000e240000000a00 */
[----:B-1----:R-:W-:Y:S01]  /*0140*/  IMAD.WIDE.U32 R4, R9, 0x2, R4 ;  /* 0x0000000209047825 */ /* 0x002fe200078e0004 */
[----:B------:R1:W2:Y:S04]  /*0150*/  LDG.E.CONSTANT R27, desc[UR4][R6.64] ;  /* 0x00000004061b7981 */ /* 0x0002a8000c1e9900 */
[----:B------:R-:W3:Y:S04]  /*0160*/  LDG.E.CONSTANT R24, desc[UR4][R4.64] ;  /* 0x0000000404187981 */ /* 0x000ee8000c1e9900 */
[----:B------:R4:W5:Y:S01]  /*0170*/  LDG.E.CONSTANT R26, desc[UR4][R4.64+0x400] ;  /* 0x00040004041a7981 */ /* 0x000962000c1e9900 */
[----:B------:R-:W-:-:S04]  /*0180*/  IMAD.SHL.U32 R18, R19, 0x2, RZ ;  /* 0x0000000213127824 */ /* 0x000fc800078e00ff */
[----:B------:R-:W-:-:S05]  /*0190*/  IMAD.WIDE.U32 R12, R18, 0x2, R12 ;  /* 0x00000002120c7825 */ /* 0x000fca00078e000c */
[----:B------:R-:W2:Y:S01]  /*01a0*/  LDG.E.CONSTANT R21, desc[UR4][R12.64] ;  /* 0x000000040c157981 */ /* 0x000ea2000c1e9900 */
[----:B0-----:R-:W-:-:S05]  /*01b0*/  IMAD.WIDE.U32 R2, R18, 0x2, R2 ;  /* 0x0000000212027825 */ /* 0x001fca00078e0002 */
[----:B------:R-:W2:Y:S01]  /*01c0*/  LDG.E.CONSTANT R20, desc[UR4][R2.64] ;  /* 0x0000000402147981 */ /* 0x000ea2000c1e9900 */
[----:B------:R-:W-:Y:S01]  /*01d0*/  VIADD R25, R22, 0x4400 ;  /* 0x0000440016197836 */ /* 0x000fe20000000000 */
[----:B-1----:R-:W-:Y:S02]  /*01e0*/  SHF.R.U32.HI R6, RZ, 0x3, R23 ;  /* 0x00000003ff067819 */ /* 0x002fe40000011617 */
[C---:B------:R-:W-:Y:S02]  /*01f0*/  LEA R22, R8.reuse, R22, 0x18 ;  /* 0x0000001608167211 */ /* 0x040fe400078ec0ff */
[----:B------:R-:W-:Y:S01]  /*0200*/  LEA R25, R8, R25, 0x18 ;  /* 0x0000001908197211 */ /* 0x000fe200078ec0ff */
[----:B------:R-:W-:Y:S01]  /*0210*/  IMAD R8, R16, 0x4, R19 ;  /* 0x0000000410087824 */ /* 0x000fe200078e0213 */
[----:B----4-:R-:W-:Y:S01]  /*0220*/  SHF.R.U32.HI R5, RZ, 0x3, R15 ;  /* 0x00000003ff057819 */ /* 0x010fe2000001160f */
[C---:B------:R-:W-:Y:S02]  /*0230*/  IMAD.SHL.U32 R10, R6.reuse, 0x8, RZ ;  /* 0x00000008060a7824 */ /* 0x040fe400078e00ff */
[----:B------:R-:W-:Y:S01]  /*0240*/  IMAD.SHL.U32 R11, R6, 0x8, RZ ;  /* 0x00000008060b7824 */ /* 0x000fe200078e00ff */
[----:B------:R-:W-:Y:S01]  /*0250*/  LOP3.LUT R6, R14, 0xe, RZ, 0xc0, !PT ;  /* 0x0000000e0e067812 */ /* 0x000fe200078ec0ff */
[----:B------:R-:W-:-:S04]  /*0260*/  IMAD R5, R8, 0x4, R5 ;  /* 0x0000000408057824 */ /* 0x000fc800078e0205 */
[----:B------:R-:W-:-:S04]  /*0270*/  IMAD R5, R5, 0x88, R6 ;  /* 0x0000008805057824 */ /* 0x000fc800078e0206 */
[C---:B------:R-:W-:Y:S02]  /*0280*/  IMAD R29, R5.reuse, 0x2, R22 ;  /* 0x00000002051d7824 */ /* 0x040fe400078e0216 */
[----:B------:R-:W-:Y:S01]  /*0290*/  IMAD R28, R5, 0x2, R25 ;  /* 0x00000002051c7824 */ /* 0x000fe200078e0219 */
[----:B------:R-:W-:Y:S02]  /*02a0*/  LOP3.LUT R7, R23, 0x7, RZ, 0xc0, !PT ;  /* 0x0000000717077812 */ /* 0x000fe400078ec0ff */
[----:B------:R-:W-:Y:S02]  /*02b0*/  SHF.R.U32.HI R4, RZ, 0x4, R23 ;  /* 0x00000004ff047819 */ /* 0x000fe40000011617 */
[----:B------:R-:W-:-:S03]  /*02c0*/  LOP3.LUT R9, R10, 0x8, R7, 0xe2, !PT ;  /* 0x000000080a097812 */ /* 0x000fc600078ee207 */
[C---:B------:R-:W-:Y:S01]  /*02d0*/  IMAD R8, R4.reuse, 0x8, R7 ;  /* 0x0000000804087824 */ /* 0x040fe200078e0207 */
[----:B------:R-:W-:Y:S01]  /*02e0*/  LOP3.LUT R7, R11, 0x8, RZ, 0xe2, !PT ;  /* 0x000000080b077812 */ /* 0x000fe200078ee2ff */
[----:B------:R-:W-:Y:S02]  /*02f0*/  IMAD.SHL.U32 R4, R4, 0x8, RZ ;  /* 0x0000000804047824 */ /* 0x000fe400078e00ff */
[----:B------:R-:W-:Y:S02]  /*0300*/  IMAD R6, R16, 0x1100, R25 ;  /* 0x0000110010067824 */ /* 0x000fe400078e0219 */
[----:B------:R-:W-:Y:S02]  /*0310*/  IMAD R9, R9, 0x88, R4 ;  /* 0x0000008809097824 */ /* 0x000fe400078e0204 */
[----:B------:R-:W-:Y:S02]  /*0320*/  IMAD R7, R8, 0x88, R7 ;  /* 0x0000008808077824 */ /* 0x000fe400078e0207 */
[----:B------:R-:W-:-:S02]  /*0330*/  IMAD R4, R19, 0x1100, R22 ;  /* 0x0000110013047824 */ /* 0x000fc400078e0216 */
[----:B------:R-:W-:Y:S02]  /*0340*/  IMAD.U32 R8, R7, 0x2, R6 ;  /* 0x0000000207087824 */ /* 0x000fe400078e0006 */
[----:B------:R-:W-:Y:S01]  /*0350*/  IMAD.U32 R5, R9, 0x2, R4 ;  /* 0x0000000209057824 */ /* 0x000fe200078e0004 */
[----:B---3--:R-:W-:Y:S04]  /*0360*/  STS [R29], R24 ;  /* 0x000000181d007388 */ /* 0x008fe80000000800 */
[----:B-----5:R-:W-:Y:S04]  /*0370*/  STS [R29+0x2200], R26 ;  /* 0x0022001a1d007388 */ /* 0x020fe80000000800 */
[----:B--2---:R-:W-:Y:S01]  /*0380*/  STS [R28], R27 ;  /* 0x0000001b1c007388 */ /* 0x004fe20000000800 */
[----:B------:R-:W-:Y:S06]  /*0390*/  BAR.SYNC.DEFER_BLOCKING 0x0 ;  /* 0x0000000000007b1d */ /* 0x000fec0000010000 */
[----:B------:R-:W-:Y:S04]  /*03a0*/  LDSM.16.M88.4 R4, [R5] ;  /* 0x000000000504783b */ /* 0x000fe80000000200 */
[----:B------:R-:W0:Y:S02]  /*03b0*/  LDSM.16.M88.4 R8, [R8] ;  /* 0x000000000808783b */ /* 0x000e240000000200 */
[C---:B0-----:R-:W-:Y:S08]  /*03c0*/  HMMA.16816.F16 R8, R4.reuse, R8, RZ ;  /* 0x000000080408723c */ /* 0x041ff000000008ff */
[----:B------:R-:W-:Y:S01]  /*03d0*/  HMMA.16816.F16 R10, R4, R10, RZ ;  /* 0x0000000a040a723c */ /* 0x000fe200000008ff */
[----:B------:R-:W-:Y:S01]  /*03e0*/  IMAD R4, R19, 0x28, R16 ;  /* 0x0000002813047824 */ /* 0x000fe200078e0210 */
[----:B------:R-:W-:-:S02]  /*03f0*/  SHF.R.U32.HI R5, RZ, 0x2, R23 ;  /* 0x00000002ff057819 */ /* 0x000fc40000011617 */
[----:B------:R-:W-:Y:S01]  /*0400*/  LOP3.LUT R6, R23, 0x3, RZ, 0xc0, !PT ;  /* 0x0000000317067812 */ /* 0x000fe200078ec0ff */
[----:B------:R-:W-:-:S04]  /*0410*/  IMAD.SHL.U32 R4, R4, 0x10, RZ ;  /* 0x0000001004047824 */ /* 0x000fc800078e00ff */
[----:B------:R-:W-:Y:S02]  /*0420*/  IMAD R5, R5, 0x14, R6 ;  /* 0x0000001405057824 */ /* 0x000fe400078e0206 */
[----:B------:R-:W-:-:S04]  /*0430*/  IMAD R4, R4, 0x2, R25 ;  /* 0x0000000204047824 */ /* 0x000fc800078e0219 */
[----:B------:R-:W-:Y:S01]  /*0440*/  IMAD.U32 R23, R5, 0x4, R4 ;  /* 0x0000000405177824 */ /* 0x000fe200078e0004 */
[----:B------:R-:W-:Y:S01]  /*0450*/  BAR.SYNC.DEFER_BLOCKING 0x0 ;  /* 0x0000000000007b1d */ /* 0x000fe20000010000 */
[----:B------:R-:W-:-:S04]  /*0460*/  IMAD R7, R16, 0x20, R15 ;  /* 0x0000002010077824 */ /* 0x000fc800078e020f */
[----:B------:R-:W-:Y:S01]  /*0470*/  IMAD R6, R7, 0x28, R18 ;  /* 0x0000002807067824 */ /* 0x000fe200078e0212 */
[----:B------:R-:W2:Y:S04]  /*0480*/  LDG.E.CONSTANT R5, desc[UR4][R12.64+0x10] ;  /* 0x000010040c057981 */ /* 0x000ea8000c1e9900 */
[----:B------:R-:W-:Y:S04]  /*0490*/  STS [R23], R8 ;  /* 0x0000000817007388 */ /* 0x000fe80000000800 */
[----:B------:R-:W-:Y:S04]  /*04a0*/  STS [R23+0x280], R9 ;  /* 0x0002800917007388 */ /* 0x000fe80000000800 */
[----:B------:R-:W-:Y:S04]  /*04b0*/  STS [R23+0x10], R10 ;  /* 0x0000100a17007388 */ /* 0x000fe80000000800 */
[----:B------:R-:W-:Y:S01]  /*04c0*/  STS [R23+0x290], R11 ;  /* 0x0002900b17007388 */ /* 0x000fe20000000800 */
[----:B------:R-:W-:Y:S01]  /*04d0*/  IMAD R25, R6, 0x2, R25 ;  /* 0x0000000206197824 */ /* 0x000fe200078e0219 */
[----:B------:R-:W-:Y:S06]  /*04e0*/  BAR.SYNC.DEFER_BLOCKING 0x0 ;  /* 0x0000000000007b1d */ /* 0x000fec0000010000 */
[----:B------:R-:W2:Y:S04]  /*04f0*/  LDG.E.CONSTANT R6, desc[UR4][R2.64+0x10] ;  /* 0x0000100402067981 */ /* 0x000ea8000c1e9900 */
[----:B------:R-:W0:Y:S02]  /*0500*/  LDS R4, [R25] ;  /* 0x0000000019047984 */ /* 0x000e240000000800 */
[----:B0-----:R-:W-:-:S05]  /*0510*/  HFMA2 R4, R4, R20, R21 ;  /* 0x0000001404047231 */ /* 0x001fca0000000015 */
        /* <DEDUP_REMOVED lines=29> */
[----:B0-----:R-:W-:-:S13]  /*06f0*/  HSETP2.GT.AND P0, P1, R10, R11, PT ;  /* 0x0000000b0a007234 */ /* 0x001fda0003904000 */
[C---:B------:R-:W-:Y:S02]  /*0700*/  @!P1 PRMT R7, R11.reuse, 0x7632, R7 ;  /* 0x000076320b079816 */ /* 0x040fe40000000007 */
[----:B------:R-:W-:Y:S02]  /*0710*/  SEL R11, R11, R4, !P0 ;  /* 0x000000040b0b7207 */ /* 0x000fe40004000000 */
[----:B------:R-:W-:-:S04]  /*0720*/  PRMT R4, R7, 0x7610, R4 ;  /* 0x0000761007047816 */ /* 0x000fc80000000004 */
[----:B------:R-:W-:-:S06]  /*0730*/  PRMT R10, R11, 0x5410, R4 ;  /* 0x000054100b0a7816 */ /* 0x000fcc0000000004 */
[----:B------:R-:W0:Y:S01]  /*0740*/  SHFL.BFLY PT, R10, R10, 0x10, 0x1f ;  /* 0x0e001f000a0a7f89 */ /* 0x000e2200000e0000 */
[----:B------:R-:W-:Y:S01]  /*0750*/  PRMT R9, R11, 0x5410, R4 ;  /* 0x000054100b097816 */ /* 0x000fe20000000004 */
[----:B------:R-:W-:-:S04]  /*0760*/  IMAD R4, R16, 0x840, RZ ;  /* 0x0000084010047824 */ /* 0x000fc800078e02ff */
[----:B------:R-:W-:Y:S01]  /*0770*/  IMAD R15, R15, 0x42, R4 ;  /* 0x000000420f0f7824 */ /* 0x000fe200078e0204 */
[----:B0-----:R-:W-:-:S03]  /*0780*/  HSETP2.GT.AND P0, P1, R9, R10, PT ;  /* 0x0000000a09007234 */ /* 0x001fc60003904000 */
[----:B------:R-:W-:-:S04]  /*0790*/  IMAD.IADD R9, R15, 0x1, R18 ;  /* 0x000000010f097824 */ /* 0x000fc800078e0212 */
[----:B------:R-:W-:Y:S01]  /*07a0*/  IMAD R9, R9, 0x2, R22 ;  /* 0x0000000209097824 */ /* 0x000fe200078e0216 */
[----:B------:R-:W-:-:S04]  /*07b0*/  SEL R11, R10, R11, !P0 ;  /* 0x0000000b0a0b7207 */ /* 0x000fc80004000000 */
[----:B------:R0:W-:Y:S01]  /*07c0*/  STS [R9], R8 ;  /* 0x0000000809007388 */ /* 0x0001e20000000800 */
[----:B------:R-:W-:-:S04]  /*07d0*/  @!P1 PRMT R7, R10, 0x7632, R7 ;  /* 0x000076320a079816 */ /* 0x000fc80000000007 */
[----:B0-----:R-:W-:-:S05]  /*07e0*/  PRMT R8, R11, 0x5410, R7 ;  /* 0x000054100b087816 */ /* 0x001fca0000000007 */
[----:B------:R-:W-:Y:S04]  /*07f0*/  STS [R9+0x40], R8 ;  /* 0x0000400809007388 */ /* 0x000fe80000000800 */
[----:B------:R-:W2:Y:S02]  /*0800*/  LDS R7, [R25+0x10] ;  /* 0x0000100019077984 */ /* 0x000ea40000000800 */
[----:B--2---:R-:W-:Y:S02]  /*0810*/  HFMA2 R10, R7, R6, R5 ;  /* 0x00000006070a7231 */ /* 0x004fe40000000005 */
[----:B------:R-:W2:Y:S03]  /*0820*/  LDG.E.CONSTANT R6, desc[UR4][R2.64+0x20] ;  /* 0x0000200402067981 */ /* 0x000ea6000c1e9900 */
[C---:B------:R-:W-:Y:S01]  /*0830*/  PRMT R7, R10.reuse, 0x7632, R7 ;  /* 0x000076320a077816 */ /* 0x040fe20000000007 */
[----:B------:R-:W2:Y:S03]  /*0840*/  LDG.E.CONSTANT R5, desc[UR4][R12.64+0x20] ;  /* 0x000020040c057981 */ /* 0x000ea6000c1e9900 */
[----:B------:R-:W-:Y:S01]  /*0850*/  PRMT R11, R10, 0x5410, R7 ;  /* 0x000054100a0b7816 */ /* 0x000fe20000000007 */
[----:B------:R0:W3:Y:S04]  /*0860*/  LDG.E.CONSTANT R2, desc[UR4][R2.64+0x30] ;  /* 0x0000300402027981 */ /* 0x0000e8000c1e9900 */
[----:B------:R-:W-:Y:S01]  /*0870*/  HSETP2.GEU.AND P0, P1, R11, RZ.H0_H0, PT ;  /* 0x200000ff0b007234 */ /* 0x000fe2000390e000 */
[----:B------:R-:W3:Y:S04]  /*0880*/  LDG.E.CONSTANT R13, desc[UR4][R12.64+0x30] ;  /* 0x000030040c0d7981 */ /* 0x000ee8000c1e9900 */
[----:B------:R-:W-:-:S02]  /*0890*/  SEL R7, R7, RZ, P1 ;  /* 0x000000ff07077207 */ /* 0x000fc40000800000 */
[----:B------:R-:W-:-:S04]  /*08a0*/  SEL R10, R10, RZ, P0 ;  /* 0x000000ff0a0a7207 */ /* 0x000fc80000000000 */
[----:B------:R-:W-:-:S05]  /*08b0*/  PRMT R8, R10, 0x5410, R7 ;  /* 0x000054100a087816 */ /* 0x000fca0000000007 */
[----:B------:R-:W1:Y:S01]  /*08c0*/  SHFL.BFLY PT, R11, R8, 0x1, 0x1f ;  /* 0x0c201f00080b7f89 */ /* 0x000e6200000e0000 */
[----:B------:R-:W-:-:S05]  /*08d0*/  PRMT R18, R10, 0x5410, R7 ;  /* 0x000054100a127816 */ /* 0x000fca0000000007 */
[----:B-1----:R-:W-:-:S05]  /*08e0*/  HSETP2.GT.AND P0, P1, R18, R11, PT ;  /* 0x0000000b12007234 */ /* 0x002fca0003904000 */
[----:B------:R-:W-:-:S08]  /*08f0*/  SEL R10, R11, R10, !P0 ;  /* 0x0000000a0b0a7207 */ /* 0x000fd00004000000 */
[----:B------:R-:W-:-:S04]  /*0900*/  @!P1 PRMT R7, R11, 0x7632, R7 ;  /* 0x000076320b079816 */ /* 0x000fc80000000007 */
[----:B------:R-:W-:-:S04]  /*0910*/  PRMT R18, R18, 0x5410, R7 ;  /* 0x0000541012127816 */ /* 0x000fc80000000007 */
[----:B------:R-:W-:-:S06]  /*0920*/  PRMT R11, R10, 0x7610, R18 ;  /* 0x000076100a0b7816 */ /* 0x000fcc0000000012 */
[----:B------:R-:W1:Y:S01]  /*0930*/  SHFL.BFLY PT, R11, R11, 0x2, 0x1f ;  /* 0x0c401f000b0b7f89 */ /* 0x000e6200000e0000 */
[----:B------:R-:W-:-:S05]  /*0940*/  PRMT R18, R10, 0x7610, R18 ;  /* 0x000076100a127816 */ /* 0x000fca0000000012 */
[----:B-1----:R-:W-:-:S05]  /*0950*/  HSETP2.GT.AND P0, P1, R18, R11, PT ;  /* 0x0000000b12007234 */ /* 0x002fca0003904000 */
[----:B------:R-:W-:-:S08]  /*0960*/  SEL R10, R11, R10, !P0 ;  /* 0x0000000a0b0a7207 */ /* 0x000fd00004000000 */
[----:B------:R-:W-:-:S04]  /*0970*/  @!P1 PRMT R7, R11, 0x7632, R7 ;  /* 0x000076320b079816 */ /* 0x000fc80000000007 */
[----:B------:R-:W-:-:S04]  /*0980*/  PRMT R18, R18, 0x5410, R7 ;  /* 0x0000541012127816 */ /* 0x000fc80000000007 */
[----:B------:R-:W-:-:S05]  /*0990*/  PRMT R11, R10, 0x7610, R18 ;  /* 0x000076100a0b7816 */ /* 0x000fca0000000012 */
        /* <DEDUP_REMOVED lines=19> */
[----:B------:R-:W-:Y:S01]  /*0ad0*/  PRMT R10, R10, 0x5410, R7 ;  /* 0x000054100a0a7816 */ /* 0x000fe20000000007 */
[----:B------:R-:W-:Y:S04]  /*0ae0*/  STS [R9+0x10], R8 ;  /* 0x0000100809007388 */ /* 0x000fe80000000800 */
[----:B------:R-:W-:Y:S04]  /*0af0*/  STS [R9+0x50], R10 ;  /* 0x0000500a09007388 */ /* 0x000fe80000000800 */
[----:B------:R-:W2:Y:S02]  /*0b00*/  LDS R7, [R25+0x20] ;  /* 0x0000200019077984 */ /* 0x000ea40000000800 */
[----:B--2---:R-:W-:-:S05]  /*0b10*/  HFMA2 R6, R7, R6, R5 ;  /* 0x0000000607067231 */ /* 0x004fca0000000005 */
[----:B------:R-:W-:-:S04]  /*0b20*/  PRMT R5, R6, 0x7632, R5 ;  /* 0x0000763206057816 */ /* 0x000fc80000000005 */
[----:B0-----:R-:W-:-:S05]  /*0b30*/  PRMT R3, R6, 0x5410, R5 ;  /* 0x0000541006037816 */ /* 0x001fca0000000005 */
        /* <DEDUP_REMOVED lines=34> */
[----:B-1----:R-:W-:Y:S01]  /*0d60*/  HSETP2.GT.AND P0, P1, R3, R8, PT ;  /* 0x0000000803007234 */ /* 0x002fe20003904000 */
[----:B------:R0:W-:Y:S04]  /*0d70*/  STS [R9+0x20], R6 ;  /* 0x0000200609007388 */ /* 0x0001e80000000800 */
[----:B------:R-:W-:-:S08]  /*0d80*/  SEL R7, R8, R7, !P0 ;  /* 0x0000000708077207 */ /* 0x000fd00004000000 */
[----:B------:R-:W-:-:S04]  /*0d90*/  @!P1 PRMT R5, R8, 0x7632, R5 ;  /* 0x0000763208059816 */ /* 0x000fc80000000005 */
[----:B0-----:R-:W-:-:S05]  /*0da0*/  PRMT R6, R7, 0x5410, R5 ;  /* 0x0000541007067816 */ /* 0x001fca0000000005 */
[----:B------:R-:W-:Y:S04]  /*0db0*/  STS [R9+0x60], R6 ;  /* 0x0000600609007388 */ /* 0x000fe80000000800 */
        /* <DEDUP_REMOVED lines=37> */
[----:B------:R-:W-:-:S03]  /*1010*/  PRMT R7, R5, 0x7610, R7 ;  /* 0x0000761005077816 */ /* 0x000fc60000000007 */
[----:B------:R1:W-:Y:S02]  /*1020*/  STS [R9+0x30], R2 ;  /* 0x0000300209007388 */ /* 0x0003e40000000800 */
[----:B0-----:R-:W-:-:S05]  /*1030*/  HSETP2.GT.AND P0, P1, R7, R8, PT ;  /* 0x0000000807007234 */ /* 0x001fca0003904000 */
[----:B------:R-:W-:-:S08]  /*1040*/  SEL R5, R8, R5, !P0 ;  /* 0x0000000508057207 */ /* 0x000fd00004000000 */
[----:B------:R-:W-:-:S04]  /*1050*/  @!P1 PRMT R3, R8, 0x7632, R3 ;  /* 0x0000763208039816 */ /* 0x000fc80000000003 */
[----:B-1----:R-:W-:-:S05]  /*1060*/  PRMT R2, R5, 0x5410, R3 ;  /* 0x0000541005027816 */ /* 0x002fca0000000003 */
[----:B------:R0:W-:Y:S01]  /*1070*/  STS [R9+0x70], R2 ;  /* 0x0000700209007388 */ /* 0x0001e20000000800 */
[----:B------:R-:W-:-:S04]  /*1080*/  IMAD R19, R19, 0x42, R4 ;  /* 0x0000004213137824 */ /* 0x000fc800078e0204 */
[----:B------:R-:W-:-:S04]  /*1090*/  IMAD.IADD R19, R14, 0x1, R19 ;  /* 0x000000010e137824 */ /* 0x000fc800078e0213 */
[----:B------:R-:W-:Y:S01]  /*10a0*/  IMAD R19, R19, 0x2, R22 ;  /* 0x0000000213137824 */ /* 0x000fe200078e0216 */
[----:B------:R-:W-:Y:S01]  /*10b0*/  BAR.SYNC.DEFER_BLOCKING 0x0 ;  /* 0x0000000000007b1d */ /* 0x000fe20000010000 */
[----:B------:R-:W-:Y:S02]  /*10c0*/  IMAD.SHL.U32 R0, R0, 0x1000, RZ ;  /* 0x0000100000007824 */ /* 0x000fe400078e00ff */
[----:B------:R-:W-:-:S03]  /*10d0*/  IMAD.SHL.U32 R16, R16, 0x800, RZ ;  /* 0x0000080010107824 */ /* 0x000fc600078e00ff */
[----:B------:R-:W1:Y:S04]  /*10e0*/  LDS R5, [R19] ;  /* 0x0000000013057984 */ /* 0x000e680000000800 */
[----:B------:R-:W2:Y:S04]  /*10f0*/  LDS R7, [R19+0x210] ;  /* 0x0002100013077984 */ /* 0x000ea80000000800 */
[----:B------:R-:W3:Y:S04]  /*1100*/  LDS R11, [R19+0x420] ;  /* 0x00042000130b7984 */ /* 0x000ee80000000800 */
[----:B------:R-:W4:Y:S04]  /*1110*/  LDS R13, [R19+0x630] ;  /* 0x00063000130d7984 */ /* 0x000f280000000800 */
[----:B------:R-:W5:Y:S04]  /*1120*/  LDS R15, [R19+0x840] ;  /* 0x00084000130f7984 */ /* 0x000f680000000800 */
[----:B------:R-:W5:Y:S04]  /*1130*/  LDS R21, [R19+0xa50] ;  /* 0x000a500013157984 */ /* 0x000f680000000800 */
[----:B------:R-:W5:Y:S04]  /*1140*/  LDS R23, [R19+0xc60] ;  /* 0x000c600013177984 */ /* 0x000f680000000800 */
[----:B------:R-:W5:Y:S01]  /*1150*/  LDS R25, [R19+0xe70] ;  /* 0x000e700013197984 */ /* 0x000f620000000800 */
[----:B------:R-:W-:-:S04]  /*1160*/  IADD3 R17, P0, P1, R17, R0, R16 ;  /* 0x0000000011117210 */ /* 0x000fc8000791e010 */
[----:B------:R-:W-:Y:S02]  /*1170*/  IADD3 R14, P2, PT, R14, R17, RZ ;  /* 0x000000110e0e7210 */ /* 0x000fe40007f5e0ff */
[----:B------:R-:W-:Y:S02]  /*1180*/  IADD3.X R3, PT, PT, RZ, RZ, RZ, P0, P1 ;  /* 0x000000ffff037210 */ /* 0x000fe400007e24ff */
[----:B0-----:R-:W-:-:S03]  /*1190*/  LEA R2, P0, R14, UR6, 0x1 ;  /* 0x000000060e027c11 */ /* 0x001fc6000f8008ff */
[----:B------:R-:W-:-:S05]  /*11a0*/  IMAD.X R3, RZ, RZ, R3, P2 ;  /* 0x000000ffff037224 */ /* 0x000fca00010e0603 */
[----:B------:R-:W-:-:S05]  /*11b0*/  LEA.HI.X R3, R14, UR7, R3, 0x1, P0 ;  /* 0x000000070e037c11 */ /* 0x000fca00080f0c03 */
[----:B-1----:R-:W-:Y:S04]  /*11c0*/  STG.E desc[UR4][R2.64], R5 ;  /* 0x0000000502007986 */ /* 0x002fe8000c101904 */
[----:B--2---:R-:W-:Y:S04]  /*11d0*/  STG.E desc[UR4][R2.64+0x200], R7 ;  /* 0x0002000702007986 */ /* 0x004fe8000c101904 */
[----:B---3--:R-:W-:Y:S04]  /*11e0*/  STG.E desc[UR4][R2.64+0x400], R11 ;  /* 0x0004000b02007986 */ /* 0x008fe8000c101904 */
[----:B----4-:R-:W-:Y:S04]  /*11f0*/  STG.E desc[UR4][R2.64+0x600], R13 ;  /* 0x0006000d02007986 */ /* 0x010fe8000c101904 */
[----:B-----5:R-:W-:Y:S04]  /*1200*/  STG.E desc[UR4][R2.64+0x800], R15 ;  /* 0x0008000f02007986 */ /* 0x020fe8000c101904 */
[----:B------:R-:W-:Y:S04]  /*1210*/  STG.E desc[UR4][R2.64+0xa00], R21 ;  /* 0x000a001502007986 */ /* 0x000fe8000c101904 */
[----:B------:R-:W-:Y:S04]  /*1220*/  STG.E desc[UR4][R2.64+0xc00], R23 ;  /* 0x000c001702007986 */ /* 0x000fe8000c101904 */
[----:B------:R-:W-:Y:S01]  /*1230*/  STG.E desc[UR4][R2.64+0xe00], R25 ;  /* 0x000e001902007986 */ /* 0x000fe2000c101904 */
[----:B------:R-:W-:Y:S05]  /*1240*/  EXIT ;  /* 0x000000000000794d */ /* 0x000fea0003800000 */
.L_x_4:
        /* <DEDUP_REMOVED lines=11> */
.L_x_16:


//--------------------- .text.fused_gemm_bn_relu_max_tile_v2_kernel --------------------------
	.section	.text.fused_gemm_bn_relu_max_tile_v2_kernel,"ax",@progbits
	.align	128
        .global         fused_gemm_bn_relu_max_tile_v2_kernel
        .type           fused_gemm_bn_relu_max_tile_v2_kernel,@function
        .size           fused_gemm_bn_relu_max_tile_v2_kernel,(.L_x_17 - fused_gemm_bn_relu_max_tile_v2_kernel)
        .other          fused_gemm_bn_relu_max_tile_v2_kernel,@"STO_CUDA_ENTRY STV_DEFAULT"
fused_gemm_bn_relu_max_tile_v2_kernel:
.text.fused_gemm_bn_relu_max_tile_v2_kernel:
        /* <DEDUP_REMOVED lines=293> */
.L_x_5:
        /* <DEDUP_REMOVED lines=11> */
.L_x_17:


//--------------------- .text.fused_gemm_bn_relu_max_tile_kernel --------------------------
	.section	.text.fused_gemm_bn_relu_max_tile_kernel,"ax",@progbits
	.align	128
        .global         fused_gemm_bn_relu_max_tile_kernel
        .type           fused_gemm_bn_relu_max_tile_kernel,@function
        .size           fused_gemm_bn_relu_max_tile_kernel,(.L_x_18 - fused_gemm_bn_relu_max_tile_kernel)
        .other          fused_gemm_bn_relu_max_tile_kernel,@"STO_CUDA_ENTRY STV_DEFAULT"
fused_gemm_bn_relu_max_tile_kernel:
.text.fused_gemm_bn_relu_max_tile_kernel:
[----:B------:R-:W-:Y:S01]  /*0000*/  LDC R1, c[0x0][0x37c] ;  /* 0x0000df00ff017b82 */ /* 0x000fe20000000800 */
[----:B------:R-:W0:Y:S07]  /*0010*/  S2R R3, SR_TID.Z ;  /* 0x0000000000037919 */ /* 0x000e2e0000002300 */
[----:B------:R-:W1:Y:S01]  /*0020*/  LDC.64 R10, c[0x0][0x380] ;  /* 0x0000e000ff0a7b82 */ /* 0x000e620000000a00 */
[----:B------:R-:W2:Y:S01]  /*0030*/  LDCU.64 UR4, c[0x0][0x358] ;  /* 0x00006b00ff0477ac */ /* 0x000ea20008000a00 */
[----:B------:R-:W0:Y:S01]  /*0040*/  S2R R20, SR_TID.Y ;  /* 0x0000000000147919 */ /* 0x000e220000002200 */
[----:B------:R-:W3:Y:S05]  /*0050*/  S2R R2, SR_TID.X ;  /* 0x0000000000027919 */ /* 0x000eea0000002100 */
[----:B------:R-:W4:Y:S01]  /*0060*/  LDC.64 R26, c[0x0][0x388] ;  /* 0x0000e200ff1a7b82 */ /* 0x000f220000000a00 */
[----:B------:R-:W5:Y:S01]  /*0070*/  S2R R12, SR_CTAID.X ;  /* 0x00000000000c7919 */ /* 0x000f620000002500 */
[----:B0-----:R-:W-:-:S02]  /*0080*/  IMAD R8, R3, 0x4, R20 ;  /* 0x0000000403087824 */ /* 0x001fc400078e0214 */
[----:B---3--:R-:W-:-:S04]  /*0090*/  IMAD.SHL.U32 R9, R2, 0x2, RZ ;  /* 0x0000000202097824 */ /* 0x008fc800078e00ff */
[----:B------:R-:W-:-:S04]  /*00a0*/  IMAD.U32 R5, R8, 0x40, R9 ;  /* 0x0000004008057824 */ /* 0x000fc800078e0009 */
[----:B-----5:R-:W-:Y:S02]  /*00b0*/  IMAD R7, R12, 0x400, R5 ;  /* 0x000004000c077824 */ /* 0x020fe400078e0205 */
[----:B----4-:R-:W-:Y:S02]  /*00c0*/  IMAD.WIDE.U32 R26, R5, 0x2, R26 ;  /* 0x00000002051a7825 */ /* 0x010fe400078e001a */
[----:B------:R-:W0:Y:S02]  /*00d0*/  LDC.64 R4, c[0x0][0x398] ;  /* 0x0000e600ff047b82 */ /* 0x000e240000000a00 */
[----:B-1----:R-:W-:Y:S02]  /*00e0*/  IMAD.WIDE.U32 R10, R7, 0x2, R10 ;  /* 0x00000002070a7825 */ /* 0x002fe400078e000a */
[----:B--2---:R1:W2:Y:S04]  /*00f0*/  LDG.E.CONSTANT R26, desc[UR4][R26.64] ;  /* 0x000000041a1a7981 */ /* 0x0042a8000c1e9900 */
[----:B------:R-:W3:Y:S01]  /*0100*/  LDG.E.CONSTANT R23, desc[UR4][R10.64] ;  /* 0x000000040a177981 */ /* 0x000ee2000c1e9900 */
[----:B------:R-:W4:Y:S03]  /*0110*/  LDC.64 R6, c[0x0][0x390] ;  /* 0x0000e400ff067b82 */ /* 0x000f260000000a00 */
[----:B------:R5:W2:Y:S01]  /*0120*/  LDG.E.CONSTANT R25, desc[UR4][R10.64+0x400] ;  /* 0x000400040a197981 */ /* 0x000aa2000c1e9900 */
[----:B------:R-:W-:-:S04]  /*0130*/  IMAD.SHL.U32 R0, R20, 0x2, RZ ;  /* 0x0000000214007824 */ /* 0x000fc800078e00ff */
[----:B0-----:R-:W-:-:S05]  /*0140*/  IMAD.WIDE.U32 R4, R0, 0x2, R4 ;  /* 0x0000000200047825 */ /* 0x001fca00078e0004 */
[----:B------:R-:W2:Y:S01]  /*0150*/  LDG.E.CONSTANT R18, desc[UR4][R4.64] ;  /* 0x0000000404127981 */ /* 0x000ea2000c1e9900 */
[----:B----4-:R-:W-:-:S03]  /*0160*/  IMAD.WIDE.U32 R6, R0, 0x2, R6 ;  /* 0x0000000200067825 */ /* 0x010fc600078e0006 */
[----:B------:R-:W4:Y:S04]  /*0170*/  LDG.E.CONSTANT R17, desc[UR4][R4.64+0x10] ;  /* 0x0000100404117981 */ /* 0x000f28000c1e9900 */
[----:B------:R-:W4:Y:S04]  /*0180*/  LDG.E.CONSTANT R15, desc[UR4][R6.64] ;  /* 0x00000004060f7981 */ /* 0x000f28000c1e9900 */
[----:B------:R-:W4:Y:S04]  /*0190*/  LDG.E.CONSTANT R14, desc[UR4][R6.64+0x10] ;  /* 0x00001004060e7981 */ /* 0x000f28000c1e9900 */
[----:B------:R-:W4:Y:S04]  /*01a0*/  LDG.E.CONSTANT R16, desc[UR4][R6.64+0x20] ;  /* 0x0000200406107981 */ /* 0x000f28000c1e9900 */
[----:B------:R-:W4:Y:S04]  /*01b0*/  LDG.E.CONSTANT R13, desc[UR4][R4.64+0x20] ;  /* 0x00002004040d7981 */ /* 0x000f28000c1e9900 */
[----:B------:R-:W4:Y:S04]  /*01c0*/  LDG.E.CONSTANT R19, desc[UR4][R6.64+0x30] ;  /* 0x0000300406137981 */ /* 0x000f28000c1e9900 */
[----:B------:R0:W4:Y:S01]  /*01d0*/  LDG.E.CONSTANT R22, desc[UR4][R4.64+0x30] ;  /* 0x0000300404167981 */ /* 0x000122000c1e9900 */
[----:B-1----:R-:W1:Y:S01]  /*01e0*/  S2R R27, SR_CgaCtaId ;  /* 0x00000000001b7919 */ /* 0x002e620000008800 */
[----:B------:R-:W1:Y:S01]  /*01f0*/  S2R R21, SR_LANEID ;  /* 0x0000000000157919 */ /* 0x000e620000000000 */
[----:B-----5:R-:W-:-:S02]  /*0200*/  SHF.R.U32.HI R11, RZ, 0x3, R2 ;  /* 0x00000003ff0b7819 */ /* 0x020fc40000011602 */
[----:B------:R-:W-:-:S03]  /*0210*/  MOV R10, 0x400 ;  /* 0x00000400000a7802 */ /* 0x000fc60000000f00 */
[----:B------:R-:W-:Y:S01]  /*0220*/  IMAD R11, R8, 0x4, R11 ;  /* 0x00000004080b7824 */ /* 0x000fe200078e020b */
[----:B------:R-:W-:Y:S01]  /*0230*/  LOP3.LUT R8, R9, 0xe, RZ, 0xc0, !PT ;  /* 0x0000000e09087812 */ /* 0x000fe200078ec0ff */
[----:B------:R-:W-:-:S04]  /*0240*/  VIADD R24, R10, 0x4400 ;  /* 0x000044000a187836 */ /* 0x000fc80000000000 */
[----:B0-----:R-:W-:Y:S01]  /*0250*/  IMAD R4, R11, 0x88, R8 ;  /* 0x000000880b047824 */ /* 0x001fe200078e0208 */
[C---:B-1----:R-:W-:Y:S02]  /*0260*/  LEA R9, R27.reuse, R10, 0x18 ;  /* 0x0000000a1b097211 */ /* 0x042fe400078ec0ff */
[----:B------:R-:W-:-:S03]  /*0270*/  LEA R24, R27, R24, 0x18 ;  /* 0x000000181b187211 */ /* 0x000fc600078ec0ff */
[C---:B------:R-:W-:Y:S02]  /*0280*/  IMAD R28, R4.reuse, 0x2, R9 ;  /* 0x00000002041c7824 */ /* 0x040fe400078e0209 */
[----:B------:R-:W-:Y:S01]  /*0290*/  IMAD R27, R4, 0x2, R24 ;  /* 0x00000002041b7824 */ /* 0x000fe200078e0218 */
[--C-:B------:R-:W-:Y:S02]  /*02a0*/  SHF.R.U32.HI R10, RZ, 0x3, R21.reuse ;  /* 0x00000003ff0a7819 */ /* 0x100fe40000011615 */
[----:B------:R-:W-:Y:S02]  /*02b0*/  LOP3.LUT R5, R21, 0x7, RZ, 0xc0, !PT ;  /* 0x0000000715057812 */ /* 0x000fe400078ec0ff */
[----:B------:R-:W-:Y:S01]  /*02c0*/  SHF.R.U32.HI R6, RZ, 0x4, R21 ;  /* 0x00000004ff067819 */ /* 0x000fe20000011615 */
[C---:B------:R-:W-:Y:S02]  /*02d0*/  IMAD.SHL.U32 R8, R10.reuse, 0x8, RZ ;  /* 0x000000080a087824 */ /* 0x040fe400078e00ff */
[----:B------:R-:W-:-:S03]  /*02e0*/  IMAD.SHL.U32 R10, R10, 0x8, RZ ;  /* 0x000000080a0a7824 */ /* 0x000fc600078e00ff */
[--C-:B------:R-:W-:Y:S01]  /*02f0*/  LOP3.LUT R7, R8, 0x8, R5.reuse, 0xe2, !PT ;  /* 0x0000000808077812 */ /* 0x100fe200078ee205 */
[----:B------:R-:W-:Y:S01]  /*0300*/  IMAD R8, R6, 0x8, R5 ;  /* 0x0000000806087824 */ /* 0x000fe200078e0205 */
[----:B------:R-:W-:Y:S01]  /*0310*/  LOP3.LUT R5, R10, 0x8, RZ, 0xe2, !PT ;  /* 0x000000080a057812 */ /* 0x000fe200078ee2ff */
[----:B------:R-:W-:-:S04]  /*0320*/  IMAD.SHL.U32 R6, R6, 0x8, RZ ;  /* 0x0000000806067824 */ /* 0x000fc800078e00ff */
[----:B------:R-:W-:Y:S02]  /*0330*/  IMAD R8, R8, 0x88, R5 ;  /* 0x0000008808087824 */ /* 0x000fe400078e0205 */
[----:B------:R-:W-:Y:S02]  /*0340*/  IMAD R6, R7, 0x88, R6 ;  /* 0x0000008807067824 */ /* 0x000fe400078e0206 */
[----:B------:R-:W-:Y:S02]  /*0350*/  IMAD R5, R20, 0x1100, R9 ;  /* 0x0000110014057824 */ /* 0x000fe400078e0209 */
[----:B------:R-:W-:Y:S02]  /*0360*/  IMAD R7, R3, 0x1100, R24 ;  /* 0x0000110003077824 */ /* 0x000fe400078e0218 */
[----:B------:R-:W-:Y:S02]  /*0370*/  IMAD.U32 R6, R6, 0x2, R5 ;  /* 0x0000000206067824 */ /* 0x000fe400078e0005 */
[----:B------:R-:W-:-:S02]  /*0380*/  IMAD.U32 R29, R8, 0x2, R7 ;  /* 0x00000002081d7824 */ /* 0x000fc400078e0007 */
[----:B------:R-:W-:Y:S01]  /*0390*/  IMAD R20, R20, 0x28, R3 ;  /* 0x0000002814147824 */ /* 0x000fe200078e0203 */
[----:B---3--:R-:W-:Y:S04]  /*03a0*/  STS [R28], R23 ;  /* 0x000000171c007388 */ /* 0x008fe80000000800 */
[----:B--2---:R-:W-:Y:S04]  /*03b0*/  STS [R28+0x2200], R25 ;  /* 0x002200191c007388 */ /* 0x004fe80000000800 */
[----:B------:R-:W-:Y:S01]  /*03c0*/  STS [R27], R26 ;  /* 0x0000001a1b007388 */ /* 0x000fe20000000800 */
[----:B------:R-:W-:Y:S06]  /*03d0*/  BAR.SYNC.DEFER_BLOCKING 0x0 ;  /* 0x0000000000007b1d */ /* 0x000fec0000010000 */
[----:B------:R-:W-:Y:S04]  /*03e0*/  LDSM.16.M88.4 R4, [R6] ;  /* 0x000000000604783b */ /* 0x000fe80000000200 */
[----:B------:R-:W0:Y:S02]  /*03f0*/  LDSM.16.M88.4 R8, [R29] ;  /* 0x000000001d08783b */ /* 0x000e240000000200 */
[C---:B0-----:R-:W-:Y:S08]  /*0400*/  HMMA.16816.F16 R8, R4.reuse, R8, RZ ;  /* 0x000000080408723c */ /* 0x041ff000000008ff */
[----:B------:R-:W-:Y:S01]  /*0410*/  HMMA.16816.F16 R10, R4, R10, RZ ;  /* 0x0000000a040a723c */ /* 0x000fe200000008ff */
[----:B------:R-:W-:Y:S01]  /*0420*/  SHF.R.U32.HI R4, RZ, 0x2, R21 ;  /* 0x00000002ff047819 */ /* 0x000fe20000011615 */
[----:B------:R-:W-:Y:S01]  /*0430*/  IMAD.SHL.U32 R5, R20, 0x10, RZ ;  /* 0x0000001014057824 */ /* 0x000fe200078e00ff */
[----:B------:R-:W-:-:S03]  /*0440*/  LOP3.LUT R21, R21, 0x3, RZ, 0xc0, !PT ;  /* 0x0000000315157812 */ /* 0x000fc600078ec0ff */
[----:B------:R-:W-:Y:S02]  /*0450*/  IMAD R5, R5, 0x2, R24 ;  /* 0x0000000205057824 */ /* 0x000fe400078e0218 */
[----:B------:R-:W-:-:S04]  /*0460*/  IMAD R4, R4, 0x14, R21 ;  /* 0x0000001404047824 */ /* 0x000fc800078e0215 */
[----:B------:R-:W-:Y:S01]  /*0470*/  IMAD.U32 R23, R4, 0x4, R5 ;  /* 0x0000000404177824 */ /* 0x000fe200078e0005 */
[----:B------:R-:W-:Y:S01]  /*0480*/  BAR.SYNC.DEFER_BLOCKING 0x0 ;  /* 0x0000000000007b1d */ /* 0x000fe20000010000 */
[----:B------:R-:W-:-:S04]  /*0490*/  IMAD R7, R3, 0x20, R2 ;  /* 0x0000002003077824 */ /* 0x000fc800078e0202 */
[----:B------:R-:W-:Y:S01]  /*04a0*/  IMAD R7, R7, 0x28, R0 ;  /* 0x0000002807077824 */ /* 0x000fe200078e0200 */
[----:B------:R-:W-:Y:S04]  /*04b0*/  STS [R23], R8 ;  /* 0x0000000817007388 */ /* 0x000fe80000000800 */
[----:B------:R-:W-:Y:S04]  /*04c0*/  STS [R23+0x280], R9 ;  /* 0x0002800917007388 */ /* 0x000fe80000000800 */
[----:B------:R-:W-:Y:S04]  /*04d0*/  STS [R23+0x10], R10 ;  /* 0x0000100a17007388 */ /* 0x000fe80000000800 */
[----:B------:R-:W-:Y:S01]  /*04e0*/  STS [R23+0x290], R11 ;  /* 0x0002900b17007388 */ /* 0x000fe20000000800 */
[----:B------:R-:W-:Y:S01]  /*04f0*/  IMAD R7, R7, 0x2, R24 ;  /* 0x0000000207077824 */ /* 0x000fe200078e0218 */
[----:B------:R-:W-:Y:S06]  /*0500*/  BAR.SYNC.DEFER_BLOCKING 0x0 ;  /* 0x0000000000007b1d */ /* 0x000fec0000010000 */
[----:B------:R-:W4:Y:S04]  /*0510*/  LDS R4, [R7] ;  /* 0x0000000007047984 */ /* 0x000f280000000800 */
[----:B------:R-:W0:Y:S04]  /*0520*/  LDS R6, [R7+0x10] ;  /* 0x0000100007067984 */ /* 0x000e280000000800 */
[----:B------:R-:W1:Y:S04]  /*0530*/  LDS R20, [R7+0x20] ;  /* 0x0000200007147984 */ /* 0x000e680000000800 */
[----:B------:R-:W2:Y:S01]  /*0540*/  LDS R21, [R7+0x30] ;  /* 0x0000300007157984 */ /* 0x000ea20000000800 */
[----:B----4-:R-:W-:-:S05]  /*0550*/  HFMA2 R5, R4, R15, R18 ;  /* 0x0000000f04057231 */ /* 0x010fca0000000012 */
[----:B------:R-:W-:Y:S01]  /*0560*/  PRMT R4, R5, 0x7632, R4 ;  /* 0x0000763205047816 */ /* 0x000fe20000000004 */
[----:B0-----:R-:W-:-:S03]  /*0570*/  HFMA2 R6, R6, R14, R17 ;  /* 0x0000000e06067231 */ /* 0x001fc60000000011 */
[----:B------:R-:W-:Y:S01]  /*0580*/  PRMT R8, R5, 0x5410, R4 ;  /* 0x0000541005087816 */ /* 0x000fe20000000004 */
[----:B-1----:R-:W-:-:S04]  /*0590*/  HFMA2 R16, R20, R16, R13 ;  /* 0x0000001014107231 */ /* 0x002fc8000000000d */
[----:B------:R-:W-:Y:S02]  /*05a0*/  HSETP2.GEU.AND P2, P0, R8, RZ.H0_H0, PT ;  /* 0x200000ff08007234 */ /* 0x000fe4000384e000 */
[----:B------:R-:W-:Y:S01]  /*05b0*/  PRMT R8, R6, 0x7632, R8 ;  /* 0x0000763206087816 */ /* 0x000fe20000000008 */
[----:B--2---:R-:W-:Y:S01]  /*05c0*/  HFMA2 R17, R21, R19, R22 ;  /* 0x0000001315117231 */ /* 0x004fe20000000016 */
[----:B------:R-:W-:Y:S02]  /*05d0*/  PRMT R7, R16, 0x7632, R7 ;  /* 0x0000763210077816 */ /* 0x000fe40000000007 */
[----:B------:R-:W-:Y:S02]  /*05e0*/  PRMT R11, R6, 0x5410, R8 ;  /* 0x00005410060b7816 */ /* 0x000fe40000000008 */
[----:B------:R-:W-:Y:S02]  /*05f0*/  SEL R10, R4, RZ, P0 ;  /* 0x000000ff040a7207 */ /* 0x000fe40000000000 */
[----:B------:R-:W-:-:S02]  /*0600*/  PRMT R9, R17, 0x7632, R9 ;  /* 0x0000763211097816 */ /* 0x000fc40000000009 */
[----:B------:R-:W-:Y:S02]  /*0610*/  HSETP2.GEU.AND P0, P1, R11, RZ.H0_H0, PT ;  /* 0x200000ff0b007234 */ /* 0x000fe4000390e000 */
[----:B------:R-:W-:Y:S02]  /*0620*/  PRMT R13, R16, 0x5410, R7 ;  /* 0x00005410100d7816 */ /* 0x000fe40000000007 */
[----:B------:R-:W-:Y:S02]  /*0630*/  PRMT R14, R17, 0x5410, R9 ;  /* 0x00005410110e7816 */ /* 0x000fe40000000009 */
[----:B------:R-:W-:Y:S02]  /*0640*/  SEL R5, R5, RZ, P2 ;  /* 0x000000ff05057207 */ /* 0x000fe40001000000 */
[----:B------:R-:W-:Y:S02]  /*0650*/  SEL R4, R6, RZ, P0 ;  /* 0x000000ff06047207 */ /* 0x000fe40000000000 */
[----:B------:R-:W-:-:S02]  /*0660*/  SEL R8, R8, RZ, P1 ;  /* 0x000000ff08087207 */ /* 0x000fc40000800000 */
[----:B------:R-:W-:Y:S02]  /*0670*/  HSETP2.GEU.AND P2, P3, R13, RZ.H0_H0, PT ;  /* 0x200000ff0d007234 */ /* 0x000fe40003b4e000 */
[----:B------:R-:W-:Y:S02]  /*0680*/  HSETP2.GEU.AND P4, P5, R14, RZ.H0_H0, PT ;  /* 0x200000ff0e007234 */ /* 0x000fe40003d8e000 */
[----:B------:R-:W-:Y:S02]  /*0690*/  PRMT R15, R4, 0x5410, R8 ;  /* 0x00005410040f7816 */ /* 0x000fe40000000008 */
[----:B------:R-:W-:Y:S02]  /*06a0*/  SEL R7, R7, RZ, P3 ;  /* 0x000000ff07077207 */ /* 0x000fe40001800000 */
[----:B------:R-:W-:Y:S01]  /*06b0*/  SEL R16, R16, RZ, P2 ;  /* 0x000000ff10107207 */ /* 0x000fe20001000000 */
[----:B------:R-:W0:Y:S01]  /*06c0*/  SHFL.BFLY PT, R21, R15, 0x1, 0x1f ;  /* 0x0c201f000f157f89 */ /* 0x000e2200000e0000 */
[----:B------:R-:W-:-:S02]  /*06d0*/  PRMT R13, R5, 0x5410, R10 ;  /* 0x00005410050d7816 */ /* 0x000fc4000000000a */
[----:B------:R-:W-:Y:S02]  /*06e0*/  SEL R6, R9, RZ, P5 ;  /* 0x000000ff09067207 */ /* 0x000fe40002800000 */
[----:B------:R-:W-:Y:S01]  /*06f0*/  PRMT R9, R16, 0x5410, R7 ;  /* 0x0000541010097816 */ /* 0x000fe20000000007 */
[----:B------:R-:W1:Y:S04]  /*0700*/  SHFL.BFLY PT, R18, R13, 0x1, 0x1f ;  /* 0x0c201f000d127f89 */ /* 0x000e6800000e0000 */
[----:B------:R-:W2:Y:S01]  /*0710*/  SHFL.BFLY PT, R19, R9, 0x1, 0x1f ;  /* 0x0c201f0009137f89 */ /* 0x000ea200000e0000 */
[----:B------:R-:W-:Y:S02]  /*0720*/  SEL R17, R17, RZ, P4 ;  /* 0x000000ff11117207 */ /* 0x000fe40002000000 */
[----:B------:R-:W-:-:S02]  /*0730*/  PRMT R20, R4, 0x5410, R8 ;  /* 0x0000541004147816 */ /* 0x000fc40000000008 */
[----:B------:R-:W-:Y:S02]  /*0740*/  PRMT R11, R17, 0x5410, R6 ;  /* 0x00005410110b7816 */ /* 0x000fe40000000006 */
[----:B------:R-:W-:-:S03]  /*0750*/  PRMT R23, R5, 0x5410, R10 ;  /* 0x0000541005177816 */ /* 0x000fc6000000000a */
[----:B------:R-:W3:Y:S01]  /*0760*/  SHFL.BFLY PT, R14, R11, 0x1, 0x1f ;  /* 0x0c201f000b0e7f89 */ /* 0x000ee200000e0000 */
[----:B0-----:R-:W-:Y:S02]  /*0770*/  HSETP2.GT.AND P3, P2, R20, R21, PT ;  /* 0x0000001514007234 */ /* 0x001fe40003a64000 */
[----:B------:R-:W-:Y:S02]  /*0780*/  PRMT R20, R16, 0x5410, R7 ;  /* 0x0000541010147816 */ /* 0x000fe40000000007 */
[----:B-1----:R-:W-:-:S03]  /*0790*/  HSETP2.GT.AND P4, P5, R23, R18, PT ;  /* 0x0000001217007234 */ /* 0x002fc60003d84000 */
[----:B--2---:R-:W-:-:S06]  /*07a0*/  HSETP2.GT.AND P0, P1, R20, R19, PT ;  /* 0x0000001314007234 */ /* 0x004fcc0003904000 */
[----:B------:R-:W-:Y:S02]  /*07b0*/  @!P2 PRMT R8, R21, 0x7632, R8 ;  /* 0x000076321508a816 */ /* 0x000fe40000000008 */
[----:B------:R-:W-:Y:S02]  /*07c0*/  PRMT R23, R17, 0x5410, R6 ;  /* 0x0000541011177816 */ /* 0x000fe40000000006 */
[----:B------:R-:W-:-:S03]  /*07d0*/  @!P5 PRMT R10, R18, 0x7632, R10 ;  /* 0x00007632120ad816 */ /* 0x000fc6000000000a */
[----:B------:R-:W-:Y:S02]  /*07e0*/  @!P1 PRMT R7, R19, 0x7632, R7 ;  /* 0x0000763213079816 */ /* 0x000fe40000000007 */
[----:B------:R-:W-:Y:S02]  /*07f0*/  SEL R5, R18, R5, !P4 ;  /* 0x0000000512057207 */ /* 0x000fe40006000000 */
[----:B------:R-:W-:Y:S02]  /*0800*/  PRMT R6, R6, 0x5410, R10 ;  /* 0x0000541006067816 */ /* 0x000fe4000000000a */
[----:B------:R-:W-:Y:S02]  /*0810*/  SEL R4, R21, R4, !P3 ;  /* 0x0000000415047207 */ /* 0x000fe40005800000 */
[----:B------:R-:W-:Y:S02]  /*0820*/  PRMT R7, R7, 0x5410, R8 ;  /* 0x0000541007077816 */ /* 0x000fe40000000008 */
[----:B------:R-:W-:-:S02]  /*0830*/  PRMT R18, R5, 0x7610, R6 ;  /* 0x0000761005127816 */ /* 0x000fc40000000006 */
[----:B------:R-:W-:Y:S02]  /*0840*/  SEL R16, R19, R16, !P0 ;  /* 0x0000001013107207 */ /* 0x000fe40004000000 */
[--C-:B------:R-:W-:Y:S02]  /*0850*/  PRMT R19, R4, 0x7610, R7.reuse ;  /* 0x0000761004137816 */ /* 0x100fe40000000007 */
[----:B---3--:R-:W-:Y:S02]  /*0860*/  HSETP2.GT.AND P4, P5, R23, R14, PT ;  /* 0x0000000e17007234 */ /* 0x008fe40003d84000 */
[----:B------:R-:W-:Y:S01]  /*0870*/  PRMT R8, R8, 0x5410, R7 ;  /* 0x0000541008087816 */ /* 0x000fe20000000007 */
[----:B------:R-:W0:Y:S03]  /*0880*/  SHFL.BFLY PT, R18, R18, 0x2, 0x1f ;  /* 0x0c401f0012127f89 */ /* 0x000e2600000e0000 */
[----:B------:R-:W-:Y:S01]  /*0890*/  PRMT R20, R16, 0x7610, R8 ;  /* 0x0000761010147816 */ /* 0x000fe20000000008 */
[----:B------:R-:W1:Y:S04]  /*08a0*/  SHFL.BFLY PT, R19, R19, 0x2, 0x1f ;  /* 0x0c401f0013137f89 */ /* 0x000e6800000e0000 */
[----:B------:R2:W3:Y:S02]  /*08b0*/  SHFL.BFLY PT, R21, R20, 0x2, 0x1f ;  /* 0x0c401f0014157f89 */ /* 0x0004e400000e0000 */
[----:B------:R-:W-:-:S02]  /*08c0*/  @!P5 PRMT R6, R14, 0x7632, R6 ;  /* 0x000076320e06d816 */ /* 0x000fc40000000006 */
[----:B------:R-:W-:Y:S02]  /*08d0*/  SEL R14, R14, R17, !P4 ;  /* 0x000000110e0e7207 */ /* 0x000fe40006000000 */
[--C-:B------:R-:W-:Y:S02]  /*08e0*/  PRMT R10, R10, 0x5410, R6.reuse ;  /* 0x000054100a0a7816 */ /* 0x100fe40000000006 */
[----:B------:R-:W-:Y:S02]  /*08f0*/  PRMT R23, R5, 0x7610, R6 ;  /* 0x0000761005177816 */ /* 0x000fe40000000006 */
[----:B------:R-:W-:Y:S02]  /*0900*/  PRMT R17, R14, 0x7610, R10 ;  /* 0x000076100e117816 */ /* 0x000fe4000000000a */
[----:B--2---:R-:W-:-:S04]  /*0910*/  PRMT R20, R4, 0x7610, R7 ;  /* 0x0000761004147816 */ /* 0x004fc80000000007 */
[----:B------:R-:W2:Y:S01]  /*0920*/  SHFL.BFLY PT, R17, R17, 0x2, 0x1f ;  /* 0x0c401f0011117f89 */ /* 0x000ea200000e0000 */
[----:B0-----:R-:W-:Y:S02]  /*0930*/  HSETP2.GT.AND P4, P5, R23, R18, PT ;  /* 0x0000001217007234 */ /* 0x001fe40003d84000 */
[----:B-1----:R-:W-:Y:S02]  /*0940*/  HSETP2.GT.AND P2, P3, R20, R19, PT ;  /* 0x0000001314007234 */ /* 0x002fe40003b44000 */
[----:B------:R-:W-:-:S05]  /*0950*/  PRMT R20, R16, 0x7610, R8 ;  /* 0x0000761010147816 */ /* 0x000fca0000000008 */
[----:B---3--:R-:W-:-:S04]  /*0960*/  HSETP2.GT.AND P0, P1, R20, R21, PT ;  /* 0x0000001514007234 */ /* 0x008fc80003904000 */
[C---:B------:R-:W-:Y:S02]  /*0970*/  @!P5 PRMT R10, R18.reuse, 0x7632, R10 ;  /* 0x00007632120ad816 */ /* 0x040fe4000000000a */
[----:B------:R-:W-:Y:S02]  /*0980*/  SEL R18, R18, R5, !P4 ;  /* 0x0000000512127207 */ /* 0x000fe40006000000 */
[--C-:B------:R-:W-:Y:S02]  /*0990*/  PRMT R6, R6, 0x5410, R10.reuse ;  /* 0x0000541006067816 */ /* 0x100fe4000000000a */
[----:B------:R-:W-:Y:S02]  /*09a0*/  PRMT R20, R14, 0x7610, R10 ;  /* 0x000076100e147816 */ /* 0x000fe4000000000a */
[----:B------:R-:W-:Y:S02]  /*09b0*/  @!P3 PRMT R8, R19, 0x7632, R8 ;  /* 0x000076321308b816 */ /* 0x000fe40000000008 */
[----:B------:R-:W-:-:S02]  /*09c0*/  @!P1 PRMT R7, R21, 0x7632, R7 ;  /* 0x0000763215079816 */ /* 0x000fc40000000007 */
[----:B------:R-:W-:Y:S02]  /*09d0*/  PRMT R5, R18, 0x7610, R6 ;  /* 0x0000761012057816 */ /* 0x000fe40000000006 */
[----:B--2---:R-:W-:Y:S02]  /*09e0*/  HSETP2.GT.AND P4, P5, R20, R17, PT ;  /* 0x0000001114007234 */ /* 0x004fe40003d84000 */
[----:B------:R-:W-:Y:S02]  /*09f0*/  SEL R20, R19, R4, !P2 ;  /* 0x0000000413147207 */ /* 0x000fe40005000000 */
[----:B------:R-:W-:Y:S01]  /*0a00*/  PRMT R7, R7, 0x5410, R8 ;  /* 0x0000541007077816 */ /* 0x000fe20000000008 */
[----:B------:R-:W0:Y:S01]  /*0a10*/  SHFL.BFLY PT, R5, R5, 0x4, 0x1f ;  /* 0x0c801f0005057f89 */ /* 0x000e2200000e0000 */
[----:B------:R-:W-:Y:S02]  /*0a20*/  SEL R4, R21, R16, !P0 ;  /* 0x0000001015047207 */ /* 0x000fe40004000000 */
[----:B------:R-:W-:-:S02]  /*0a30*/  PRMT R16, R20, 0x7610, R7 ;  /* 0x0000761014107816 */ /* 0x000fc40000000007 */
[----:B------:R-:W-:-:S03]  /*0a40*/  PRMT R8, R8, 0x5410, R7 ;  /* 0x0000541008087816 */ /* 0x000fc60000000007 */
[----:B------:R1:W2:Y:S01]  /*0a50*/  SHFL.BFLY PT, R21, R16, 0x4, 0x1f ;  /* 0x0c801f0010157f89 */ /* 0x0002a200000e0000 */
[----:B------:R-:W-:Y:S02]  /*0a60*/  PRMT R19, R4, 0x7610, R8 ;  /* 0x0000761004137816 */ /* 0x000fe40000000008 */
[C---:B------:R-:W-:Y:S02]  /*0a70*/  @!P5 PRMT R6, R17.reuse, 0x7632, R6 ;  /* 0x000076321106d816 */ /* 0x040fe40000000006 */
[----:B------:R-:W-:Y:S02]  /*0a80*/  SEL R14, R17, R14, !P4 ;  /* 0x0000000e110e7207 */ /* 0x000fe40006000000 */
[--C-:B------:R-:W-:Y:S01]  /*0a90*/  PRMT R10, R10, 0x5410, R6.reuse ;  /* 0x000054100a0a7816 */ /* 0x100fe20000000006 */
[----:B------:R-:W3:Y:S01]  /*0aa0*/  SHFL.BFLY PT, R19, R19, 0x4, 0x1f ;  /* 0x0c801f0013137f89 */ /* 0x000ee200000e0000 */
[----:B-1----:R-:W-:Y:S02]  /*0ab0*/  PRMT R16, R18, 0x7610, R6 ;  /* 0x0000761012107816 */ /* 0x002fe40000000006 */
[----:B------:R-:W-:-:S03]  /*0ac0*/  PRMT R17, R14, 0x7610, R10 ;  /* 0x000076100e117816 */ /* 0x000fc6000000000a */
[----:B0-----:R-:W-:-:S03]  /*0ad0*/  HSETP2.GT.AND P2, P3, R16, R5, PT ;  /* 0x0000000510007234 */ /* 0x001fc60003b44000 */
[----:B------:R-:W0:Y:S01]  /*0ae0*/  SHFL.BFLY PT, R17, R17, 0x4, 0x1f ;  /* 0x0c801f0011117f89 */ /* 0x000e2200000e0000 */
[----:B------:R-:W-:-:S05]  /*0af0*/  PRMT R16, R20, 0x7610, R7 ;  /* 0x0000761014107816 */ /* 0x000fca0000000007 */
[----:B--2---:R-:W-:Y:S02]  /*0b00*/  HSETP2.GT.AND P0, P1, R16, R21, PT ;  /* 0x0000001510007234 */ /* 0x004fe40003904000 */
[C---:B------:R-:W-:Y:S02]  /*0b10*/  SEL R16, R5.reuse, R18, !P2 ;  /* 0x0000001205107207 */ /* 0x040fe40005000000 */
[----:B------:R-:W-:Y:S02]  /*0b20*/  PRMT R18, R4, 0x7610, R8 ;  /* 0x0000761004127816 */ /* 0x000fe40000000008 */
[----:B------:R-:W-:-:S03]  /*0b30*/  @!P3 PRMT R10, R5, 0x7632, R10 ;  /* 0x00007632050ab816 */ /* 0x000fc6000000000a */
[----:B---3--:R-:W-:Y:S02]  /*0b40*/  HSETP2.GT.AND P2, P3, R18, R19, PT ;  /* 0x0000001312007234 */ /* 0x008fe40003b44000 */
[--C-:B------:R-:W-:Y:S02]  /*0b50*/  PRMT R6, R6, 0x5410, R10.reuse ;  /* 0x0000541006067816 */ /* 0x100fe4000000000a */
[----:B------:R-:W-:Y:S02]  /*0b60*/  PRMT R18, R14, 0x7610, R10 ;  /* 0x000076100e127816 */ /* 0x000fe4000000000a */
[C---:B------:R-:W-:Y:S02]  /*0b70*/  @!P1 PRMT R8, R21.reuse, 0x7632, R8 ;  /* 0x0000763215089816 */ /* 0x040fe40000000008 */
[----:B------:R-:W-:Y:S02]  /*0b80*/  SEL R5, R21, R20, !P0 ;  /* 0x0000001415057207 */ /* 0x000fe40004000000 */
[----:B------:R-:W-:-:S02]  /*0b90*/  PRMT R21, R16, 0x7610, R6 ;  /* 0x0000761010157816 */ /* 0x000fc40000000006 */
[----:B------:R-:W-:Y:S02]  /*0ba0*/  PRMT R7, R7, 0x5410, R8 ;  /* 0x0000541007077816 */ /* 0x000fe40000000008 */
[----:B0-----:R-:W-:Y:S02]  /*0bb0*/  HSETP2.GT.AND P4, P5, R18, R17, PT ;  /* 0x0000001112007234 */ /* 0x001fe40003d84000 */
[C---:B------:R-:W-:Y:S01]  /*0bc0*/  @!P3 PRMT R7, R19.reuse, 0x7632, R7 ;  /* 0x000076321307b816 */ /* 0x040fe20000000007 */
[----:B------:R-:W0:Y:S01]  /*0bd0*/  SHFL.BFLY PT, R21, R21, 0x8, 0x1f ;  /* 0x0d001f0015157f89 */ /* 0x000e2200000e0000 */
[----:B------:R-:W-:Y:S02]  /*0be0*/  SEL R19, R19, R4, !P2 ;  /* 0x0000000413137207 */ /* 0x000fe40005000000 */
[--C-:B------:R-:W-:Y:S02]  /*0bf0*/  PRMT R20, R5, 0x7610, R7.reuse ;  /* 0x0000761005147816 */ /* 0x100fe40000000007 */
[----:B------:R-:W-:-:S04]  /*0c00*/  PRMT R8, R8, 0x5410, R7 ;  /* 0x0000541008087816 */ /* 0x000fc80000000007 */
[----:B------:R-:W1:Y:S01]  /*0c10*/  SHFL.BFLY PT, R20, R20, 0x8, 0x1f ;  /* 0x0d001f0014147f89 */ /* 0x000e6200000e0000 */
[----:B------:R-:W-:Y:S02]  /*0c20*/  @!P5 PRMT R6, R17, 0x7632, R6 ;  /* 0x000076321106d816 */ /* 0x000fe40000000006 */
[----:B------:R-:W-:Y:S02]  /*0c30*/  PRMT R4, R19, 0x7610, R8 ;  /* 0x0000761013047816 */ /* 0x000fe40000000008 */
[----:B------:R-:W-:Y:S02]  /*0c40*/  SEL R18, R17, R14, !P4 ;  /* 0x0000000e11127207 */ /* 0x000fe40006000000 */
[----:B------:R-:W-:Y:S02]  /*0c50*/  PRMT R10, R10, 0x5410, R6 ;  /* 0x000054100a0a7816 */ /* 0x000fe40000000006 */
[----:B------:R-:W2:Y:S02]  /*0c60*/  SHFL.BFLY PT, R4, R4, 0x8, 0x1f ;  /* 0x0d001f0004047f89 */ /* 0x000ea400000e0000 */
[----:B------:R-:W-:-:S02]  /*0c70*/  PRMT R17, R18, 0x7610, R10 ;  /* 0x0000761012117816 */ /* 0x000fc4000000000a */
[----:B------:R-:W-:-:S03]  /*0c80*/  PRMT R14, R16, 0x7610, R6 ;  /* 0x00007610100e7816 */ /* 0x000fc60000000006 */
[----:B------:R3:W4:Y:S02]  /*0c90*/  SHFL.BFLY PT, R23, R17, 0x8, 0x1f ;  /* 0x0d001f0011177f89 */ /* 0x00072400000e0000 */
[----:B0-----:R-:W-:Y:S02]  /*0ca0*/  HSETP2.GT.AND P2, P3, R14, R21, PT ;  /* 0x000000150e007234 */ /* 0x001fe40003b44000 */
[----:B---3--:R-:W-:-:S05]  /*0cb0*/  PRMT R17, R5, 0x7610, R7 ;  /* 0x0000761005117816 */ /* 0x008fca0000000007 */
[----:B-1----:R-:W-:Y:S02]  /*0cc0*/  HSETP2.GT.AND P0, P1, R17, R20, PT ;  /* 0x0000001411007234 */ /* 0x002fe40003904000 */
[----:B------:R-:W-:-:S04]  /*0cd0*/  PRMT R17, R19, 0x7610, R8 ;  /* 0x0000761013117816 */ /* 0x000fc80000000008 */
[C---:B------:R-:W-:Y:S02]  /*0ce0*/  @!P3 PRMT R10, R21.reuse, 0x7632, R10 ;  /* 0x00007632150ab816 */ /* 0x040fe4000000000a */
[----:B------:R-:W-:Y:S02]  /*0cf0*/  SEL R14, R21, R16, !P2 ;  /* 0x00000010150e7207 */ /* 0x000fe40005000000 */
[----:B--2---:R-:W-:Y:S02]  /*0d00*/  HSETP2.GT.AND P2, P3, R17, R4, PT ;  /* 0x0000000411007234 */ /* 0x004fe40003b44000 */
[--C-:B------:R-:W-:Y:S02]  /*0d10*/  PRMT R16, R18, 0x7610, R10.reuse ;  /* 0x0000761012107816 */ /* 0x100fe4000000000a */
[----:B------:R-:W-:Y:S02]  /*0d20*/  PRMT R7, R7, 0x5410, R10 ;  /* 0x0000541007077816 */ /* 0x000fe4000000000a */
[----:B------:R-:W-:-:S02]  /*0d30*/  SEL R17, R4, R19, !P2 ;  /* 0x0000001304117207 */ /* 0x000fc40005000000 */
[----:B------:R-:W-:Y:S02]  /*0d40*/  PRMT R19, R14, 0x7610, R7 ;  /* 0x000076100e137816 */ /* 0x000fe40000000007 */
[----:B----4-:R-:W-:Y:S02]  /*0d50*/  HSETP2.GT.AND P4, P5, R16, R23, PT ;  /* 0x0000001710007234 */ /* 0x010fe40003d84000 */
[----:B------:R-:W-:Y:S02]  /*0d60*/  @!P1 PRMT R8, R20, 0x7632, R8 ;  /* 0x0000763214089816 */ /* 0x000fe40000000008 */
[----:B------:R-:W0:Y:S02]  /*0d70*/  SHFL.BFLY PT, R19, R19, 0x10, 0x1f ;  /* 0x0e001f0013137f89 */ /* 0x000e2400000e0000 */
[----:B------:R-:W-:Y:S02]  /*0d80*/  PRMT R6, R6, 0x5410, R8 ;  /* 0x0000541006067816 */ /* 0x000fe40000000008 */
[----:B------:R-:W-:-:S02]  /*0d90*/  SEL R16, R20, R5, !P0 ;  /* 0x0000000514107207 */ /* 0x000fc40004000000 */
[----:B------:R-:W-:Y:S02]  /*0da0*/  @!P3 PRMT R7, R4, 0x7632, R7 ;  /* 0x000076320407b816 */ /* 0x000fe40000000007 */
[----:B------:R-:W1:Y:S01]  /*0db0*/  LDC.64 R4, c[0x0][0x3a0] ;  /* 0x0000e800ff047b82 */ /* 0x000e620000000a00 */
[C---:B------:R-:W-:Y:S02]  /*0dc0*/  @!P5 PRMT R6, R23.reuse, 0x7632, R6 ;  /* 0x000076321706d816 */ /* 0x040fe40000000006 */
[----:B------:R-:W-:Y:S02]  /*0dd0*/  SEL R18, R23, R18, !P4 ;  /* 0x0000001217127207 */ /* 0x000fe40006000000 */
[----:B------:R-:W-:Y:S01]  /*0de0*/  PRMT R10, R10, 0x5410, R6 ;  /* 0x000054100a0a7816 */ /* 0x000fe20000000006 */
[----:B------:R-:W-:Y:S01]  /*0df0*/  IMAD R23, R12, 0x2, R3 ;  /* 0x000000020c177824 */ /* 0x000fe200078e0203 */
[----:B------:R-:W-:Y:S02]  /*0e00*/  PRMT R8, R8, 0x5410, R7 ;  /* 0x0000541008087816 */ /* 0x000fe40000000007 */
[----:B------:R-:W-:Y:S01]  /*0e10*/  PRMT R3, R18, 0x7610, R10 ;  /* 0x0000761012037816 */ /* 0x000fe2000000000a */
[----:B------:R-:W-:Y:S01]  /*0e20*/  IMAD R23, R23, 0x20, R2 ;  /* 0x0000002017177824 */ /* 0x000fe200078e0202 */
[----:B------:R-:W-:-:S02]  /*0e30*/  PRMT R21, R16, 0x7610, R6 ;  /* 0x0000761010157816 */ /* 0x000fc40000000006 */
[----:B------:R-:W-:Y:S02]  /*0e40*/  PRMT R20, R17, 0x7610, R8 ;  /* 0x0000761011147816 */ /* 0x000fe40000000008 */
[----:B------:R-:W-:Y:S01]  /*0e50*/  PRMT R2, R14, 0x7610, R7 ;  /* 0x000076100e027816 */ /* 0x000fe20000000007 */
[----:B------:R-:W2:Y:S04]  /*0e60*/  SHFL.BFLY PT, R3, R3, 0x10, 0x1f ;  /* 0x0e001f0003037f89 */ /* 0x000ea800000e0000 */
[----:B------:R-:W3:Y:S01]  /*0e70*/  SHFL.BFLY PT, R21, R21, 0x10, 0x1f ;  /* 0x0e001f0015157f89 */ /* 0x000ee200000e0000 */
[----:B0-----:R-:W-:-:S03]  /*0e80*/  HSETP2.GT.AND P4, P5, R2, R19, PT ;  /* 0x0000001302007234 */ /* 0x001fc60003d84000 */
[----:B------:R-:W0:Y:S01]  /*0e90*/  SHFL.BFLY PT, R20, R20, 0x10, 0x1f ;  /* 0x0e001f0014147f89 */ /* 0x000e2200000e0000 */
[----:B------:R-:W-:-:S04]  /*0ea0*/  IMAD.SHL.U32 R23, R23, 0x40, RZ ;  /* 0x0000004017177824 */ /* 0x000fc800078e00ff */
[----:B-1----:R-:W-:-:S05]  /*0eb0*/  IMAD.WIDE R4, R23, 0x2, R4 ;  /* 0x0000000217047825 */ /* 0x002fca00078e0204 */
[----:B------:R-:W-:Y:S01]  /*0ec0*/  @!P5 PRMT R10, R19, 0x7632, R10 ;  /* 0x00007632130ad816 */ /* 0x000fe2000000000a */
[----:B------:R-:W-:Y:S01]  /*0ed0*/  IMAD.WIDE.U32 R4, R0, 0x2, R4 ;  /* 0x0000000200047825 */ /* 0x000fe200078e0004 */
[----:B------:R-:W-:Y:S02]  /*0ee0*/  PRMT R2, R16, 0x7610, R6 ;  /* 0x0000761010027816 */ /* 0x000fe40000000006 */
[----:B------:R-:W-:Y:S02]  /*0ef0*/  PRMT R0, R18, 0x7610, R10 ;  /* 0x0000761012007816 */ /* 0x000fe4000000000a */
[----:B------:R-:W-:Y:S02]  /*0f00*/  PRMT R23, R17, 0x7610, R8 ;  /* 0x0000761011177816 */ /* 0x000fe40000000008 */
[----:B------:R-:W-:Y:S02]  /*0f10*/  SEL R14, R19, R14, !P4 ;  /* 0x0000000e130e7207 */ /* 0x000fe40006000000 */
[----:B--2---:R-:W-:-:S02]  /*0f20*/  HSETP2.GT.AND P4, P5, R0, R3, PT ;  /* 0x0000000300007234 */ /* 0x004fc40003d84000 */
[----:B---3--:R-:W-:Y:S02]  /*0f30*/  HSETP2.GT.AND P2, P3, R2, R21, PT ;  /* 0x0000001502007234 */ /* 0x008fe40003b44000 */
[----:B0-----:R-:W-:Y:S02]  /*0f40*/  HSETP2.GT.AND P0, P1, R23, R20, PT ;  /* 0x0000001417007234 */ /* 0x001fe40003904000 */
[----:B------:R-:W-:Y:S01]  /*0f50*/  PRMT R10, R10, 0x5410, R10 ;  /* 0x000054100a0a7816 */ /* 0x000fe2000000000a */
[----:B------:R0:W-:Y:S01]  /*0f60*/  STG.E desc[UR4][R4.64], R13 ;  /* 0x0000000d04007986 */ /* 0x0001e2000c101904 */
[----:B------:R-:W-:Y:S02]  /*0f70*/  SEL R16, R21, R16, !P2 ;  /* 0x0000001015107207 */ /* 0x000fe40005000000 */
[----:B------:R-:W-:-:S03]  /*0f80*/  SEL R17, R20, R17, !P0 ;  /* 0x0000001114117207 */ /* 0x000fc60004000000 */
[----:B------:R-:W-:Y:S02]  /*0f90*/  @!P5 PRMT R6, R3, 0x7632, R6 ;  /* 0x000076320306d816 */ /* 0x000fe40000000006 */
[----:B------:R-:W-:Y:S02]  /*0fa0*/  @!P3 PRMT R8, R21, 0x7632, R8 ;  /* 0x000076321508b816 */ /* 0x000fe40000000008 */
[----:B------:R-:W-:Y:S02]  /*0fb0*/  @!P1 PRMT R7, R20, 0x7632, R7 ;  /* 0x0000763214079816 */ /* 0x000fe40000000007 */
[----:B0-----:R-:W-:Y:S02]  /*0fc0*/  PRMT R13, R14, 0x7610, R10 ;  /* 0x000076100e0d7816 */ /* 0x001fe4000000000a */
[----:B------:R-:W-:Y:S02]  /*0fd0*/  SEL R3, R3, R18, !P4 ;  /* 0x0000001203037207 */ /* 0x000fe40006000000 */
[----:B------:R-:W-:Y:S01]  /*0fe0*/  PRMT R17, R17, 0x5410, R7 ;  /* 0x0000541011117816 */ /* 0x000fe20000000007 */
[----:B------:R0:W-:Y:S01]  /*0ff0*/  STG.E desc[UR4][R4.64+0x40], R13 ;  /* 0x0000400d04007986 */ /* 0x0001e2000c101904 */
[----:B------:R-:W-:-:S03]  /*1000*/  PRMT R3, R3, 0x5410, R6 ;  /* 0x0000541003037816 */ /* 0x000fc60000000006 */
[----:B------:R-:W-:Y:S01]  /*1010*/  STG.E desc[UR4][R4.64+0x10], R15 ;  /* 0x0000100f04007986 */ /* 0x000fe2000c101904 */
[----:B0-----:R-:W-:-:S03]  /*1020*/  PRMT R13, R16, 0x5410, R8 ;  /* 0x00005410100d7816 */ /* 0x001fc60000000008 */
[----:B------:R-:W-:Y:S04]  /*1030*/  STG.E desc[UR4][R4.64+0x20], R9 ;  /* 0x0000200904007986 */ /* 0x000fe8000c101904 */
[----:B------:R-:W-:Y:S04]  /*1040*/  STG.E desc[UR4][R4.64+0x50], R13 ;  /* 0x0000500d04007986 */ /* 0x000fe8000c101904 */
[----:B------:R-:W-:Y:S04]  /*1050*/  STG.E desc[UR4][R4.64+0x60], R17 ;  /* 0x0000601104007986 */ /* 0x000fe8000c101904 */
[----:B------:R-:W-:Y:S04]  /*1060*/  STG.E desc[UR4][R4.64+0x30], R11 ;  /* 0x0000300b04007986 */ /* 0x000fe8000c101904 */
[----:B------:R-:W-:Y:S01]  /*1070*/  STG.E desc[UR4][R4.64+0x70], R3 ;  /* 0x0000700304007986 */ /* 0x000fe2000c101904 */
[----:B------:R-:W-:Y:S05]  /*1080*/  EXIT ;  /* 0x000000000000794d */ /* 0x000fea0003800000 */
.L_x_6:
        /* <DEDUP_REMOVED lines=15> */
.L_x_18:


//--------------------- .text.fused_gemm1_kernel  --------------------------
	.section	.text.fused_gemm1_kernel,"ax",@progbits
	.align	128
        .global         fused_gemm1_kernel
        .type           fused_gemm1_kernel,@function
        .size           fused_gemm1_kernel,(.L_x_19 - fused_gemm1_kernel)
        .other          fused_gemm1_kernel,@"STO_CUDA_ENTRY STV_DEFAULT"
fused_gemm1_kernel:
.text.fused_gemm1_kernel:
        /* <DEDUP_REMOVED lines=9> */
[----:B---3--:R-:W-:-:S05]  /*0090*/  IMAD.SHL.U32 R3, R14, 0x2, RZ ;  /* 0x000000020e037824 */ /* 0x008fca00078e00ff */
[----:B------:R-:W-:-:S05]  /*00a0*/  LEA R13, R2, R3, 0x6 ;  /* 0x00000003020d7211 */ /* 0x000fca00078e30ff */
[----:B-----5:R-:W-:Y:S02]  /*00b0*/  IMAD R7, R0, 0x400, R13 ;  /* 0x0000040000077824 */ /* 0x020fe400078e020d */
[----:B----4-:R-:W-:-:S04]  /*00c0*/  IMAD.WIDE.U32 R20, R13, 0x2, R20 ;  /* 0x000000020d147825 */ /* 0x010fc800078e0014 */
[----:B-1----:R-:W-:Y:S02]  /*00d0*/  IMAD.WIDE.U32 R4, R7, 0x2, R4 ;  /* 0x0000000207047825 */ /* 0x002fe400078e0004 */
[----:B--2---:R-:W2:Y:S04]  /*00e0*/  LDG.E.CONSTANT R20, desc[UR4][R20.64] ;  /* 0x0000000414147981 */ /* 0x004ea8000c1e9900 */
[----:B------:R-:W3:Y:S04]  /*00f0*/  LDG.E.CONSTANT R18, desc[UR4][R4.64] ;  /* 0x0000000404127981 */ /* 0x000ee8000c1e9900 */
[----:B------:R0:W4:Y:S01]  /*0100*/  LDG.E.CONSTANT R19, desc[UR4][R4.64+0x400] ;  /* 0x0004000404137981 */ /* 0x000122000c1e9900 */
[----:B------:R-:W1:Y:S01]  /*0110*/  S2R R11, SR_CgaCtaId ;  /* 0x00000000000b7919 */ /* 0x000e620000008800 */
[----:B------:R-:W5:Y:S01]  /*0120*/  S2R R16, SR_LANEID ;  /* 0x0000000000107919 */ /* 0x000f620000000000 */
[----:B------:R-:W-:-:S02]  /*0130*/  SHF.R.U32.HI R7, RZ, 0x3, R14 ;  /* 0x00000003ff077819 */ /* 0x000fc4000001160e */
[----:B------:R-:W-:Y:S02]  /*0140*/  MOV R6, 0x400 ;  /* 0x0000040000067802 */ /* 0x000fe40000000f00 */
[----:B------:R-:W-:Y:S02]  /*0150*/  LEA R23, R2, R7, 0x2 ;  /* 0x0000000702177211 */ /* 0x000fe400078e10ff */
[----:B0-----:R-:W-:Y:S02]  /*0160*/  LOP3.LUT R4, R3, 0xe, RZ, 0xc0, !PT ;  /* 0x0000000e03047812 */ /* 0x001fe400078ec0ff */
[----:B------:R-:W-:-:S03]  /*0170*/  IADD3 R17, PT, PT, R6, 0x4400, RZ ;  /* 0x0000440006117810 */ /* 0x000fc60007ffe0ff */
[----:B------:R-:W-:Y:S01]  /*0180*/  IMAD R4, R23, 0x88, R4 ;  /* 0x0000008817047824 */ /* 0x000fe200078e0204 */
[C---:B-1----:R-:W-:Y:S02]  /*0190*/  LEA R6, R11.reuse, R6, 0x18 ;  /* 0x000000060b067211 */ /* 0x042fe400078ec0ff */
[----:B------:R-:W-:Y:S02]  /*01a0*/  LEA R17, R11, R17, 0x18 ;  /* 0x000000110b117211 */ /* 0x000fe400078ec0ff */
[----:B------:R-:W-:-:S03]  /*01b0*/  LEA R21, R4, R6, 0x1 ;  /* 0x0000000604157211 */ /* 0x000fc600078e08ff */
[----:B------:R-:W-:Y:S01]  /*01c0*/  IMAD R23, R4, 0x2, R17 ;  /* 0x0000000204177824 */ /* 0x000fe200078e0211 */
[--C-:B-----5:R-:W-:Y:S02]  /*01d0*/  SHF.R.U32.HI R8, RZ, 0x3, R16.reuse ;  /* 0x00000003ff087819 */ /* 0x120fe40000011610 */
[----:B------:R-:W-:Y:S02]  /*01e0*/  LOP3.LUT R9, R16, 0x7, RZ, 0xc0, !PT ;  /* 0x0000000710097812 */ /* 0x000fe400078ec0ff */
[----:B------:R-:W-:Y:S01]  /*01f0*/  SHF.R.U32.HI R10, RZ, 0x4, R16 ;  /* 0x00000004ff0a7819 */ /* 0x000fe20000011610 */
[C---:B------:R-:W-:Y:S02]  /*0200*/  IMAD.SHL.U32 R22, R8.reuse, 0x8, RZ ;  /* 0x0000000808167824 */ /* 0x040fe400078e00ff */
[----:B------:R-:W-:Y:S01]  /*0210*/  IMAD.SHL.U32 R7, R8, 0x8, RZ ;  /* 0x0000000808077824 */ /* 0x000fe200078e00ff */
[C---:B------:R-:W-:Y:S01]  /*0220*/  LEA R8, R10.reuse, R9, 0x3 ;  /* 0x000000090a087211 */ /* 0x040fe200078e18ff */
[----:B------:R-:W-:Y:S01]  /*0230*/  IMAD.SHL.U32 R10, R10, 0x8, RZ ;  /* 0x000000080a0a7824 */ /* 0x000fe200078e00ff */
[----:B------:R-:W-:-:S02]  /*0240*/  LOP3.LUT R5, R22, 0x8, R9, 0xe2, !PT ;  /* 0x0000000816057812 */ /* 0x000fc400078ee209 */
[----:B------:R-:W-:-:S03]  /*0250*/  LOP3.LUT R7, R7, 0x8, RZ, 0xe2, !PT ;  /* 0x0000000807077812 */ /* 0x000fc600078ee2ff */
[----:B------:R-:W-:Y:S02]  /*0260*/  IMAD R10, R5, 0x88, R10 ;  /* 0x00000088050a7824 */ /* 0x000fe400078e020a */
[----:B------:R-:W-:Y:S02]  /*0270*/  IMAD R8, R8, 0x88, R7 ;  /* 0x0000008808087824 */ /* 0x000fe400078e0207 */
[----:B------:R-:W-:Y:S02]  /*0280*/  IMAD R5, R15, 0x1100, R6 ;  /* 0x000011000f057824 */ /* 0x000fe400078e0206 */
[----:B------:R-:W-:-:S03]  /*0290*/  IMAD R7, R12, 0x1100, R17 ;  /* 0x000011000c077824 */ /* 0x000fc600078e0211 */
[----:B------:R-:W-:Y:S01]  /*02a0*/  LEA R24, R10, R5, 0x1 ;  /* 0x000000050a187211 */ /* 0x000fe200078e08ff */
[----:B------:R-:W-:Y:S02]  /*02b0*/  IMAD.U32 R22, R8, 0x2, R7 ;  /* 0x0000000208167824 */ /* 0x000fe400078e0007 */
[----:B------:R-:W-:Y:S01]  /*02c0*/  IMAD R12, R15, 0x28, R12 ;  /* 0x000000280f0c7824 */ /* 0x000fe200078e020c */
[----:B------:R-:W-:Y:S02]  /*02d0*/  SHF.R.U32.HI R15, RZ, 0x4, R14 ;  /* 0x00000004ff0f7819 */ /* 0x000fe4000001160e */
[----:B------:R-:W-:Y:S01]  /*02e0*/  LOP3.LUT R3, R3, 0x1e, RZ, 0xc0, !PT ;  /* 0x0000001e03037812 */ /* 0x000fe200078ec0ff */
[----:B------:R-:W-:Y:S01]  /*02f0*/  IMAD R13, R0, 0x800, R13 ;  /* 0x00000800000d7824 */ /* 0x000fe200078e020d */
[----:B---3--:R-:W-:Y:S04]  /*0300*/  STS [R21], R18 ;  /* 0x0000001215007388 */ /* 0x008fe80000000800 */
[----:B----4-:R-:W-:Y:S04]  /*0310*/  STS [R21+0x2200], R19 ;  /* 0x0022001315007388 */ /* 0x010fe80000000800 */
[----:B--2---:R-:W-:Y:S01]  /*0320*/  STS [R23], R20 ;  /* 0x0000001417007388 */ /* 0x004fe20000000800 */
[----:B------:R-:W-:Y:S06]  /*0330*/  BAR.SYNC.DEFER_BLOCKING 0x0 ;  /* 0x0000000000007b1d */ /* 0x000fec0000010000 */
[----:B------:R-:W-:Y:S04]  /*0340*/  LDSM.16.M88.4 R4, [R24] ;  /* 0x000000001804783b */ /* 0x000fe80000000200 */
[----:B------:R-:W0:Y:S02]  /*0350*/  LDSM.16.M88.4 R8, [R22] ;  /* 0x000000001608783b */ /* 0x000e240000000200 */
[C---:B0-----:R-:W-:Y:S08]  /*0360*/  HMMA.16816.F16 R8, R4.reuse, R8, RZ ;  /* 0x000000080408723c */ /* 0x041ff000000008ff */
[----:B------:R-:W-:Y:S01]  /*0370*/  HMMA.16816.F16 R10, R4, R10, RZ ;  /* 0x0000000a040a723c */ /* 0x000fe200000008ff */
[----:B------:R-:W-:Y:S01]  /*0380*/  LEA R6, R2, R15, 0x1 ;  /* 0x0000000f02067211 */ /* 0x000fe200078e08ff */
[----:B------:R-:W-:Y:S01]  /*0390*/  IMAD.SHL.U32 R2, R12, 0x10, RZ ;  /* 0x000000100c027824 */ /* 0x000fe200078e00ff */
[----:B------:R-:W-:-:S02]  /*03a0*/  SHF.R.U32.HI R4, RZ, 0x2, R16 ;  /* 0x00000002ff047819 */ /* 0x000fc40000011610 */
[----:B------:R-:W-:Y:S02]  /*03b0*/  LOP3.LUT R5, R16, 0x3, RZ, 0xc0, !PT ;  /* 0x0000000310057812 */ /* 0x000fe400078ec0ff */
[----:B------:R-:W-:-:S03]  /*03c0*/  LEA R2, R2, R17, 0x1 ;  /* 0x0000001102027211 */ /* 0x000fc600078e08ff */
[----:B------:R-:W-:Y:S02]  /*03d0*/  IMAD R5, R4, 0x14, R5 ;  /* 0x0000001404057824 */ /* 0x000fe400078e0205 */
[----:B------:R-:W-:Y:S02]  /*03e0*/  IMAD R4, R6, 0x28, R3 ;  /* 0x0000002806047824 */ /* 0x000fe400078e0203 */
[----:B------:R-:W-:Y:S01]  /*03f0*/  IMAD.U32 R6, R5, 0x4, R2 ;  /* 0x0000000405067824 */ /* 0x000fe200078e0002 */
[----:B------:R-:W-:Y:S02]  /*0400*/  BAR.SYNC.DEFER_BLOCKING 0x0 ;  /* 0x0000000000007b1d */ /* 0x000fe40000010000 */
[----:B------:R-:W-:-:S06]  /*0410*/  LEA R4, R4, R17, 0x1 ;  /* 0x0000001104047211 */ /* 0x000fcc00078e08ff */
[----:B------:R-:W0:Y:S01]  /*0420*/  LDC.64 R2, c[0x0][0x3a0] ;  /* 0x0000e800ff027b82 */ /* 0x000e220000000a00 */
[----:B------:R-:W-:Y:S04]  /*0430*/  STS [R6], R8 ;  /* 0x0000000806007388 */ /* 0x000fe80000000800 */
[----:B------:R-:W-:Y:S04]  /*0440*/  STS [R6+0x280], R9 ;  /* 0x0002800906007388 */ /* 0x000fe80000000800 */
[----:B------:R-:W-:Y:S04]  /*0450*/  STS [R6+0x10], R10 ;  /* 0x0000100a06007388 */ /* 0x000fe80000000800 */
[----:B------:R-:W-:Y:S01]  /*0460*/  STS [R6+0x290], R11 ;  /* 0x0002900b06007388 */ /* 0x000fe20000000800 */
[----:B------:R-:W-:Y:S06]  /*0470*/  BAR.SYNC.DEFER_BLOCKING 0x0 ;  /* 0x0000000000007b1d */ /* 0x000fec0000010000 */
[----:B------:R-:W1:Y:S04]  /*0480*/  LDS R5, [R4] ;  /* 0x0000000004057984 */ /* 0x000e680000000800 */
[----:B------:R-:W2:Y:S04]  /*0490*/  LDS R7, [R4+0x500] ;  /* 0x0005000004077984 */ /* 0x000ea80000000800 */
[----:B------:R-:W3:Y:S04]  /*04a0*/  LDS R15, [R4+0xa00] ;  /* 0x000a0000040f7984 */ /* 0x000ee80000000800 */
[----:B------:R-:W4:Y:S01]  /*04b0*/  LDS R17, [R4+0xf00] ;  /* 0x000f000004117984 */ /* 0x000f220000000800 */
[----:B0-----:R-:W-:-:S05]  /*04c0*/  IMAD.WIDE.U32 R2, R13, 0x2, R2 ;  /* 0x000000020d027825 */ /* 0x001fca00078e0002 */
[----:B-1----:R-:W-:Y:S04]  /*04d0*/  STG.E desc[UR4][R2.64], R5 ;  /* 0x0000000502007986 */ /* 0x002fe8000c101904 */
[----:B--2---:R-:W-:Y:S04]  /*04e0*/  STG.E desc[UR4][R2.64+0x400], R7 ;  /* 0x0004000702007986 */ /* 0x004fe8000c101904 */
[----:B---3--:R-:W-:Y:S04]  /*04f0*/  STG.E desc[UR4][R2.64+0x800], R15 ;  /* 0x0008000f02007986 */ /* 0x008fe8000c101904 */
[----:B----4-:R-:W-:Y:S01]  /*0500*/  STG.E desc[UR4][R2.64+0xc00], R17 ;  /* 0x000c001102007986 */ /* 0x010fe2000c101904 */
[----:B------:R-:W-:Y:S05]  /*0510*/  EXIT ;  /* 0x000000000000794d */ /* 0x000fea0003800000 */
.L_x_7:
        /* <DEDUP_REMOVED lines=14> */
.L_x_19:


//--------------------- .text.fused_reshape_cast_pad_kernel --------------------------
	.section	.text.fused_reshape_cast_pad_kernel,"ax",@progbits
	.align	128
        .global         fused_reshape_cast_pad_kernel
        .type           fused_reshape_cast_pad_kernel,@function
        .size           fused_reshape_cast_pad_kernel,(.L_x_20 - fused_reshape_cast_pad_kernel)
        .other          fused_reshape_cast_pad_kernel,@"STO_CUDA_ENTRY STV_DEFAULT"
fused_reshape_cast_pad_kernel:
.text.fused_reshape_cast_pad_kernel:
[----:B------:R-:W-:Y:S08]  /*0000*/  LDC R1, c[0x0][0x37c] ;  /* 0x0000df00ff017b82 */ /* 0x000ff00000000800 */
[----:B------:R-:W0:Y:S02]  /*0010*/  LDC R6, c[0x0][0x380] ;  /* 0x0000e000ff067b82 */ /* 0x000e240000000800 */
[----:B0-----:R-:W-:-:S13]  /*0020*/  ISETP.GE.AND P0, PT, R6, 0x1, PT ;  /* 0x000000010600780c */ /* 0x001fda0003f06270 */
[----:B------:R-:W-:Y:S05]  /*0030*/  @!P0 EXIT ;  /* 0x000000000000894d */ /* 0x000fea0003800000 */
[----:B------:R-:W0:Y:S01]  /*0040*/  S2R R14, SR_TID.X ;  /* 0x00000000000e7919 */ /* 0x000e220000002100 */
[C---:B------:R-:W-:Y:S01]  /*0050*/  ISETP.GE.U32.AND P1, PT, R6.reuse, 0x4, PT ;  /* 0x000000040600780c */ /* 0x040fe20003f26070 */
[----:B------:R-:W1:Y:S01]  /*0060*/  LDCU.64 UR4, c[0x0][0x358] ;  /* 0x00006b00ff0477ac */ /* 0x000e620008000a00 */
[----:B------:R-:W-:Y:S01]  /*0070*/  LOP3.LUT R21, R6, 0x3, RZ, 0xc0, !PT ;  /* 0x0000000306157812 */ /* 0x000fe200078ec0ff */
[----:B------:R-:W2:Y:S01]  /*0080*/  S2R R3, SR_CTAID.X ;  /* 0x0000000000037919 */ /* 0x000ea20000002500 */
[----:B------:R-:W-:Y:S02]  /*0090*/  IMAD.MOV.U32 R13, RZ, RZ, RZ ;  /* 0x000000ffff0d7224 */ /* 0x000fe400078e00ff */
[----:B------:R-:W-:Y:S02]  /*00a0*/  ISETP.NE.AND P0, PT, R21, RZ, PT ;  /* 0x000000ff1500720c */ /* 0x000fe40003f05270 */
[----:B0-----:R-:W-:Y:S01]  /*00b0*/  SHF.R.U32.HI R0, RZ, 0x3, R14 ;  /* 0x00000003ff007819 */ /* 0x001fe2000001160e */
[C---:B------:R-:W-:Y:S01]  /*00c0*/  IMAD.SHL.U32 R2, R14.reuse, 0x2, RZ ;  /* 0x000000020e027824 */ /* 0x040fe200078e00ff */
[----:B------:R-:W-:-:S03]  /*00d0*/  LOP3.LUT R14, R14, 0x7, RZ, 0xc0, !PT ;  /* 0x000000070e0e7812 */ /* 0x000fc600078ec0ff */
[C---:B--2---:R-:W-:Y:S01]  /*00e0*/  IMAD R5, R3.reuse, 0x80, R0 ;  /* 0x0000008003057824 */ /* 0x044fe200078e0200 */
[----:B------:R-:W-:Y:S01]  /*00f0*/  LOP3.LUT R12, R2, 0xe, RZ, 0xc0, !PT ;  /* 0x0000000e020c7812 */ /* 0x000fe200078ec0ff */
[----:B------:R-:W-:-:S04]  /*0100*/  IMAD.SHL.U32 R3, R3, 0x800, RZ ;  /* 0x0000080003037824 */ /* 0x000fc800078e00ff */
[----:B------:R-:W-:Y:S01]  /*0110*/  IMAD R12, R5, 0xa, R12 ;  /* 0x0000000a050c7824 */ /* 0x000fe200078e020c */
[----:B------:R-:W-:Y:S01]  /*0120*/  LOP3.LUT R0, R2, R3, RZ, 0xfc, !PT ;  /* 0x0000000302007212 */ /* 0x000fe200078efcff */
[----:B-1----:R-:W-:Y:S06]  /*0130*/  @!P1 BRA `(.L_x_8) ;  /* 0x0000000000f49947 */ /* 0x002fec0003800000 */
[----:B------:R-:W0:Y:S01]  /*0140*/  LDC.64 R2, c[0x0][0x390] ;  /* 0x0000e400ff027b82 */ /* 0x000e220000000a00 */
[----:B------:R-:W-:Y:S01]  /*0150*/  LOP3.LUT R13, R6, 0x7ffffffc, RZ, 0xc0, !PT ;  /* 0x7ffffffc060d7812 */ /* 0x000fe200078ec0ff */
[----:B------:R-:W-:Y:S02]  /*0160*/  VIADD R17, R12, 0x9c400 ;  /* 0x0009c4000c117836 */ /* 0x000fe40000000000 */
[----:B------:R-:W-:Y:S02]  /*0170*/  VIADD R15, R0, 0xfa000 ;  /* 0x000fa000000f7836 */ /* 0x000fe40000000000 */
[----:B------:R-:W-:Y:S02]  /*0180*/  IMAD.MOV R16, RZ, RZ, -R13 ;  /* 0x000000ffff107224 */ /* 0x000fe400078e0a0d */
[----:B------:R-:W1:Y:S05]  /*0190*/  LDC.64 R4, c[0x0][0x388] ;  /* 0x0000e200ff047b82 */ /* 0x000e6a0000000a00 */
.L_x_9:
[C---:B------:R-:W-:Y:S01]  /*01a0*/  ISETP.GT.U32.AND P2, PT, R14.reuse, 0x4, PT ;  /* 0x000000040e00780c */ /* 0x040fe20003f44070 */
[C---:B--2---:R-:W-:Y:S01]  /*01b0*/  VIADD R29, R17.reuse, 0xfff63c00 ;  /* 0xfff63c00111d7836 */ /* 0x044fe20000000000 */
[----:B------:R-:W-:Y:S01]  /*01c0*/  ISETP.GE.U32.AND P1, PT, R14, 0x5, PT ;  /* 0x000000050e00780c */ /* 0x000fe20003f26070 */
[----:B------:R-:W-:Y:S02]  /*01d0*/  VIADD R11, R17, 0xfffb1e00 ;  /* 0xfffb1e00110b7836 */ /* 0x000fe40000000000 */
[----:B0-----:R-:W-:-:S04]  /*01e0*/  IMAD.WIDE.U32 R28, R29, 0x4, R2 ;  /* 0x000000041d1c7825 */ /* 0x001fc800078e0002 */
[----:B------:R-:W-:-:S04]  /*01f0*/  IMAD.WIDE.U32 R10, R11, 0x4, R2 ;  /* 0x000000040b0a7825 */ /* 0x000fc800078e0002 */
[----:B------:R-:W2:Y:S01]  /*0200*/  @!P2 LDG.E.CONSTANT R26, desc[UR4][R28.64] ;  /* 0x000000041c1aa981 */ /* 0x000ea2000c1e9900 */
[C---:B------:R-:W-:Y:S02]  /*0210*/  VIADD R9, R17.reuse, 0x4e200 ;  /* 0x0004e20011097836 */ /* 0x040fe40000000000 */
[--C-:B------:R-:W-:Y:S01]  /*0220*/  IMAD.WIDE.U32 R6, R17, 0x4, R2.reuse ;  /* 0x0000000411067825 */ /* 0x100fe200078e0002 */
[----:B------:R-:W3:Y:S03]  /*0230*/  @!P1 LDG.E.CONSTANT R25, desc[UR4][R10.64] ;  /* 0x000000040a199981 */ /* 0x000ee6000c1e9900 */
[----:B------:R-:W-:Y:S01]  /*0240*/  IMAD.WIDE.U32 R8, R9, 0x4, R2 ;  /* 0x0000000409087825 */ /* 0x000fe200078e0002 */
[----:B------:R0:W4:Y:S04]  /*0250*/  @!P1 LDG.E.CONSTANT R24, desc[UR4][R28.64+0x4] ;  /* 0x000004041c189981 */ /* 0x000128000c1e9900 */
[----:B------:R1:W5:Y:S04]  /*0260*/  @!P1 LDG.E.CONSTANT R19, desc[UR4][R10.64+0x4] ;  /* 0x000004040a139981 */ /* 0x000368000c1e9900 */
[----:B------:R-:W5:Y:S04]  /*0270*/  @!P1 LDG.E.CONSTANT R18, desc[UR4][R6.64] ;  /* 0x0000000406129981 */ /* 0x000f68000c1e9900 */
[----:B------:R2:W5:Y:S04]  /*0280*/  @!P1 LDG.E.CONSTANT R22, desc[UR4][R6.64+0x4] ;  /* 0x0000040406169981 */ /* 0x000568000c1e9900 */
[----:B------:R-:W5:Y:S04]  /*0290*/  @!P1 LDG.E.CONSTANT R20, desc[UR4][R8.64] ;  /* 0x0000000408149981 */ /* 0x000f68000c1e9900 */
[----:B------:R4:W5:Y:S01]  /*02a0*/  @!P1 LDG.E.CONSTANT R23, desc[UR4][R8.64+0x4] ;  /* 0x0000040408179981 */ /* 0x000962000c1e9900 */
[----:B0-----:R-:W-:-:S02]  /*02b0*/  VIADD R29, R15, 0xfff83000 ;  /* 0xfff830000f1d7836 */ /* 0x001fc40000000000 */
[----:B------:R-:W-:Y:S02]  /*02c0*/  VIADD R16, R16, 0x4 ;  /* 0x0000000410107836 */ /* 0x000fe40000000000 */
[----:B------:R-:W-:Y:S01]  /*02d0*/  VIADD R27, R15, 0xfff06000 ;  /* 0xfff060000f1b7836 */ /* 0x000fe20000000000 */
[----:B------:R-:W-:-:S03]  /*02e0*/  @P1 PRMT R9, RZ, 0x7610, R9 ;  /* 0x00007610ff091816 */ /* 0x000fc60000000009 */
[----:B-1----:R-:W-:-:S04]  /*02f0*/  IMAD.WIDE.U32 R10, R27, 0x2, R4 ;  /* 0x000000021b0a7825 */ /* 0x002fc800078e0004 */
[----:B------:R-:W-:Y:S02]  /*0300*/  VIADD R27, R15, 0x7d000 ;  /* 0x0007d0000f1b7836 */ /* 0x000fe40000000000 */
[----:B------:R-:W-:Y:S01]  /*0310*/  VIADD R17, R17, 0x138800 ;  /* 0x0013880011117836 */ /* 0x000fe20000000000 */
[----:B--2---:R-:W-:Y:S02]  /*0320*/  @!P2 F2FP.F16.F32.PACK_AB R7, RZ, R26 ;  /* 0x0000001aff07a23e */ /* 0x004fe400000000ff */
[----:B------:R-:W-:Y:S02]  /*0330*/  @P1 PRMT R26, RZ, 0x7610, R26 ;  /* 0x00007610ff1a1816 */ /* 0x000fe4000000001a */
[----:B------:R-:W-:Y:S02]  /*0340*/  @P2 PRMT R7, RZ, 0x7610, R7 ;  /* 0x00007610ff072816 */ /* 0x000fe40000000007 */
[----:B---3--:R-:W-:Y:S02]  /*0350*/  @!P1 F2FP.F16.F32.PACK_AB R26, RZ, R25 ;  /* 0x00000019ff1a923e */ /* 0x008fe400000000ff */
[----:B----4-:R-:W-:-:S02]  /*0360*/  @!P1 F2FP.F16.F32.PACK_AB R9, RZ, R24 ;  /* 0x00000018ff09923e */ /* 0x010fc400000000ff */
[----:B------:R-:W-:Y:S01]  /*0370*/  PRMT R28, R7, 0x7610, R28 ;  /* 0x00007610071c7816 */ /* 0x000fe2000000001c */
[----:B------:R-:W-:Y:S01]  /*0380*/  IMAD.WIDE.U32 R6, R29, 0x2, R4 ;  /* 0x000000021d067825 */ /* 0x000fe200078e0004 */
[----:B------:R-:W-:Y:S02]  /*0390*/  @P1 PRMT R24, RZ, 0x7610, R24 ;  /* 0x00007610ff181816 */ /* 0x000fe40000000018 */
[----:B------:R-:W-:Y:S02]  /*03a0*/  @P1 PRMT R25, RZ, 0x7610, R25 ;  /* 0x00007610ff191816 */ /* 0x000fe40000000019 */
[----:B------:R-:W-:Y:S02]  /*03b0*/  PRMT R29, R26, 0x7610, R29 ;  /* 0x000076101a1d7816 */ /* 0x000fe4000000001d */
[----:B-----5:R-:W-:Y:S02]  /*03c0*/  @!P1 F2FP.F16.F32.PACK_AB R24, RZ, R19 ;  /* 0x00000013ff18923e */ /* 0x020fe400000000ff */
[----:B------:R-:W-:-:S02]  /*03d0*/  @!P1 F2FP.F16.F32.PACK_AB R25, RZ, R18 ;  /* 0x00000012ff19923e */ /* 0x000fc400000000ff */
[----:B------:R-:W-:Y:S02]  /*03e0*/  @P1 PRMT R26, RZ, 0x7610, R26 ;  /* 0x00007610ff1a1816 */ /* 0x000fe4000000001a */
[----:B------:R-:W-:Y:S02]  /*03f0*/  @P1 PRMT R19, RZ, 0x7610, R19 ;  /* 0x00007610ff131816 */ /* 0x000fe40000000013 */
[----:B------:R-:W-:Y:S02]  /*0400*/  @P1 PRMT R18, RZ, 0x7610, R18 ;  /* 0x00007610ff121816 */ /* 0x000fe40000000012 */
[----:B------:R-:W-:Y:S02]  /*0410*/  @!P1 F2FP.F16.F32.PACK_AB R26, RZ, R22 ;  /* 0x00000016ff1a923e */ /* 0x000fe400000000ff */
[----:B------:R-:W-:Y:S02]  /*0420*/  @!P1 F2FP.F16.F32.PACK_AB R19, RZ, R20 ;  /* 0x00000014ff13923e */ /* 0x000fe400000000ff */
[----:B------:R-:W-:-:S02]  /*0430*/  @!P1 F2FP.F16.F32.PACK_AB R18, RZ, R23 ;  /* 0x00000017ff12923e */ /* 0x000fc400000000ff */
[----:B------:R-:W-:Y:S01]  /*0440*/  ISETP.NE.AND P1, PT, R16, RZ, PT ;  /* 0x000000ff1000720c */ /* 0x000fe20003f25270 */
[----:B------:R0:W-:Y:S04]  /*0450*/  STG.E.U16 desc[UR4][R10.64+0x2], R9 ;  /* 0x000002090a007986 */ /* 0x0001e8000c101504 */
[----:B------:R1:W-:Y:S04]  /*0460*/  STG.E.U16 desc[UR4][R10.64], R28 ;  /* 0x0000001c0a007986 */ /* 0x0003e8000c101504 */
[----:B------:R2:W-:Y:S01]  /*0470*/  STG.E.U16 desc[UR4][R6.64], R29 ;  /* 0x0000001d06007986 */ /* 0x0005e2000c101504 */
[----:B0-----:R-:W-:-:S03]  /*0480*/  IMAD.WIDE.U32 R8, R15, 0x2, R4 ;  /* 0x000000020f087825 */ /* 0x001fc600078e0004 */
[----:B------:R2:W-:Y:S01]  /*0490*/  STG.E.U16 desc[UR4][R6.64+0x2], R24 ;  /* 0x0000021806007986 */ /* 0x0005e2000c101504 */
[----:B-1----:R-:W-:-:S03]  /*04a0*/  IMAD.WIDE.U32 R10, R27, 0x2, R4 ;  /* 0x000000021b0a7825 */ /* 0x002fc600078e0004 */
[----:B------:R2:W-:Y:S04]  /*04b0*/  STG.E.U16 desc[UR4][R8.64], R25 ;  /* 0x0000001908007986 */ /* 0x0005e8000c101504 */
[----:B------:R2:W-:Y:S01]  /*04c0*/  STG.E.U16 desc[UR4][R8.64+0x2], R26 ;  /* 0x0000021a08007986 */ /* 0x0005e2000c101504 */
[----:B------:R-:W-:-:S03]  /*04d0*/  VIADD R15, R15, 0x1f4000 ;  /* 0x001f40000f0f7836 */ /* 0x000fc60000000000 */
[----:B------:R2:W-:Y:S04]  /*04e0*/  STG.E.U16 desc[UR4][R10.64], R19 ;  /* 0x000000130a007986 */ /* 0x0005e8000c101504 */
[----:B------:R2:W-:Y:S01]  /*04f0*/  STG.E.U16 desc[UR4][R10.64+0x2], R18 ;  /* 0x000002120a007986 */ /* 0x0005e2000c101504 */
[----:B------:R-:W-:Y:S05]  /*0500*/  @P1 BRA `(.L_x_9) ;  /* 0xfffffffc00241947 */ /* 0x000fea000383ffff */
.L_x_8:
[----:B------:R-:W-:Y:S05]  /*0510*/  @!P0 EXIT ;  /* 0x000000000000894d */ /* 0x000fea0003800000 */
[----:B------:R-:W0:Y:S01]  /*0520*/  LDC R2, c[0x0][0x380] ;  /* 0x0000e000ff027b82 */ /* 0x000e220000000800 */
[----:B------:R-:W-:Y:S02]  /*0530*/  ISETP.NE.AND P0, PT, R21, 0x1, PT ;  /* 0x000000011500780c */ /* 0x000fe40003f05270 */
[----:B0-----:R-:W-:-:S04]  /*0540*/  LOP3.LUT R2, R2, 0x1, RZ, 0xc0, !PT ;  /* 0x0000000102027812 */ /* 0x001fc800078ec0ff */
[----:B------:R-:W-:-:S07]  /*0550*/  ISETP.NE.U32.AND P1, PT, R2, 0x1, PT ;  /* 0x000000010200780c */ /* 0x000fce0003f25070 */
[----:B------:R-:W-:Y:S06]  /*0560*/  @!P0 BRA `(.L_x_10) ;  /* 0x0000000000708947 */ /* 0x000fec0003800000 */
[----:B--2---:R-:W0:Y:S01]  /*0570*/  LDC.64 R8, c[0x0][0x390] ;  /* 0x0000e400ff087b82 */ /* 0x004e220000000a00 */
[----:B------:R-:W-:Y:S01]  /*0580*/  ISETP.GE.U32.AND P0, PT, R14, 0x5, PT ;  /* 0x000000050e00780c */ /* 0x000fe20003f06070 */
[----:B------:R-:W-:-:S04]  /*0590*/  IMAD R7, R13, 0x4e200, R12 ;  /* 0x0004e2000d077824 */ /* 0x000fc800078e020c */
[C---:B------:R-:W-:Y:S02]  /*05a0*/  VIADD R3, R7.reuse, 0x4e200 ;  /* 0x0004e20007037836 */ /* 0x040fe40000000000 */
[----:B------:R-:W1:Y:S01]  /*05b0*/  LDC.64 R4, c[0x0][0x388] ;  /* 0x0000e200ff047b82 */ /* 0x000e620000000a00 */
[----:B0-----:R-:W-:-:S04]  /*05c0*/  IMAD.WIDE.U32 R6, R7, 0x4, R8 ;  /* 0x0000000407067825 */ /* 0x001fc800078e0008 */
[----:B------:R-:W-:Y:S01]  /*05d0*/  IMAD.WIDE.U32 R8, R3, 0x4, R8 ;  /* 0x0000000403087825 */ /* 0x000fe200078e0008 */
[----:B------:R-:W2:Y:S04]  /*05e0*/  @!P0 LDG.E.CONSTANT R10, desc[UR4][R6.64] ;  /* 0x00000004060a8981 */ /* 0x000ea8000c1e9900 */
[----:B------:R2:W3:Y:S04]  /*05f0*/  @!P0 LDG.E.CONSTANT R11, desc[UR4][R6.64+0x4] ;  /* 0x00000404060b8981 */ /* 0x0004e8000c1e9900 */
[----:B------:R-:W4:Y:S04]  /*0600*/  @!P0 LDG.E.CONSTANT R16, desc[UR4][R8.64] ;  /* 0x0000000408108981 */ /* 0x000f28000c1e9900 */
[----:B------:R3:W5:Y:S01]  /*0610*/  @!P0 LDG.E.CONSTANT R17, desc[UR4][R8.64+0x4] ;  /* 0x0000040408118981 */ /* 0x000762000c1e9900 */
[C---:B------:R-:W-:Y:S01]  /*0620*/  IMAD R3, R13.reuse, 0x7d000, R0 ;  /* 0x0007d0000d037824 */ /* 0x040fe200078e0200 */
[----:B------:R-:W-:Y:S01]  /*0630*/  @P0 PRMT R7, RZ, 0x7610, R7 ;  /* 0x00007610ff070816 */ /* 0x000fe20000000007 */
[----:B------:R-:W-:Y:S01]  /*0640*/  VIADD R13, R13, 0x2 ;  /* 0x000000020d0d7836 */ /* 0x000fe20000000000 */
[----:B------:R-:W-:Y:S01]  /*0650*/  @P0 PRMT R6, RZ, 0x7610, R6 ;  /* 0x00007610ff060816 */ /* 0x000fe20000000006 */
[----:B------:R-:W-:-:S02]  /*0660*/  VIADD R15, R3, 0x7d000 ;  /* 0x0007d000030f7836 */ /* 0x000fc40000000000 */
[----:B-1----:R-:W-:Y:S01]  /*0670*/  IMAD.WIDE.U32 R2, R3, 0x2, R4 ;  /* 0x0000000203027825 */ /* 0x002fe200078e0004 */
[----:B------:R-:W-:-:S03]  /*0680*/  @P0 PRMT R9, RZ, 0x7610, R9 ;  /* 0x00007610ff090816 */ /* 0x000fc60000000009 */
[----:B------:R-:W-:Y:S01]  /*0690*/  IMAD.WIDE.U32 R4, R15, 0x2, R4 ;  /* 0x000000020f047825 */ /* 0x000fe200078e0004 */
[----:B------:R-:W-:Y:S02]  /*06a0*/  @P0 PRMT R15, RZ, 0x7610, R15 ;  /* 0x00007610ff0f0816 */ /* 0x000fe4000000000f */
[----:B--2---:R-:W-:Y:S02]  /*06b0*/  @!P0 F2FP.F16.F32.PACK_AB R7, RZ, R10 ;  /* 0x0000000aff07823e */ /* 0x004fe400000000ff */
[----:B---3--:R-:W-:-:S03]  /*06c0*/  @!P0 F2FP.F16.F32.PACK_AB R9, RZ, R11 ;  /* 0x0000000bff09823e */ /* 0x008fc600000000ff */
[----:B------:R0:W-:Y:S01]  /*06d0*/  STG.E.U16 desc[UR4][R2.64], R7 ;  /* 0x0000000702007986 */ /* 0x0001e2000c101504 */
[----:B----4-:R-:W-:-:S03]  /*06e0*/  @!P0 F2FP.F16.F32.PACK_AB R15, RZ, R16 ;  /* 0x00000010ff0f823e */ /* 0x010fc600000000ff */
[----:B------:R0:W-:Y:S01]  /*06f0*/  STG.E.U16 desc[UR4][R2.64+0x2], R9 ;  /* 0x0000020902007986 */ /* 0x0001e2000c101504 */
[----:B-----5:R-:W-:-:S03]  /*0700*/  @!P0 F2FP.F16.F32.PACK_AB R6, RZ, R17 ;  /* 0x00000011ff06823e */ /* 0x020fc600000000ff */
[----:B------:R0:W-:Y:S04]  /*0710*/  STG.E.U16 desc[UR4][R4.64], R15 ;  /* 0x0000000f04007986 */ /* 0x0001e8000c101504 */
[----:B------:R0:W-:Y:S02]  /*0720*/  STG.E.U16 desc[UR4][R4.64+0x2], R6 ;  /* 0x0000020604007986 */ /* 0x0001e4000c101504 */
.L_x_10:
[----:B------:R-:W-:Y:S05]  /*0730*/  @P1 EXIT ;  /* 0x000000000000194d */ /* 0x000fea0003800000 */
[----:B0-----:R-:W0:Y:S01]  /*0740*/  LDC.64 R2, c[0x0][0x390] ;  /* 0x0000e400ff027b82 */ /* 0x001e220000000a00 */
[----:B------:R-:W-:Y:S01]  /*0750*/  ISETP.GE.U32.AND P0, PT, R14, 0x5, PT ;  /* 0x000000050e00780c */ /* 0x000fe20003f06070 */
[----:B------:R-:W-:-:S04]  /*0760*/  IMAD R5, R13, 0x4e200, R12 ;  /* 0x0004e2000d057824 */ /* 0x000fc800078e020c */
[----:B0-----:R-:W-:Y:S02]  /*0770*/  IMAD.WIDE.U32 R2, R5, 0x4, R2 ;  /* 0x0000000405027825 */ /* 0x001fe400078e0002 */
[----:B------:R-:W0:Y:S06]  /*0780*/  LDC.64 R4, c[0x0][0x388] ;  /* 0x0000e200ff047b82 */ /* 0x000e2c0000000a00 */
[----:B--2---:R-:W2:Y:S04]  /*0790*/  @!P0 LDG.E.CONSTANT R6, desc[UR4][R2.64] ;  /* 0x0000000402068981 */ /* 0x004ea8000c1e9900 */
[----:B------:R2:W3:Y:S01]  /*07a0*/  @!P0 LDG.E.CONSTANT R8, desc[UR4][R2.64+0x4] ;  /* 0x0000040402088981 */ /* 0x0004e2000c1e9900 */
[----:B------:R-:W-:Y:S01]  /*07b0*/  IMAD R13, R13, 0x7d000, R0 ;  /* 0x0007d0000d0d7824 */ /* 0x000fe200078e0200 */
[----:B------:R-:W-:-:S02]  /*07c0*/  @P0 PRMT R7, RZ, 0x7610, R7 ;  /* 0x00007610ff070816 */ /* 0x000fc40000000007 */
[----:B------:R-:W-:Y:S01]  /*07d0*/  @P0 PRMT R3, RZ, 0x7610, R3 ;  /* 0x00007610ff030816 */ /* 0x000fe20000000003 */
[----:B0-----:R-:W-:Y:S01]  /*07e0*/  IMAD.WIDE.U32 R4, R13, 0x2, R4 ;  /* 0x000000020d047825 */ /* 0x001fe200078e0004 */
[----:B--2---:R-:W-:Y:S02]  /*07f0*/  @!P0 F2FP.F16.F32.PACK_AB R3, RZ, R6 ;  /* 0x00000006ff03823e */ /* 0x004fe400000000ff */
[----:B---3--:R-:W-:-:S03]  /*0800*/  @!P0 F2FP.F16.F32.PACK_AB R7, RZ, R8 ;  /* 0x00000008ff07823e */ /* 0x008fc600000000ff */
[----:B------:R-:W-:Y:S04]  /*0810*/  STG.E.U16 desc[UR4][R4.64], R3 ;  /* 0x0000000304007986 */ /* 0x000fe8000c101504 */
[----:B------:R-:W-:Y:S01]  /*0820*/  STG.E.U16 desc[UR4][R4.64+0x2], R7 ;  /* 0x0000020704007986 */ /* 0x000fe2000c101504 */
[----:B------:R-:W-:Y:S05]  /*0830*/  EXIT ;  /* 0x000000000000794d */ /* 0x000fea0003800000 */
.L_x_11:
        /* <DEDUP_REMOVED lines=12> */
.L_x_20:


//--------------------- .nv.shared.fused_gemm_bn_relu_max_v3_kernel --------------------------
	.section	.nv.shared.fused_gemm_bn_relu_max_v3_kernel,"aw",@nobits
	.sectionflags	@""
	.align	2
.nv.shared.fused_gemm_bn_relu_max_v3_kernel:
	.zero		15360


//--------------------- .nv.shared.reserved.0     --------------------------
	.section	.nv.shared.reserved.0,"aw",@nobits
	.weak		__nv_reservedSMEM_offset_0_alias
	.size		__nv_reservedSMEM_offset_0_alias, 0, 64
	.other		__nv_reservedSMEM_offset_0_alias,@"STO_CUDA_RESERVED_SHARED STV_DEFAULT"
__nv_reservedSMEM_offset_0_alias:
	.zero		0
	.zero		64


//--------------------- .nv.shared.fused_gemm_bn_relu_max_v2_kernel --------------------------
	.section	.nv.shared.fused_gemm_bn_relu_max_v2_kernel,"aw",@nobits
	.sectionflags	@""
	.align	2
.nv.shared.fused_gemm_bn_relu_max_v2_kernel:
	.zero		15360


//--------------------- .nv.shared.fused_gemm_bn_relu_max_kernel --------------------------
	.section	.nv.shared.fused_gemm_bn_relu_max_kernel,"aw",@nobits
	.sectionflags	@""
	.align	2
.nv.shared.fused_gemm_bn_relu_max_kernel:
	.zero		15360


//--------------------- .nv.shared.fused_gemm2_kernel --------------------------
	.section	.nv.shared.fused_gemm2_kernel,"aw",@nobits
	.sectionflags	@""
	.align	2
.nv.shared.fused_gemm2_kernel:
	.zero		15360


//--------------------- .nv.shared.fused_gemm_bn_relu_max_tile_v3_kernel --------------------------
	.section	.nv.shared.fused_gemm_bn_relu_max_tile_v3_kernel,"aw",@nobits
	.sectionflags	@""
	.align	2
.nv.shared.fused_gemm_bn_relu_max_tile_v3_kernel:
	.zero		27136


//--------------------- .nv.shared.fused_gemm_bn_relu_max_tile_v2_kernel --------------------------
	.section	.nv.shared.fused_gemm_bn_relu_max_tile_v2_kernel,"aw",@nobits
	.sectionflags	@""
	.align	2
.nv.shared.fused_gemm_bn_relu_max_tile_v2_kernel:
	.zero		27136


//--------------------- .nv.shared.fused_gemm_bn_relu_max_tile_kernel --------------------------
	.section	.nv.shared.fused_gemm_bn_relu_max_tile_kernel,"aw",@nobits
	.sectionflags	@""
	.align	2
.nv.shared.fused_gemm_bn_relu_max_tile_kernel:
	.zero		27136


//--------------------- .nv.shared.fused_gemm1_kernel --------------------------
	.section	.nv.shared.fused_gemm1_kernel,"aw",@nobits
	.sectionflags	@""
	.align	2
.nv.shared.fused_gemm1_kernel:
	.zero		27136


//--------------------- .nv.constant0.fused_gemm_bn_relu_max_v3_kernel --------------------------
	.section	.nv.constant0.fused_gemm_bn_relu_max_v3_kernel,"a",@progbits
	.sectionflags	@""
	.align	4
.nv.constant0.fused_gemm_bn_relu_max_v3_kernel:
	.zero		936


//--------------------- .nv.constant0.fused_gemm_bn_relu_max_v2_kernel --------------------------
	.section	.nv.constant0.fused_gemm_bn_relu_max_v2_kernel,"a",@progbits
	.sectionflags	@""
	.align	4
.nv.constant0.fused_gemm_bn_relu_max_v2_kernel:
	.zero		936


//--------------------- .nv.constant0.fused_gemm_bn_relu_max_kernel --------------------------
	.section	.nv.constant0.fused_gemm_bn_relu_max_kernel,"a",@progbits
	.sectionflags	@""
	.align	4
.nv.constant0.fused_gemm_bn_relu_max_kernel:
	.zero		936


//--------------------- .nv.constant0.fused_gemm2_kernel --------------------------
	.section	.nv.constant0.fused_gemm2_kernel,"a",@progbits
	.sectionflags	@""
	.align	4
.nv.constant0.fused_gemm2_kernel:
	.zero		936


//--------------------- .nv.constant0.fused_gemm_bn_relu_max_tile_v3_kernel --------------------------
	.section	.nv.constant0.fused_gemm_bn_relu_max_tile_v3_kernel,"a",@progbits
	.sectionflags	@""
	.align	4
.nv.constant0.fused_gemm_bn_relu_max_tile_v3_kernel:
	.zero		936


//--------------------- .nv.constant0.fused_gemm_bn_relu_max_tile_v2_kernel --------------------------
	.section	.nv.constant0.fused_gemm_bn_relu_max_tile_v2_kernel,"a",@progbits
	.sectionflags	@""
	.align	4
.nv.constant0.fused_gemm_bn_relu_max_tile_v2_kernel:
	.zero		936


//--------------------- .nv.constant0.fused_gemm_bn_relu_max_tile_kernel --------------------------
	.section	.nv.constant0.fused_gemm_bn_relu_max_tile_kernel,"a",@progbits
	.sectionflags	@""
	.align	4
.nv.constant0.fused_gemm_bn_relu_max_tile_kernel:
	.zero		936


//--------------------- .nv.constant0.fused_gemm1_kernel --------------------------
	.section	.nv.constant0.fused_gemm1_kernel,"a",@progbits
	.sectionflags	@""
	.align	4
.nv.constant0.fused_gemm1_kernel:
	.zero		936


//--------------------- .nv.constant0.fused_reshape_cast_pad_kernel --------------------------
	.section	.nv.constant0.fused_reshape_cast_pad_kernel,"a",@progbits
	.sectionflags	@""
	.align	4
.nv.constant0.fused_reshape_cast_pad_kernel:
	.zero		920


//--------------------- SYMBOLS --------------------------

	.type		.nv.reservedSmem.offset0,@object
	.size		.nv.reservedSmem.offset0,0x4
	.type		.nv.reservedSmem.cap,@object
	.size		.nv.reservedSmem.cap,0x4
